//
// Generated by NVIDIA NVVM Compiler
//
// Compiler Build ID: CL-36424714
// Cuda compilation tools, release 13.0, V13.0.88
// Based on NVVM 20.0.0
//

.version 9.0
.target sm_100
.address_size 64

	// .globl	attention_entropy_kernel
.global .align 4 .b8 precalc_xorwow_matrix[102400];
.global .align 4 .b8 precalc_xorwow_offset_matrix[102400];
.global .align 4 .b8 mrg32k3aM1[2304];
.global .align 4 .b8 mrg32k3aM2[2304];
.global .align 4 .b8 mrg32k3aM1SubSeq[2016];
.global .align 4 .b8 mrg32k3aM2SubSeq[2016];
.global .align 4 .b8 mrg32k3aM1Seq[2304];
.global .align 4 .b8 mrg32k3aM2Seq[2304];
.const .align 8 .b8 __cr_lgamma_table[72];
.extern .shared .align 16 .b8 shared[];

.visible .entry attention_entropy_kernel(
	.param .u64 .ptr .align 1 attention_entropy_kernel_param_0,
	.param .u64 .ptr .align 1 attention_entropy_kernel_param_1,
	.param .u32 attention_entropy_kernel_param_2,
	.param .u32 attention_entropy_kernel_param_3,
	.param .u32 attention_entropy_kernel_param_4,
	.param .u32 attention_entropy_kernel_param_5,
	.param .f32 attention_entropy_kernel_param_6
)
{
	.reg .pred 	%p<122>;
	.reg .b32 	%r<406>;
	.reg .b32 	%f<1012>;
	.reg .b64 	%rd<78>;

	ld.param.u64 	%rd15, [attention_entropy_kernel_param_0];
	ld.param.u32 	%r128, [attention_entropy_kernel_param_2];
	ld.param.u32 	%r129, [attention_entropy_kernel_param_3];
	ld.param.u32 	%r130, [attention_entropy_kernel_param_4];
	ld.param.u32 	%r131, [attention_entropy_kernel_param_5];
	ld.param.f32 	%f137, [attention_entropy_kernel_param_6];
	cvta.to.global.u64 	%rd1, %rd15;
	mov.u32 	%r132, %ctaid.x;
	mov.u32 	%r133, %ntid.x;
	mov.u32 	%r134, %tid.x;
	mad.lo.s32 	%r1, %r132, %r133, %r134;
	div.s32 	%r2, %r1, %r129;
	setp.ge.s32 	%p1, %r2, %r128;
	setp.lt.s32 	%p2, %r129, 0;
	or.pred  	%p3, %p2, %p1;
	@%p3 bra 	$L__BB0_90;
	setp.lt.s32 	%p4, %r131, 1;
	mov.f32 	%f1011, 0f00000000;
	@%p4 bra 	$L__BB0_89;
	mul.lo.s32 	%r135, %r129, %r128;
	mul.lo.s32 	%r3, %r135, %r130;
	shl.b32 	%r136, %r129, 2;
	mov.u32 	%r137, shared;
	add.s32 	%r4, %r137, %r136;
	mul.lo.s32 	%r5, %r2, %r129;
	rem.s32 	%r138, %r1, %r129;
	add.s32 	%r139, %r5, %r138;
	mul.lo.s32 	%r140, %r139, %r130;
	cvt.s64.s32 	%rd2, %r140;
	setp.lt.s32 	%p5, %r130, 1;
	@%p5 bra 	$L__BB0_86;
	setp.lt.u32 	%p62, %r129, 2;
	@%p62 bra 	$L__BB0_71;
	add.s32 	%r6, %r129, -1;
	add.s32 	%r7, %r129, -2;
	add.s32 	%r262, %r129, 15;
	and.b32  	%r263, %r262, 15;
	add.s32 	%r8, %r263, -1;
	add.s32 	%r264, %r129, 7;
	and.b32  	%r265, %r264, 7;
	add.s32 	%r9, %r265, -1;
	and.b32  	%r10, %r129, 3;
	and.b32  	%r11, %r129, 7;
	and.b32  	%r12, %r130, 7;
	and.b32  	%r13, %r130, 3;
	and.b32  	%r14, %r130, 2147483640;
	and.b32  	%r15, %r130, 1;
	and.b32  	%r16, %r262, 7;
	and.b32  	%r17, %r264, 3;
	and.b32  	%r18, %r129, 2147483644;
	and.b32  	%r19, %r129, 1;
	and.b32  	%r20, %r129, 2147483640;
	neg.s32 	%r21, %r14;
	mov.b32 	%r363, 0;
	mov.f32 	%f1011, 0f00000000;
$L__BB0_5:
	mul.lo.s32 	%r267, %r3, %r363;
	mul.wide.s32 	%rd45, %r267, 4;
	add.s64 	%rd3, %rd1, %rd45;
	add.s64 	%rd4, %rd3, 16;
	mov.b32 	%r377, 0;
$L__BB0_6:
	setp.lt.u32 	%p73, %r130, 8;
	add.s32 	%r269, %r377, %r5;
	mul.lo.s32 	%r270, %r269, %r130;
	cvt.s64.s32 	%rd5, %r270;
	mov.f32 	%f974, 0f00000000;
	mov.b32 	%r380, 0;
	@%p73 bra 	$L__BB0_9;
	shl.b64 	%rd46, %rd2, 2;
	add.s64 	%rd47, %rd46, %rd1;
	mul.lo.s32 	%r271, %r3, %r363;
	mul.wide.s32 	%rd48, %r271, 4;
	add.s64 	%rd49, %rd47, %rd48;
	add.s64 	%rd77, %rd49, 16;
	shl.b64 	%rd50, %rd5, 2;
	add.s64 	%rd76, %rd4, %rd50;
	mov.f32 	%f974, 0f00000000;
	mov.u32 	%r378, %r21;
$L__BB0_8:
	.pragma "nounroll";
	ld.global.nc.f32 	%f580, [%rd77+-16];
	ld.global.nc.f32 	%f581, [%rd76+-16];
	fma.rn.f32 	%f582, %f580, %f581, %f974;
	ld.global.nc.f32 	%f583, [%rd77+-12];
	ld.global.nc.f32 	%f584, [%rd76+-12];
	fma.rn.f32 	%f585, %f583, %f584, %f582;
	ld.global.nc.f32 	%f586, [%rd77+-8];
	ld.global.nc.f32 	%f587, [%rd76+-8];
	fma.rn.f32 	%f588, %f586, %f587, %f585;
	ld.global.nc.f32 	%f589, [%rd77+-4];
	ld.global.nc.f32 	%f590, [%rd76+-4];
	fma.rn.f32 	%f591, %f589, %f590, %f588;
	ld.global.nc.f32 	%f592, [%rd77];
	ld.global.nc.f32 	%f593, [%rd76];
	fma.rn.f32 	%f594, %f592, %f593, %f591;
	ld.global.nc.f32 	%f595, [%rd77+4];
	ld.global.nc.f32 	%f596, [%rd76+4];
	fma.rn.f32 	%f597, %f595, %f596, %f594;
	ld.global.nc.f32 	%f598, [%rd77+8];
	ld.global.nc.f32 	%f599, [%rd76+8];
	fma.rn.f32 	%f600, %f598, %f599, %f597;
	ld.global.nc.f32 	%f601, [%rd77+12];
	ld.global.nc.f32 	%f602, [%rd76+12];
	fma.rn.f32 	%f974, %f601, %f602, %f600;
	add.s32 	%r378, %r378, 8;
	add.s64 	%rd77, %rd77, 32;
	add.s64 	%rd76, %rd76, 32;
	setp.ne.s32 	%p74, %r378, 0;
	mov.u32 	%r380, %r14;
	@%p74 bra 	$L__BB0_8;
$L__BB0_9:
	setp.eq.s32 	%p75, %r12, 0;
	@%p75 bra 	$L__BB0_17;
	add.s32 	%r272, %r12, -1;
	setp.lt.u32 	%p76, %r272, 3;
	@%p76 bra 	$L__BB0_12;
	cvt.u64.u32 	%rd51, %r380;
	add.s64 	%rd52, %rd51, %rd2;
	shl.b64 	%rd53, %rd52, 2;
	add.s64 	%rd54, %rd3, %rd53;
	ld.global.nc.f32 	%f604, [%rd54];
	add.s64 	%rd55, %rd51, %rd5;
	shl.b64 	%rd56, %rd55, 2;
	add.s64 	%rd57, %rd3, %rd56;
	ld.global.nc.f32 	%f605, [%rd57];
	fma.rn.f32 	%f606, %f604, %f605, %f974;
	ld.global.nc.f32 	%f607, [%rd54+4];
	ld.global.nc.f32 	%f608, [%rd57+4];
	fma.rn.f32 	%f609, %f607, %f608, %f606;
	ld.global.nc.f32 	%f610, [%rd54+8];
	ld.global.nc.f32 	%f611, [%rd57+8];
	fma.rn.f32 	%f612, %f610, %f611, %f609;
	ld.global.nc.f32 	%f613, [%rd54+12];
	ld.global.nc.f32 	%f614, [%rd57+12];
	fma.rn.f32 	%f974, %f613, %f614, %f612;
	add.s32 	%r380, %r380, 4;
$L__BB0_12:
	setp.eq.s32 	%p77, %r13, 0;
	@%p77 bra 	$L__BB0_17;
	setp.eq.s32 	%p78, %r13, 1;
	@%p78 bra 	$L__BB0_15;
	cvt.u64.u32 	%rd58, %r380;
	add.s64 	%rd59, %rd58, %rd2;
	shl.b64 	%rd60, %rd59, 2;
	add.s64 	%rd61, %rd3, %rd60;
	ld.global.nc.f32 	%f616, [%rd61];
	add.s64 	%rd62, %rd58, %rd5;
	shl.b64 	%rd63, %rd62, 2;
	add.s64 	%rd64, %rd3, %rd63;
	ld.global.nc.f32 	%f617, [%rd64];
	fma.rn.f32 	%f618, %f616, %f617, %f974;
	ld.global.nc.f32 	%f619, [%rd61+4];
	ld.global.nc.f32 	%f620, [%rd64+4];
	fma.rn.f32 	%f974, %f619, %f620, %f618;
	add.s32 	%r380, %r380, 2;
$L__BB0_15:
	setp.eq.s32 	%p79, %r15, 0;
	@%p79 bra 	$L__BB0_17;
	cvt.u64.u32 	%rd65, %r380;
	add.s64 	%rd66, %rd65, %rd2;
	shl.b64 	%rd67, %rd66, 2;
	add.s64 	%rd68, %rd3, %rd67;
	ld.global.nc.f32 	%f621, [%rd68];
	add.s64 	%rd69, %rd65, %rd5;
	shl.b64 	%rd70, %rd69, 2;
	add.s64 	%rd71, %rd3, %rd70;
	ld.global.nc.f32 	%f622, [%rd71];
	fma.rn.f32 	%f974, %f621, %f622, %f974;
$L__BB0_17:
	mul.f32 	%f623, %f137, %f974;
	shl.b32 	%r273, %r377, 2;
	mov.u32 	%r274, shared;
	add.s32 	%r275, %r274, %r273;
	st.shared.f32 	[%r275], %f623;
	add.s32 	%r377, %r377, 1;
	setp.ne.s32 	%p80, %r377, %r129;
	@%p80 bra 	$L__BB0_6;
	setp.lt.u32 	%p81, %r7, 15;
	mov.b32 	%r375, 1;
	ld.shared.f32 	%f966, [shared];
	@%p81 bra 	$L__BB0_21;
	mov.b32 	%r364, 1;
$L__BB0_20:
	.pragma "nounroll";
	shl.b32 	%r278, %r364, 2;
	add.s32 	%r280, %r274, %r278;
	ld.shared.f32 	%f625, [%r280];
	max.f32 	%f626, %f966, %f625;
	ld.shared.v2.f32 	{%f627, %f628}, [%r280+4];
	max.f32 	%f629, %f626, %f627;
	max.f32 	%f630, %f629, %f628;
	ld.shared.v4.f32 	{%f631, %f632, %f633, %f634}, [%r280+12];
	max.f32 	%f635, %f630, %f631;
	max.f32 	%f636, %f635, %f632;
	max.f32 	%f637, %f636, %f633;
	max.f32 	%f638, %f637, %f634;
	ld.shared.v4.f32 	{%f639, %f640, %f641, %f642}, [%r280+28];
	max.f32 	%f643, %f638, %f639;
	max.f32 	%f644, %f643, %f640;
	max.f32 	%f645, %f644, %f641;
	max.f32 	%f646, %f645, %f642;
	ld.shared.v4.f32 	{%f647, %f648, %f649, %f650}, [%r280+44];
	max.f32 	%f651, %f646, %f647;
	max.f32 	%f652, %f651, %f648;
	max.f32 	%f653, %f652, %f649;
	max.f32 	%f654, %f653, %f650;
	ld.shared.f32 	%f655, [%r280+60];
	max.f32 	%f966, %f654, %f655;
	add.s32 	%r375, %r364, 16;
	add.s32 	%r281, %r364, 15;
	and.b32  	%r282, %r6, -16;
	setp.eq.s32 	%p82, %r281, %r282;
	mov.u32 	%r364, %r375;
	@%p82 bra 	$L__BB0_21;
	bra.uni 	$L__BB0_20;
$L__BB0_21:
	and.b32  	%r283, %r6, 15;
	setp.eq.s32 	%p83, %r283, 0;
	@%p83 bra 	$L__BB0_31;
	setp.lt.u32 	%p84, %r8, 7;
	@%p84 bra 	$L__BB0_24;
	shl.b32 	%r284, %r375, 2;
	add.s32 	%r286, %r274, %r284;
	ld.shared.f32 	%f657, [%r286];
	max.f32 	%f658, %f966, %f657;
	ld.shared.f32 	%f659, [%r286+4];
	max.f32 	%f660, %f658, %f659;
	ld.shared.f32 	%f661, [%r286+8];
	max.f32 	%f662, %f660, %f661;
	ld.shared.f32 	%f663, [%r286+12];
	max.f32 	%f664, %f662, %f663;
	ld.shared.f32 	%f665, [%r286+16];
	max.f32 	%f666, %f664, %f665;
	ld.shared.f32 	%f667, [%r286+20];
	max.f32 	%f668, %f666, %f667;
	ld.shared.f32 	%f669, [%r286+24];
	max.f32 	%f670, %f668, %f669;
	ld.shared.f32 	%f671, [%r286+28];
	max.f32 	%f966, %f670, %f671;
	add.s32 	%r375, %r375, 8;
$L__BB0_24:
	setp.eq.s32 	%p85, %r16, 0;
	@%p85 bra 	$L__BB0_31;
	setp.lt.u32 	%p86, %r9, 3;
	@%p86 bra 	$L__BB0_27;
	shl.b32 	%r287, %r375, 2;
	add.s32 	%r289, %r274, %r287;
	ld.shared.f32 	%f673, [%r289];
	max.f32 	%f674, %f966, %f673;
	ld.shared.f32 	%f675, [%r289+4];
	max.f32 	%f676, %f674, %f675;
	ld.shared.f32 	%f677, [%r289+8];
	max.f32 	%f678, %f676, %f677;
	ld.shared.f32 	%f679, [%r289+12];
	max.f32 	%f966, %f678, %f679;
	add.s32 	%r375, %r375, 4;
$L__BB0_27:
	setp.eq.s32 	%p87, %r17, 0;
	@%p87 bra 	$L__BB0_31;
	setp.eq.s32 	%p88, %r17, 1;
	shl.b32 	%r290, %r375, 2;
	add.s32 	%r49, %r274, %r290;
	ld.shared.f32 	%f680, [%r49];
	max.f32 	%f966, %f966, %f680;
	@%p88 bra 	$L__BB0_31;
	setp.eq.s32 	%p89, %r17, 2;
	ld.shared.f32 	%f681, [%r49+4];
	max.f32 	%f966, %f966, %f681;
	@%p89 bra 	$L__BB0_31;
	ld.shared.f32 	%f682, [%r49+8];
	max.f32 	%f966, %f966, %f682;
$L__BB0_31:
	setp.lt.u32 	%p90, %r6, 3;
	mov.f32 	%f959, 0f00000000;
	mov.b32 	%r373, 0;
	@%p90 bra 	$L__BB0_34;
	mov.f32 	%f959, 0f00000000;
	mov.b32 	%r365, 0;
$L__BB0_33:
	.pragma "nounroll";
	shl.b32 	%r294, %r365, 2;
	mov.u32 	%r295, shared;
	add.s32 	%r296, %r295, %r294;
	ld.shared.f32 	%f686, [%r296];
	sub.f32 	%f687, %f686, %f966;
	fma.rn.f32 	%f688, %f687, 0f3BBB989D, 0f3F000000;
	cvt.sat.f32.f32 	%f689, %f688;
	mov.f32 	%f690, 0f4B400001;
	mov.f32 	%f691, 0f437C0000;
	fma.rm.f32 	%f692, %f689, %f691, %f690;
	add.f32 	%f693, %f692, 0fCB40007F;
	neg.f32 	%f694, %f693;
	fma.rn.f32 	%f695, %f687, 0f3FB8AA3B, %f694;
	fma.rn.f32 	%f696, %f687, 0f32A57060, %f695;
	mov.b32 	%r297, %f692;
	shl.b32 	%r298, %r297, 23;
	mov.b32 	%f697, %r298;
	ex2.approx.ftz.f32 	%f698, %f696;
	mul.f32 	%f699, %f698, %f697;
	add.s32 	%r299, %r4, %r294;
	st.shared.f32 	[%r299], %f699;
	add.f32 	%f700, %f959, %f699;
	ld.shared.f32 	%f701, [%r296+4];
	sub.f32 	%f702, %f701, %f966;
	fma.rn.f32 	%f703, %f702, 0f3BBB989D, 0f3F000000;
	cvt.sat.f32.f32 	%f704, %f703;
	fma.rm.f32 	%f705, %f704, %f691, %f690;
	add.f32 	%f706, %f705, 0fCB40007F;
	neg.f32 	%f707, %f706;
	fma.rn.f32 	%f708, %f702, 0f3FB8AA3B, %f707;
	fma.rn.f32 	%f709, %f702, 0f32A57060, %f708;
	mov.b32 	%r300, %f705;
	shl.b32 	%r301, %r300, 23;
	mov.b32 	%f710, %r301;
	ex2.approx.ftz.f32 	%f711, %f709;
	mul.f32 	%f712, %f711, %f710;
	st.shared.f32 	[%r299+4], %f712;
	add.f32 	%f713, %f700, %f712;
	ld.shared.f32 	%f714, [%r296+8];
	sub.f32 	%f715, %f714, %f966;
	fma.rn.f32 	%f716, %f715, 0f3BBB989D, 0f3F000000;
	cvt.sat.f32.f32 	%f717, %f716;
	fma.rm.f32 	%f718, %f717, %f691, %f690;
	add.f32 	%f719, %f718, 0fCB40007F;
	neg.f32 	%f720, %f719;
	fma.rn.f32 	%f721, %f715, 0f3FB8AA3B, %f720;
	fma.rn.f32 	%f722, %f715, 0f32A57060, %f721;
	mov.b32 	%r302, %f718;
	shl.b32 	%r303, %r302, 23;
	mov.b32 	%f723, %r303;
	ex2.approx.ftz.f32 	%f724, %f722;
	mul.f32 	%f725, %f724, %f723;
	st.shared.f32 	[%r299+8], %f725;
	add.f32 	%f726, %f713, %f725;
	ld.shared.f32 	%f727, [%r296+12];
	sub.f32 	%f728, %f727, %f966;
	fma.rn.f32 	%f729, %f728, 0f3BBB989D, 0f3F000000;
	cvt.sat.f32.f32 	%f730, %f729;
	fma.rm.f32 	%f731, %f730, %f691, %f690;
	add.f32 	%f732, %f731, 0fCB40007F;
	neg.f32 	%f733, %f732;
	fma.rn.f32 	%f734, %f728, 0f3FB8AA3B, %f733;
	fma.rn.f32 	%f735, %f728, 0f32A57060, %f734;
	mov.b32 	%r304, %f731;
	shl.b32 	%r305, %r304, 23;
	mov.b32 	%f736, %r305;
	ex2.approx.ftz.f32 	%f737, %f735;
	mul.f32 	%f738, %f737, %f736;
	st.shared.f32 	[%r299+12], %f738;
	add.f32 	%f959, %f726, %f738;
	add.s32 	%r365, %r365, 4;
	setp.eq.s32 	%p91, %r365, %r18;
	mov.u32 	%r373, %r18;
	@%p91 bra 	$L__BB0_34;
	bra.uni 	$L__BB0_33;
$L__BB0_34:
	add.s32 	%r41, %r10, -1;
	setp.eq.s32 	%p92, %r10, 0;
	@%p92 bra 	$L__BB0_39;
	setp.eq.s32 	%p93, %r41, 0;
	@%p93 bra 	$L__BB0_37;
	shl.b32 	%r306, %r373, 2;
	mov.u32 	%r307, shared;
	add.s32 	%r308, %r307, %r306;
	ld.shared.f32 	%f740, [%r308];
	sub.f32 	%f741, %f740, %f966;
	fma.rn.f32 	%f742, %f741, 0f3BBB989D, 0f3F000000;
	cvt.sat.f32.f32 	%f743, %f742;
	mov.f32 	%f744, 0f4B400001;
	mov.f32 	%f745, 0f437C0000;
	fma.rm.f32 	%f746, %f743, %f745, %f744;
	add.f32 	%f747, %f746, 0fCB40007F;
	neg.f32 	%f748, %f747;
	fma.rn.f32 	%f749, %f741, 0f3FB8AA3B, %f748;
	fma.rn.f32 	%f750, %f741, 0f32A57060, %f749;
	mov.b32 	%r309, %f746;
	shl.b32 	%r310, %r309, 23;
	mov.b32 	%f751, %r310;
	ex2.approx.ftz.f32 	%f752, %f750;
	mul.f32 	%f753, %f752, %f751;
	add.s32 	%r311, %r4, %r306;
	st.shared.f32 	[%r311], %f753;
	add.f32 	%f754, %f959, %f753;
	ld.shared.f32 	%f755, [%r308+4];
	sub.f32 	%f756, %f755, %f966;
	fma.rn.f32 	%f757, %f756, 0f3BBB989D, 0f3F000000;
	cvt.sat.f32.f32 	%f758, %f757;
	fma.rm.f32 	%f759, %f758, %f745, %f744;
	add.f32 	%f760, %f759, 0fCB40007F;
	neg.f32 	%f761, %f760;
	fma.rn.f32 	%f762, %f756, 0f3FB8AA3B, %f761;
	fma.rn.f32 	%f763, %f756, 0f32A57060, %f762;
	mov.b32 	%r312, %f759;
	shl.b32 	%r313, %r312, 23;
	mov.b32 	%f764, %r313;
	ex2.approx.ftz.f32 	%f765, %f763;
	mul.f32 	%f766, %f765, %f764;
	st.shared.f32 	[%r311+4], %f766;
	add.f32 	%f959, %f754, %f766;
	add.s32 	%r373, %r373, 2;
$L__BB0_37:
	setp.eq.s32 	%p94, %r19, 0;
	@%p94 bra 	$L__BB0_39;
	shl.b32 	%r314, %r373, 2;
	mov.u32 	%r315, shared;
	add.s32 	%r316, %r315, %r314;
	ld.shared.f32 	%f767, [%r316];
	sub.f32 	%f768, %f767, %f966;
	fma.rn.f32 	%f769, %f768, 0f3BBB989D, 0f3F000000;
	cvt.sat.f32.f32 	%f770, %f769;
	mov.f32 	%f771, 0f4B400001;
	mov.f32 	%f772, 0f437C0000;
	fma.rm.f32 	%f773, %f770, %f772, %f771;
	add.f32 	%f774, %f773, 0fCB40007F;
	neg.f32 	%f775, %f774;
	fma.rn.f32 	%f776, %f768, 0f3FB8AA3B, %f775;
	fma.rn.f32 	%f777, %f768, 0f32A57060, %f776;
	mov.b32 	%r317, %f773;
	shl.b32 	%r318, %r317, 23;
	mov.b32 	%f778, %r318;
	ex2.approx.ftz.f32 	%f779, %f777;
	mul.f32 	%f780, %f779, %f778;
	add.s32 	%r319, %r4, %r314;
	st.shared.f32 	[%r319], %f780;
	add.f32 	%f959, %f959, %f780;
$L__BB0_39:
	setp.lt.u32 	%p95, %r6, 7;
	mov.b32 	%r370, 0;
	@%p95 bra 	$L__BB0_42;
	mov.b32 	%r366, 0;
$L__BB0_41:
	.pragma "nounroll";
	shl.b32 	%r322, %r366, 2;
	add.s32 	%r323, %r4, %r322;
	ld.shared.f32 	%f781, [%r323];
	div.rn.f32 	%f782, %f781, %f959;
	st.shared.f32 	[%r323], %f782;
	ld.shared.f32 	%f783, [%r323+4];
	div.rn.f32 	%f784, %f783, %f959;
	st.shared.f32 	[%r323+4], %f784;
	ld.shared.f32 	%f785, [%r323+8];
	div.rn.f32 	%f786, %f785, %f959;
	st.shared.f32 	[%r323+8], %f786;
	ld.shared.f32 	%f787, [%r323+12];
	div.rn.f32 	%f788, %f787, %f959;
	st.shared.f32 	[%r323+12], %f788;
	ld.shared.f32 	%f789, [%r323+16];
	div.rn.f32 	%f790, %f789, %f959;
	st.shared.f32 	[%r323+16], %f790;
	ld.shared.f32 	%f791, [%r323+20];
	div.rn.f32 	%f792, %f791, %f959;
	st.shared.f32 	[%r323+20], %f792;
	ld.shared.f32 	%f793, [%r323+24];
	div.rn.f32 	%f794, %f793, %f959;
	st.shared.f32 	[%r323+24], %f794;
	ld.shared.f32 	%f795, [%r323+28];
	div.rn.f32 	%f796, %f795, %f959;
	st.shared.f32 	[%r323+28], %f796;
	add.s32 	%r366, %r366, 8;
	setp.eq.s32 	%p96, %r366, %r20;
	mov.u32 	%r370, %r20;
	@%p96 bra 	$L__BB0_42;
	bra.uni 	$L__BB0_41;
$L__BB0_42:
	setp.eq.s32 	%p97, %r11, 0;
	@%p97 bra 	$L__BB0_50;
	add.s32 	%r324, %r11, -1;
	setp.lt.u32 	%p98, %r324, 3;
	@%p98 bra 	$L__BB0_45;
	shl.b32 	%r325, %r370, 2;
	add.s32 	%r326, %r4, %r325;
	ld.shared.f32 	%f797, [%r326];
	div.rn.f32 	%f798, %f797, %f959;
	st.shared.f32 	[%r326], %f798;
	ld.shared.f32 	%f799, [%r326+4];
	div.rn.f32 	%f800, %f799, %f959;
	st.shared.f32 	[%r326+4], %f800;
	ld.shared.f32 	%f801, [%r326+8];
	div.rn.f32 	%f802, %f801, %f959;
	st.shared.f32 	[%r326+8], %f802;
	ld.shared.f32 	%f803, [%r326+12];
	div.rn.f32 	%f804, %f803, %f959;
	st.shared.f32 	[%r326+12], %f804;
	add.s32 	%r370, %r370, 4;
$L__BB0_45:
	@%p92 bra 	$L__BB0_50;
	setp.eq.s32 	%p100, %r41, 0;
	@%p100 bra 	$L__BB0_48;
	shl.b32 	%r327, %r370, 2;
	add.s32 	%r328, %r4, %r327;
	ld.shared.f32 	%f805, [%r328];
	div.rn.f32 	%f806, %f805, %f959;
	st.shared.f32 	[%r328], %f806;
	ld.shared.f32 	%f807, [%r328+4];
	div.rn.f32 	%f808, %f807, %f959;
	st.shared.f32 	[%r328+4], %f808;
	add.s32 	%r370, %r370, 2;
$L__BB0_48:
	setp.eq.s32 	%p101, %r19, 0;
	@%p101 bra 	$L__BB0_50;
	shl.b32 	%r329, %r370, 2;
	add.s32 	%r330, %r4, %r329;
	ld.shared.f32 	%f809, [%r330];
	div.rn.f32 	%f810, %f809, %f959;
	st.shared.f32 	[%r330], %f810;
$L__BB0_50:
	mov.f32 	%f946, 0f00000000;
	mov.b32 	%r368, 0;
	@%p90 bra 	$L__BB0_61;
	mov.f32 	%f946, 0f00000000;
	mov.b32 	%r367, 0;
$L__BB0_52:
	shl.b32 	%r333, %r367, 2;
	add.s32 	%r30, %r4, %r333;
	ld.shared.f32 	%f7, [%r30];
	setp.leu.f32 	%p103, %f7, 0f322BCC77;
	@%p103 bra 	$L__BB0_54;
	mov.b32 	%r334, %f7;
	add.s32 	%r335, %r334, -1059760811;
	and.b32  	%r336, %r335, -8388608;
	sub.s32 	%r337, %r334, %r336;
	mov.b32 	%f814, %r337;
	cvt.rn.f32.s32 	%f815, %r336;
	fma.rn.f32 	%f816, %f815, 0f34000000, 0f00000000;
	add.f32 	%f817, %f814, 0fBF800000;
	fma.rn.f32 	%f818, %f817, 0fBE055027, 0f3E1039F6;
	fma.rn.f32 	%f819, %f818, %f817, 0fBDF8CDCC;
	fma.rn.f32 	%f820, %f819, %f817, 0f3E0F2955;
	fma.rn.f32 	%f821, %f820, %f817, 0fBE2AD8B9;
	fma.rn.f32 	%f822, %f821, %f817, 0f3E4CED0B;
	fma.rn.f32 	%f823, %f822, %f817, 0fBE7FFF22;
	fma.rn.f32 	%f824, %f823, %f817, 0f3EAAAA78;
	fma.rn.f32 	%f825, %f824, %f817, 0fBF000000;
	mul.f32 	%f826, %f817, %f825;
	fma.rn.f32 	%f827, %f826, %f817, %f817;
	fma.rn.f32 	%f828, %f816, 0f3F317218, %f827;
	setp.gt.u32 	%p104, %r334, 2139095039;
	fma.rn.f32 	%f829, %f7, 0f7F800000, 0f7F800000;
	selp.f32 	%f830, %f829, %f828, %p104;
	mul.f32 	%f831, %f7, %f830;
	sub.f32 	%f946, %f946, %f831;
$L__BB0_54:
	ld.shared.f32 	%f10, [%r30+4];
	setp.leu.f32 	%p105, %f10, 0f322BCC77;
	@%p105 bra 	$L__BB0_56;
	mov.b32 	%r338, %f10;
	add.s32 	%r339, %r338, -1059760811;
	and.b32  	%r340, %r339, -8388608;
	sub.s32 	%r341, %r338, %r340;
	mov.b32 	%f832, %r341;
	cvt.rn.f32.s32 	%f833, %r340;
	fma.rn.f32 	%f834, %f833, 0f34000000, 0f00000000;
	add.f32 	%f835, %f832, 0fBF800000;
	fma.rn.f32 	%f836, %f835, 0fBE055027, 0f3E1039F6;
	fma.rn.f32 	%f837, %f836, %f835, 0fBDF8CDCC;
	fma.rn.f32 	%f838, %f837, %f835, 0f3E0F2955;
	fma.rn.f32 	%f839, %f838, %f835, 0fBE2AD8B9;
	fma.rn.f32 	%f840, %f839, %f835, 0f3E4CED0B;
	fma.rn.f32 	%f841, %f840, %f835, 0fBE7FFF22;
	fma.rn.f32 	%f842, %f841, %f835, 0f3EAAAA78;
	fma.rn.f32 	%f843, %f842, %f835, 0fBF000000;
	mul.f32 	%f844, %f835, %f843;
	fma.rn.f32 	%f845, %f844, %f835, %f835;
	fma.rn.f32 	%f846, %f834, 0f3F317218, %f845;
	setp.gt.u32 	%p106, %r338, 2139095039;
	fma.rn.f32 	%f847, %f10, 0f7F800000, 0f7F800000;
	selp.f32 	%f848, %f847, %f846, %p106;
	mul.f32 	%f849, %f10, %f848;
	sub.f32 	%f946, %f946, %f849;
$L__BB0_56:
	ld.shared.f32 	%f13, [%r30+8];
	setp.leu.f32 	%p107, %f13, 0f322BCC77;
	@%p107 bra 	$L__BB0_58;
	mov.b32 	%r342, %f13;
	add.s32 	%r343, %r342, -1059760811;
	and.b32  	%r344, %r343, -8388608;
	sub.s32 	%r345, %r342, %r344;
	mov.b32 	%f850, %r345;
	cvt.rn.f32.s32 	%f851, %r344;
	fma.rn.f32 	%f852, %f851, 0f34000000, 0f00000000;
	add.f32 	%f853, %f850, 0fBF800000;
	fma.rn.f32 	%f854, %f853, 0fBE055027, 0f3E1039F6;
	fma.rn.f32 	%f855, %f854, %f853, 0fBDF8CDCC;
	fma.rn.f32 	%f856, %f855, %f853, 0f3E0F2955;
	fma.rn.f32 	%f857, %f856, %f853, 0fBE2AD8B9;
	fma.rn.f32 	%f858, %f857, %f853, 0f3E4CED0B;
	fma.rn.f32 	%f859, %f858, %f853, 0fBE7FFF22;
	fma.rn.f32 	%f860, %f859, %f853, 0f3EAAAA78;
	fma.rn.f32 	%f861, %f860, %f853, 0fBF000000;
	mul.f32 	%f862, %f853, %f861;
	fma.rn.f32 	%f863, %f862, %f853, %f853;
	fma.rn.f32 	%f864, %f852, 0f3F317218, %f863;
	setp.gt.u32 	%p108, %r342, 2139095039;
	fma.rn.f32 	%f865, %f13, 0f7F800000, 0f7F800000;
	selp.f32 	%f866, %f865, %f864, %p108;
	mul.f32 	%f867, %f13, %f866;
	sub.f32 	%f946, %f946, %f867;
$L__BB0_58:
	ld.shared.f32 	%f16, [%r30+12];
	setp.leu.f32 	%p109, %f16, 0f322BCC77;
	@%p109 bra 	$L__BB0_60;
	mov.b32 	%r346, %f16;
	add.s32 	%r347, %r346, -1059760811;
	and.b32  	%r348, %r347, -8388608;
	sub.s32 	%r349, %r346, %r348;
	mov.b32 	%f868, %r349;
	cvt.rn.f32.s32 	%f869, %r348;
	fma.rn.f32 	%f870, %f869, 0f34000000, 0f00000000;
	add.f32 	%f871, %f868, 0fBF800000;
	fma.rn.f32 	%f872, %f871, 0fBE055027, 0f3E1039F6;
	fma.rn.f32 	%f873, %f872, %f871, 0fBDF8CDCC;
	fma.rn.f32 	%f874, %f873, %f871, 0f3E0F2955;
	fma.rn.f32 	%f875, %f874, %f871, 0fBE2AD8B9;
	fma.rn.f32 	%f876, %f875, %f871, 0f3E4CED0B;
	fma.rn.f32 	%f877, %f876, %f871, 0fBE7FFF22;
	fma.rn.f32 	%f878, %f877, %f871, 0f3EAAAA78;
	fma.rn.f32 	%f879, %f878, %f871, 0fBF000000;
	mul.f32 	%f880, %f871, %f879;
	fma.rn.f32 	%f881, %f880, %f871, %f871;
	fma.rn.f32 	%f882, %f870, 0f3F317218, %f881;
	setp.gt.u32 	%p110, %r346, 2139095039;
	fma.rn.f32 	%f883, %f16, 0f7F800000, 0f7F800000;
	selp.f32 	%f884, %f883, %f882, %p110;
	mul.f32 	%f885, %f16, %f884;
	sub.f32 	%f946, %f946, %f885;
$L__BB0_60:
	add.s32 	%r367, %r367, 4;
	setp.ne.s32 	%p111, %r367, %r18;
	mov.u32 	%r368, %r18;
	@%p111 bra 	$L__BB0_52;
$L__BB0_61:
	@%p92 bra 	$L__BB0_70;
	shl.b32 	%r350, %r368, 2;
	add.s32 	%r33, %r4, %r350;
	ld.shared.f32 	%f21, [%r33];
	setp.leu.f32 	%p113, %f21, 0f322BCC77;
	@%p113 bra 	$L__BB0_64;
	mov.b32 	%r351, %f21;
	add.s32 	%r352, %r351, -1059760811;
	and.b32  	%r353, %r352, -8388608;
	sub.s32 	%r354, %r351, %r353;
	mov.b32 	%f886, %r354;
	cvt.rn.f32.s32 	%f887, %r353;
	fma.rn.f32 	%f888, %f887, 0f34000000, 0f00000000;
	add.f32 	%f889, %f886, 0fBF800000;
	fma.rn.f32 	%f890, %f889, 0fBE055027, 0f3E1039F6;
	fma.rn.f32 	%f891, %f890, %f889, 0fBDF8CDCC;
	fma.rn.f32 	%f892, %f891, %f889, 0f3E0F2955;
	fma.rn.f32 	%f893, %f892, %f889, 0fBE2AD8B9;
	fma.rn.f32 	%f894, %f893, %f889, 0f3E4CED0B;
	fma.rn.f32 	%f895, %f894, %f889, 0fBE7FFF22;
	fma.rn.f32 	%f896, %f895, %f889, 0f3EAAAA78;
	fma.rn.f32 	%f897, %f896, %f889, 0fBF000000;
	mul.f32 	%f898, %f889, %f897;
	fma.rn.f32 	%f899, %f898, %f889, %f889;
	fma.rn.f32 	%f900, %f888, 0f3F317218, %f899;
	setp.gt.u32 	%p114, %r351, 2139095039;
	fma.rn.f32 	%f901, %f21, 0f7F800000, 0f7F800000;
	selp.f32 	%f902, %f901, %f900, %p114;
	mul.f32 	%f903, %f21, %f902;
	sub.f32 	%f946, %f946, %f903;
$L__BB0_64:
	setp.eq.s32 	%p115, %r10, 1;
	@%p115 bra 	$L__BB0_70;
	ld.shared.f32 	%f24, [%r33+4];
	setp.leu.f32 	%p116, %f24, 0f322BCC77;
	@%p116 bra 	$L__BB0_67;
	mov.b32 	%r355, %f24;
	add.s32 	%r356, %r355, -1059760811;
	and.b32  	%r357, %r356, -8388608;
	sub.s32 	%r358, %r355, %r357;
	mov.b32 	%f904, %r358;
	cvt.rn.f32.s32 	%f905, %r357;
	fma.rn.f32 	%f906, %f905, 0f34000000, 0f00000000;
	add.f32 	%f907, %f904, 0fBF800000;
	fma.rn.f32 	%f908, %f907, 0fBE055027, 0f3E1039F6;
	fma.rn.f32 	%f909, %f908, %f907, 0fBDF8CDCC;
	fma.rn.f32 	%f910, %f909, %f907, 0f3E0F2955;
	fma.rn.f32 	%f911, %f910, %f907, 0fBE2AD8B9;
	fma.rn.f32 	%f912, %f911, %f907, 0f3E4CED0B;
	fma.rn.f32 	%f913, %f912, %f907, 0fBE7FFF22;
	fma.rn.f32 	%f914, %f913, %f907, 0f3EAAAA78;
	fma.rn.f32 	%f915, %f914, %f907, 0fBF000000;
	mul.f32 	%f916, %f907, %f915;
	fma.rn.f32 	%f917, %f916, %f907, %f907;
	fma.rn.f32 	%f918, %f906, 0f3F317218, %f917;
	setp.gt.u32 	%p117, %r355, 2139095039;
	fma.rn.f32 	%f919, %f24, 0f7F800000, 0f7F800000;
	selp.f32 	%f920, %f919, %f918, %p117;
	mul.f32 	%f921, %f24, %f920;
	sub.f32 	%f946, %f946, %f921;
$L__BB0_67:
	setp.eq.s32 	%p118, %r10, 2;
	@%p118 bra 	$L__BB0_70;
	ld.shared.f32 	%f27, [%r33+8];
	setp.leu.f32 	%p119, %f27, 0f322BCC77;
	@%p119 bra 	$L__BB0_70;
	mov.b32 	%r359, %f27;
	add.s32 	%r360, %r359, -1059760811;
	and.b32  	%r361, %r360, -8388608;
	sub.s32 	%r362, %r359, %r361;
	mov.b32 	%f922, %r362;
	cvt.rn.f32.s32 	%f923, %r361;
	fma.rn.f32 	%f924, %f923, 0f34000000, 0f00000000;
	add.f32 	%f925, %f922, 0fBF800000;
	fma.rn.f32 	%f926, %f925, 0fBE055027, 0f3E1039F6;
	fma.rn.f32 	%f927, %f926, %f925, 0fBDF8CDCC;
	fma.rn.f32 	%f928, %f927, %f925, 0f3E0F2955;
	fma.rn.f32 	%f929, %f928, %f925, 0fBE2AD8B9;
	fma.rn.f32 	%f930, %f929, %f925, 0f3E4CED0B;
	fma.rn.f32 	%f931, %f930, %f925, 0fBE7FFF22;
	fma.rn.f32 	%f932, %f931, %f925, 0f3EAAAA78;
	fma.rn.f32 	%f933, %f932, %f925, 0fBF000000;
	mul.f32 	%f934, %f925, %f933;
	fma.rn.f32 	%f935, %f934, %f925, %f925;
	fma.rn.f32 	%f936, %f924, 0f3F317218, %f935;
	setp.gt.u32 	%p120, %r359, 2139095039;
	fma.rn.f32 	%f937, %f27, 0f7F800000, 0f7F800000;
	selp.f32 	%f938, %f937, %f936, %p120;
	mul.f32 	%f939, %f27, %f938;
	sub.f32 	%f946, %f946, %f939;
$L__BB0_70:
	add.f32 	%f1011, %f1011, %f946;
	add.s32 	%r363, %r363, 1;
	setp.eq.s32 	%p121, %r363, %r131;
	@%p121 bra 	$L__BB0_89;
	bra.uni 	$L__BB0_5;
$L__BB0_71:
	and.b32  	%r59, %r130, 7;
	add.s32 	%r60, %r59, -1;
	and.b32  	%r61, %r130, 3;
	mul.lo.s32 	%r251, %r5, %r130;
	cvt.s64.s32 	%rd12, %r251;
	and.b32  	%r62, %r130, 2147483640;
	and.b32  	%r63, %r130, 1;
	mov.b32 	%r382, 0;
	mov.f32 	%f1011, 0f00000000;
$L__BB0_72:
	setp.lt.u32 	%p63, %r130, 8;
	mul.lo.s32 	%r253, %r3, %r382;
	mul.wide.s32 	%rd16, %r253, 4;
	add.s64 	%rd13, %rd1, %rd16;
	mov.f32 	%f984, 0f00000000;
	mov.b32 	%r385, 0;
	@%p63 bra 	$L__BB0_75;
	mov.f32 	%f984, 0f00000000;
	mov.b32 	%r383, 0;
$L__BB0_74:
	.pragma "nounroll";
	cvt.u64.u32 	%rd17, %r383;
	add.s64 	%rd18, %rd17, %rd2;
	shl.b64 	%rd19, %rd18, 2;
	add.s64 	%rd20, %rd13, %rd19;
	ld.global.nc.f32 	%f498, [%rd20];
	add.s64 	%rd21, %rd17, %rd12;
	shl.b64 	%rd22, %rd21, 2;
	add.s64 	%rd23, %rd13, %rd22;
	ld.global.nc.f32 	%f499, [%rd23];
	fma.rn.f32 	%f500, %f498, %f499, %f984;
	ld.global.nc.f32 	%f501, [%rd20+4];
	ld.global.nc.f32 	%f502, [%rd23+4];
	fma.rn.f32 	%f503, %f501, %f502, %f500;
	ld.global.nc.f32 	%f504, [%rd20+8];
	ld.global.nc.f32 	%f505, [%rd23+8];
	fma.rn.f32 	%f506, %f504, %f505, %f503;
	ld.global.nc.f32 	%f507, [%rd20+12];
	ld.global.nc.f32 	%f508, [%rd23+12];
	fma.rn.f32 	%f509, %f507, %f508, %f506;
	ld.global.nc.f32 	%f510, [%rd20+16];
	ld.global.nc.f32 	%f511, [%rd23+16];
	fma.rn.f32 	%f512, %f510, %f511, %f509;
	ld.global.nc.f32 	%f513, [%rd20+20];
	ld.global.nc.f32 	%f514, [%rd23+20];
	fma.rn.f32 	%f515, %f513, %f514, %f512;
	ld.global.nc.f32 	%f516, [%rd20+24];
	ld.global.nc.f32 	%f517, [%rd23+24];
	fma.rn.f32 	%f518, %f516, %f517, %f515;
	ld.global.nc.f32 	%f519, [%rd20+28];
	ld.global.nc.f32 	%f520, [%rd23+28];
	fma.rn.f32 	%f984, %f519, %f520, %f518;
	add.s32 	%r383, %r383, 8;
	setp.ne.s32 	%p64, %r383, %r62;
	mov.u32 	%r385, %r62;
	@%p64 bra 	$L__BB0_74;
$L__BB0_75:
	setp.eq.s32 	%p65, %r59, 0;
	@%p65 bra 	$L__BB0_83;
	setp.lt.u32 	%p66, %r60, 3;
	@%p66 bra 	$L__BB0_78;
	cvt.u64.u32 	%rd24, %r385;
	add.s64 	%rd25, %rd24, %rd2;
	shl.b64 	%rd26, %rd25, 2;
	add.s64 	%rd27, %rd13, %rd26;
	ld.global.nc.f32 	%f522, [%rd27];
	add.s64 	%rd28, %rd24, %rd12;
	shl.b64 	%rd29, %rd28, 2;
	add.s64 	%rd30, %rd13, %rd29;
	ld.global.nc.f32 	%f523, [%rd30];
	fma.rn.f32 	%f524, %f522, %f523, %f984;
	ld.global.nc.f32 	%f525, [%rd27+4];
	ld.global.nc.f32 	%f526, [%rd30+4];
	fma.rn.f32 	%f527, %f525, %f526, %f524;
	ld.global.nc.f32 	%f528, [%rd27+8];
	ld.global.nc.f32 	%f529, [%rd30+8];
	fma.rn.f32 	%f530, %f528, %f529, %f527;
	ld.global.nc.f32 	%f531, [%rd27+12];
	ld.global.nc.f32 	%f532, [%rd30+12];
	fma.rn.f32 	%f984, %f531, %f532, %f530;
	add.s32 	%r385, %r385, 4;
$L__BB0_78:
	setp.eq.s32 	%p67, %r61, 0;
	@%p67 bra 	$L__BB0_83;
	setp.eq.s32 	%p68, %r61, 1;
	@%p68 bra 	$L__BB0_81;
	cvt.u64.u32 	%rd31, %r385;
	add.s64 	%rd32, %rd31, %rd2;
	shl.b64 	%rd33, %rd32, 2;
	add.s64 	%rd34, %rd13, %rd33;
	ld.global.nc.f32 	%f534, [%rd34];
	add.s64 	%rd35, %rd31, %rd12;
	shl.b64 	%rd36, %rd35, 2;
	add.s64 	%rd37, %rd13, %rd36;
	ld.global.nc.f32 	%f535, [%rd37];
	fma.rn.f32 	%f536, %f534, %f535, %f984;
	ld.global.nc.f32 	%f537, [%rd34+4];
	ld.global.nc.f32 	%f538, [%rd37+4];
	fma.rn.f32 	%f984, %f537, %f538, %f536;
	add.s32 	%r385, %r385, 2;
$L__BB0_81:
	setp.eq.s32 	%p69, %r63, 0;
	@%p69 bra 	$L__BB0_83;
	cvt.u64.u32 	%rd38, %r385;
	add.s64 	%rd39, %rd38, %rd2;
	shl.b64 	%rd40, %rd39, 2;
	add.s64 	%rd41, %rd13, %rd40;
	ld.global.nc.f32 	%f539, [%rd41];
	add.s64 	%rd42, %rd38, %rd12;
	shl.b64 	%rd43, %rd42, 2;
	add.s64 	%rd44, %rd13, %rd43;
	ld.global.nc.f32 	%f540, [%rd44];
	fma.rn.f32 	%f984, %f539, %f540, %f984;
$L__BB0_83:
	mul.f32 	%f542, %f137, %f984;
	st.shared.f32 	[shared], %f542;
	sub.f32 	%f543, %f542, %f542;
	fma.rn.f32 	%f544, %f543, 0f3BBB989D, 0f3F000000;
	cvt.sat.f32.f32 	%f545, %f544;
	mov.f32 	%f546, 0f4B400001;
	mov.f32 	%f547, 0f437C0000;
	fma.rm.f32 	%f548, %f545, %f547, %f546;
	add.f32 	%f549, %f548, 0fCB40007F;
	neg.f32 	%f550, %f549;
	fma.rn.f32 	%f551, %f543, 0f3FB8AA3B, %f550;
	fma.rn.f32 	%f552, %f543, 0f32A57060, %f551;
	mov.b32 	%r255, %f548;
	shl.b32 	%r256, %r255, 23;
	mov.b32 	%f553, %r256;
	ex2.approx.ftz.f32 	%f554, %f552;
	mul.f32 	%f555, %f554, %f553;
	add.f32 	%f556, %f555, 0f00000000;
	div.rn.f32 	%f79, %f555, %f556;
	st.shared.f32 	[%r4], %f79;
	setp.gt.f32 	%p70, %f79, 0f322BCC77;
	mov.f32 	%f976, 0f00000000;
	@%p70 bra 	$L__BB0_84;
	bra.uni 	$L__BB0_85;
$L__BB0_84:
	mov.b32 	%r257, %f79;
	add.s32 	%r258, %r257, -1059760811;
	and.b32  	%r259, %r258, -8388608;
	sub.s32 	%r260, %r257, %r259;
	mov.b32 	%f557, %r260;
	cvt.rn.f32.s32 	%f558, %r259;
	fma.rn.f32 	%f559, %f558, 0f34000000, 0f00000000;
	add.f32 	%f560, %f557, 0fBF800000;
	fma.rn.f32 	%f561, %f560, 0fBE055027, 0f3E1039F6;
	fma.rn.f32 	%f562, %f561, %f560, 0fBDF8CDCC;
	fma.rn.f32 	%f563, %f562, %f560, 0f3E0F2955;
	fma.rn.f32 	%f564, %f563, %f560, 0fBE2AD8B9;
	fma.rn.f32 	%f565, %f564, %f560, 0f3E4CED0B;
	fma.rn.f32 	%f566, %f565, %f560, 0fBE7FFF22;
	fma.rn.f32 	%f567, %f566, %f560, 0f3EAAAA78;
	fma.rn.f32 	%f568, %f567, %f560, 0fBF000000;
	mul.f32 	%f569, %f560, %f568;
	fma.rn.f32 	%f570, %f569, %f560, %f560;
	fma.rn.f32 	%f571, %f559, 0f3F317218, %f570;
	setp.gt.u32 	%p71, %r257, 2139095039;
	fma.rn.f32 	%f572, %f79, 0f7F800000, 0f7F800000;
	selp.f32 	%f573, %f572, %f571, %p71;
	mul.f32 	%f574, %f79, %f573;
	mov.f32 	%f575, 0f00000000;
	sub.f32 	%f976, %f575, %f574;
$L__BB0_85:
	add.f32 	%f1011, %f1011, %f976;
	add.s32 	%r382, %r382, 1;
	setp.eq.s32 	%p72, %r382, %r131;
	@%p72 bra 	$L__BB0_89;
	bra.uni 	$L__BB0_72;
$L__BB0_86:
	setp.gt.u32 	%p6, %r129, 1;
	@%p6 bra 	$L__BB0_91;
	mul.f32 	%f80, %f137, 0f00000000;
	sub.f32 	%f140, %f80, %f80;
	fma.rn.f32 	%f141, %f140, 0f3BBB989D, 0f3F000000;
	cvt.sat.f32.f32 	%f142, %f141;
	mov.f32 	%f143, 0f4B400001;
	mov.f32 	%f144, 0f437C0000;
	fma.rm.f32 	%f145, %f142, %f144, %f143;
	add.f32 	%f146, %f145, 0fCB40007F;
	neg.f32 	%f147, %f146;
	fma.rn.f32 	%f148, %f140, 0f3FB8AA3B, %f147;
	fma.rn.f32 	%f149, %f140, 0f32A57060, %f148;
	mov.b32 	%r142, %f145;
	shl.b32 	%r143, %r142, 23;
	mov.b32 	%f150, %r143;
	ex2.approx.ftz.f32 	%f151, %f149;
	mul.f32 	%f152, %f151, %f150;
	add.f32 	%f153, %f152, 0f00000000;
	div.rn.f32 	%f81, %f152, %f153;
	setp.lt.f32 	%p7, %f81, 0f00800000;
	mul.f32 	%f154, %f81, 0f4B000000;
	selp.f32 	%f155, %f154, %f81, %p7;
	selp.f32 	%f156, 0fC1B80000, 0f00000000, %p7;
	mov.b32 	%r144, %f155;
	add.s32 	%r145, %r144, -1059760811;
	and.b32  	%r146, %r145, -8388608;
	sub.s32 	%r147, %r144, %r146;
	mov.b32 	%f157, %r147;
	cvt.rn.f32.s32 	%f158, %r146;
	fma.rn.f32 	%f159, %f158, 0f34000000, %f156;
	add.f32 	%f160, %f157, 0fBF800000;
	fma.rn.f32 	%f161, %f160, 0fBE055027, 0f3E1039F6;
	fma.rn.f32 	%f162, %f161, %f160, 0fBDF8CDCC;
	fma.rn.f32 	%f163, %f162, %f160, 0f3E0F2955;
	fma.rn.f32 	%f164, %f163, %f160, 0fBE2AD8B9;
	fma.rn.f32 	%f165, %f164, %f160, 0f3E4CED0B;
	fma.rn.f32 	%f166, %f165, %f160, 0fBE7FFF22;
	fma.rn.f32 	%f167, %f166, %f160, 0f3EAAAA78;
	fma.rn.f32 	%f168, %f167, %f160, 0fBF000000;
	mul.f32 	%f169, %f160, %f168;
	fma.rn.f32 	%f170, %f169, %f160, %f160;
	fma.rn.f32 	%f171, %f159, 0f3F317218, %f170;
	setp.gt.u32 	%p8, %r144, 2139095039;
	fma.rn.f32 	%f172, %f155, 0f7F800000, 0f7F800000;
	selp.f32 	%f173, %f172, %f171, %p8;
	setp.eq.f32 	%p9, %f155, 0f00000000;
	selp.f32 	%f174, 0fFF800000, %f173, %p9;
	mul.f32 	%f175, %f81, %f174;
	mov.f32 	%f1011, 0f00000000;
	sub.f32 	%f82, %f1011, %f175;
	mov.b32 	%r405, 0;
$L__BB0_88:
	setp.gt.f32 	%p10, %f81, 0f322BCC77;
	st.shared.f32 	[shared], %f80;
	st.shared.f32 	[%r4], %f81;
	selp.f32 	%f176, %f82, 0f00000000, %p10;
	add.f32 	%f1011, %f1011, %f176;
	add.s32 	%r405, %r405, 1;
	setp.ne.s32 	%p11, %r405, %r131;
	@%p11 bra 	$L__BB0_88;
$L__BB0_89:
	ld.param.u64 	%rd75, [attention_entropy_kernel_param_1];
	cvt.rn.f32.s32 	%f940, %r131;
	div.rn.f32 	%f941, %f1011, %f940;
	cvta.to.global.u64 	%rd72, %rd75;
	mul.wide.s32 	%rd73, %r1, 4;
	add.s64 	%rd74, %rd72, %rd73;
	st.global.f32 	[%rd74], %f941;
$L__BB0_90:
	ret;
$L__BB0_91:
	add.s32 	%r73, %r129, -1;
	and.b32  	%r74, %r129, 15;
	add.s32 	%r75, %r74, -1;
	and.b32  	%r76, %r129, 7;
	add.s32 	%r77, %r76, -1;
	add.s32 	%r78, %r129, -2;
	add.s32 	%r149, %r129, 15;
	and.b32  	%r150, %r149, 15;
	add.s32 	%r79, %r150, -1;
	add.s32 	%r151, %r129, 7;
	and.b32  	%r152, %r151, 7;
	add.s32 	%r80, %r152, -1;
	and.b32  	%r81, %r129, 3;
	add.s32 	%r82, %r81, -1;
	mul.f32 	%f83, %f137, 0f00000000;
	and.b32  	%r83, %r129, 2147483632;
	and.b32  	%r84, %r73, 15;
	and.b32  	%r85, %r73, -16;
	and.b32  	%r86, %r149, 7;
	and.b32  	%r87, %r151, 3;
	and.b32  	%r88, %r129, 2147483644;
	and.b32  	%r89, %r129, 1;
	and.b32  	%r90, %r129, 2147483640;
	mov.b32 	%r387, 0;
	mov.f32 	%f1011, 0f00000000;
$L__BB0_92:
	setp.lt.u32 	%p12, %r73, 15;
	mov.b32 	%r390, 0;
	@%p12 bra 	$L__BB0_95;
	mov.b32 	%r388, 0;
$L__BB0_94:
	.pragma "nounroll";
	shl.b32 	%r155, %r388, 2;
	add.s32 	%r157, %r137, %r155;
	st.shared.v4.f32 	[%r157], {%f83, %f83, %f83, %f83};
	st.shared.v4.f32 	[%r157+16], {%f83, %f83, %f83, %f83};
	st.shared.v4.f32 	[%r157+32], {%f83, %f83, %f83, %f83};
	st.shared.v4.f32 	[%r157+48], {%f83, %f83, %f83, %f83};
	add.s32 	%r388, %r388, 16;
	setp.ne.s32 	%p13, %r388, %r83;
	mov.u32 	%r390, %r83;
	@%p13 bra 	$L__BB0_94;
$L__BB0_95:
	setp.eq.s32 	%p14, %r74, 0;
	@%p14 bra 	$L__BB0_105;
	setp.lt.u32 	%p15, %r75, 7;
	@%p15 bra 	$L__BB0_98;
	shl.b32 	%r158, %r390, 2;
	add.s32 	%r160, %r137, %r158;
	st.shared.f32 	[%r160], %f83;
	st.shared.f32 	[%r160+4], %f83;
	st.shared.f32 	[%r160+8], %f83;
	st.shared.f32 	[%r160+12], %f83;
	st.shared.f32 	[%r160+16], %f83;
	st.shared.f32 	[%r160+20], %f83;
	st.shared.f32 	[%r160+24], %f83;
	st.shared.f32 	[%r160+28], %f83;
	add.s32 	%r390, %r390, 8;
$L__BB0_98:
	setp.eq.s32 	%p16, %r76, 0;
	@%p16 bra 	$L__BB0_105;
	setp.lt.u32 	%p17, %r77, 3;
	@%p17 bra 	$L__BB0_101;
	shl.b32 	%r161, %r390, 2;
	add.s32 	%r163, %r137, %r161;
	st.shared.f32 	[%r163], %f83;
	st.shared.f32 	[%r163+4], %f83;
	st.shared.f32 	[%r163+8], %f83;
	st.shared.f32 	[%r163+12], %f83;
	add.s32 	%r390, %r390, 4;
$L__BB0_101:
	setp.eq.s32 	%p18, %r81, 0;
	@%p18 bra 	$L__BB0_105;
	setp.eq.s32 	%p19, %r81, 1;
	shl.b32 	%r164, %r390, 2;
	add.s32 	%r99, %r137, %r164;
	st.shared.f32 	[%r99], %f83;
	@%p19 bra 	$L__BB0_105;
	setp.eq.s32 	%p20, %r81, 2;
	st.shared.f32 	[%r99+4], %f83;
	@%p20 bra 	$L__BB0_105;
	st.shared.f32 	[%r99+8], %f83;
$L__BB0_105:
	setp.lt.u32 	%p21, %r78, 15;
	mov.b32 	%r403, 1;
	ld.shared.f32 	%f1009, [shared];
	@%p21 bra 	$L__BB0_108;
	mov.b32 	%r392, 1;
$L__BB0_107:
	.pragma "nounroll";
	shl.b32 	%r168, %r392, 2;
	add.s32 	%r170, %r137, %r168;
	ld.shared.f32 	%f179, [%r170];
	max.f32 	%f180, %f1009, %f179;
	ld.shared.v2.f32 	{%f181, %f182}, [%r170+4];
	max.f32 	%f183, %f180, %f181;
	max.f32 	%f184, %f183, %f182;
	ld.shared.v4.f32 	{%f185, %f186, %f187, %f188}, [%r170+12];
	max.f32 	%f189, %f184, %f185;
	max.f32 	%f190, %f189, %f186;
	max.f32 	%f191, %f190, %f187;
	max.f32 	%f192, %f191, %f188;
	ld.shared.v4.f32 	{%f193, %f194, %f195, %f196}, [%r170+28];
	max.f32 	%f197, %f192, %f193;
	max.f32 	%f198, %f197, %f194;
	max.f32 	%f199, %f198, %f195;
	max.f32 	%f200, %f199, %f196;
	ld.shared.v4.f32 	{%f201, %f202, %f203, %f204}, [%r170+44];
	max.f32 	%f205, %f200, %f201;
	max.f32 	%f206, %f205, %f202;
	max.f32 	%f207, %f206, %f203;
	max.f32 	%f208, %f207, %f204;
	ld.shared.f32 	%f209, [%r170+60];
	max.f32 	%f1009, %f208, %f209;
	add.s32 	%r403, %r392, 16;
	add.s32 	%r171, %r392, 15;
	setp.eq.s32 	%p22, %r171, %r85;
	mov.u32 	%r392, %r403;
	@%p22 bra 	$L__BB0_108;
	bra.uni 	$L__BB0_107;
$L__BB0_108:
	setp.eq.s32 	%p23, %r84, 0;
	@%p23 bra 	$L__BB0_118;
	setp.lt.u32 	%p24, %r79, 7;
	@%p24 bra 	$L__BB0_111;
	shl.b32 	%r172, %r403, 2;
	add.s32 	%r174, %r137, %r172;
	ld.shared.f32 	%f211, [%r174];
	max.f32 	%f212, %f1009, %f211;
	ld.shared.f32 	%f213, [%r174+4];
	max.f32 	%f214, %f212, %f213;
	ld.shared.f32 	%f215, [%r174+8];
	max.f32 	%f216, %f214, %f215;
	ld.shared.f32 	%f217, [%r174+12];
	max.f32 	%f218, %f216, %f217;
	ld.shared.f32 	%f219, [%r174+16];
	max.f32 	%f220, %f218, %f219;
	ld.shared.f32 	%f221, [%r174+20];
	max.f32 	%f222, %f220, %f221;
	ld.shared.f32 	%f223, [%r174+24];
	max.f32 	%f224, %f222, %f223;
	ld.shared.f32 	%f225, [%r174+28];
	max.f32 	%f1009, %f224, %f225;
	add.s32 	%r403, %r403, 8;
$L__BB0_111:
	setp.eq.s32 	%p25, %r86, 0;
	@%p25 bra 	$L__BB0_118;
	setp.lt.u32 	%p26, %r80, 3;
	@%p26 bra 	$L__BB0_114;
	shl.b32 	%r175, %r403, 2;
	add.s32 	%r177, %r137, %r175;
	ld.shared.f32 	%f227, [%r177];
	max.f32 	%f228, %f1009, %f227;
	ld.shared.f32 	%f229, [%r177+4];
	max.f32 	%f230, %f228, %f229;
	ld.shared.f32 	%f231, [%r177+8];
	max.f32 	%f232, %f230, %f231;
	ld.shared.f32 	%f233, [%r177+12];
	max.f32 	%f1009, %f232, %f233;
	add.s32 	%r403, %r403, 4;
$L__BB0_114:
	setp.eq.s32 	%p27, %r87, 0;
	@%p27 bra 	$L__BB0_118;
	setp.eq.s32 	%p28, %r87, 1;
	shl.b32 	%r178, %r403, 2;
	add.s32 	%r125, %r137, %r178;
	ld.shared.f32 	%f234, [%r125];
	max.f32 	%f1009, %f1009, %f234;
	@%p28 bra 	$L__BB0_118;
	setp.eq.s32 	%p29, %r87, 2;
	ld.shared.f32 	%f235, [%r125+4];
	max.f32 	%f1009, %f1009, %f235;
	@%p29 bra 	$L__BB0_118;
	ld.shared.f32 	%f236, [%r125+8];
	max.f32 	%f1009, %f1009, %f236;
$L__BB0_118:
	setp.lt.u32 	%p30, %r73, 3;
	mov.f32 	%f1002, 0f00000000;
	mov.b32 	%r401, 0;
	@%p30 bra 	$L__BB0_121;
	mov.f32 	%f1002, 0f00000000;
	mov.b32 	%r393, 0;
$L__BB0_120:
	.pragma "nounroll";
	shl.b32 	%r182, %r393, 2;
	add.s32 	%r184, %r137, %r182;
	ld.shared.f32 	%f240, [%r184];
	sub.f32 	%f241, %f240, %f1009;
	fma.rn.f32 	%f242, %f241, 0f3BBB989D, 0f3F000000;
	cvt.sat.f32.f32 	%f243, %f242;
	mov.f32 	%f244, 0f4B400001;
	mov.f32 	%f245, 0f437C0000;
	fma.rm.f32 	%f246, %f243, %f245, %f244;
	add.f32 	%f247, %f246, 0fCB40007F;
	neg.f32 	%f248, %f247;
	fma.rn.f32 	%f249, %f241, 0f3FB8AA3B, %f248;
	fma.rn.f32 	%f250, %f241, 0f32A57060, %f249;
	mov.b32 	%r185, %f246;
	shl.b32 	%r186, %r185, 23;
	mov.b32 	%f251, %r186;
	ex2.approx.ftz.f32 	%f252, %f250;
	mul.f32 	%f253, %f252, %f251;
	add.s32 	%r187, %r4, %r182;
	st.shared.f32 	[%r187], %f253;
	add.f32 	%f254, %f1002, %f253;
	ld.shared.f32 	%f255, [%r184+4];
	sub.f32 	%f256, %f255, %f1009;
	fma.rn.f32 	%f257, %f256, 0f3BBB989D, 0f3F000000;
	cvt.sat.f32.f32 	%f258, %f257;
	fma.rm.f32 	%f259, %f258, %f245, %f244;
	add.f32 	%f260, %f259, 0fCB40007F;
	neg.f32 	%f261, %f260;
	fma.rn.f32 	%f262, %f256, 0f3FB8AA3B, %f261;
	fma.rn.f32 	%f263, %f256, 0f32A57060, %f262;
	mov.b32 	%r188, %f259;
	shl.b32 	%r189, %r188, 23;
	mov.b32 	%f264, %r189;
	ex2.approx.ftz.f32 	%f265, %f263;
	mul.f32 	%f266, %f265, %f264;
	st.shared.f32 	[%r187+4], %f266;
	add.f32 	%f267, %f254, %f266;
	ld.shared.f32 	%f268, [%r184+8];
	sub.f32 	%f269, %f268, %f1009;
	fma.rn.f32 	%f270, %f269, 0f3BBB989D, 0f3F000000;
	cvt.sat.f32.f32 	%f271, %f270;
	fma.rm.f32 	%f272, %f271, %f245, %f244;
	add.f32 	%f273, %f272, 0fCB40007F;
	neg.f32 	%f274, %f273;
	fma.rn.f32 	%f275, %f269, 0f3FB8AA3B, %f274;
	fma.rn.f32 	%f276, %f269, 0f32A57060, %f275;
	mov.b32 	%r190, %f272;
	shl.b32 	%r191, %r190, 23;
	mov.b32 	%f277, %r191;
	ex2.approx.ftz.f32 	%f278, %f276;
	mul.f32 	%f279, %f278, %f277;
	st.shared.f32 	[%r187+8], %f279;
	add.f32 	%f280, %f267, %f279;
	ld.shared.f32 	%f281, [%r184+12];
	sub.f32 	%f282, %f281, %f1009;
	fma.rn.f32 	%f283, %f282, 0f3BBB989D, 0f3F000000;
	cvt.sat.f32.f32 	%f284, %f283;
	fma.rm.f32 	%f285, %f284, %f245, %f244;
	add.f32 	%f286, %f285, 0fCB40007F;
	neg.f32 	%f287, %f286;
	fma.rn.f32 	%f288, %f282, 0f3FB8AA3B, %f287;
	fma.rn.f32 	%f289, %f282, 0f32A57060, %f288;
	mov.b32 	%r192, %f285;
	shl.b32 	%r193, %r192, 23;
	mov.b32 	%f290, %r193;
	ex2.approx.ftz.f32 	%f291, %f289;
	mul.f32 	%f292, %f291, %f290;
	st.shared.f32 	[%r187+12], %f292;
	add.f32 	%f1002, %f280, %f292;
	add.s32 	%r393, %r393, 4;
	setp.eq.s32 	%p31, %r393, %r88;
	mov.u32 	%r401, %r88;
	@%p31 bra 	$L__BB0_121;
	bra.uni 	$L__BB0_120;
$L__BB0_121:
	setp.eq.s32 	%p32, %r81, 0;
	@%p32 bra 	$L__BB0_126;
	setp.eq.s32 	%p33, %r82, 0;
	@%p33 bra 	$L__BB0_124;
	shl.b32 	%r194, %r401, 2;
	add.s32 	%r196, %r137, %r194;
	ld.shared.f32 	%f294, [%r196];
	sub.f32 	%f295, %f294, %f1009;
	fma.rn.f32 	%f296, %f295, 0f3BBB989D, 0f3F000000;
	cvt.sat.f32.f32 	%f297, %f296;
	mov.f32 	%f298, 0f4B400001;
	mov.f32 	%f299, 0f437C0000;
	fma.rm.f32 	%f300, %f297, %f299, %f298;
	add.f32 	%f301, %f300, 0fCB40007F;
	neg.f32 	%f302, %f301;
	fma.rn.f32 	%f303, %f295, 0f3FB8AA3B, %f302;
	fma.rn.f32 	%f304, %f295, 0f32A57060, %f303;
	mov.b32 	%r197, %f300;
	shl.b32 	%r198, %r197, 23;
	mov.b32 	%f305, %r198;
	ex2.approx.ftz.f32 	%f306, %f304;
	mul.f32 	%f307, %f306, %f305;
	add.s32 	%r199, %r4, %r194;
	st.shared.f32 	[%r199], %f307;
	add.f32 	%f308, %f1002, %f307;
	ld.shared.f32 	%f309, [%r196+4];
	sub.f32 	%f310, %f309, %f1009;
	fma.rn.f32 	%f311, %f310, 0f3BBB989D, 0f3F000000;
	cvt.sat.f32.f32 	%f312, %f311;
	fma.rm.f32 	%f313, %f312, %f299, %f298;
	add.f32 	%f314, %f313, 0fCB40007F;
	neg.f32 	%f315, %f314;
	fma.rn.f32 	%f316, %f310, 0f3FB8AA3B, %f315;
	fma.rn.f32 	%f317, %f310, 0f32A57060, %f316;
	mov.b32 	%r200, %f313;
	shl.b32 	%r201, %r200, 23;
	mov.b32 	%f318, %r201;
	ex2.approx.ftz.f32 	%f319, %f317;
	mul.f32 	%f320, %f319, %f318;
	st.shared.f32 	[%r199+4], %f320;
	add.f32 	%f1002, %f308, %f320;
	add.s32 	%r401, %r401, 2;
$L__BB0_124:
	setp.eq.s32 	%p34, %r89, 0;
	@%p34 bra 	$L__BB0_126;
	shl.b32 	%r202, %r401, 2;
	add.s32 	%r204, %r137, %r202;
	ld.shared.f32 	%f321, [%r204];
	sub.f32 	%f322, %f321, %f1009;
	fma.rn.f32 	%f323, %f322, 0f3BBB989D, 0f3F000000;
	cvt.sat.f32.f32 	%f324, %f323;
	mov.f32 	%f325, 0f4B400001;
	mov.f32 	%f326, 0f437C0000;
	fma.rm.f32 	%f327, %f324, %f326, %f325;
	add.f32 	%f328, %f327, 0fCB40007F;
	neg.f32 	%f329, %f328;
	fma.rn.f32 	%f330, %f322, 0f3FB8AA3B, %f329;
	fma.rn.f32 	%f331, %f322, 0f32A57060, %f330;
	mov.b32 	%r205, %f327;
	shl.b32 	%r206, %r205, 23;
	mov.b32 	%f332, %r206;
	ex2.approx.ftz.f32 	%f333, %f331;
	mul.f32 	%f334, %f333, %f332;
	add.s32 	%r207, %r4, %r202;
	st.shared.f32 	[%r207], %f334;
	add.f32 	%f1002, %f1002, %f334;
$L__BB0_126:
	setp.lt.u32 	%p35, %r73, 7;
	mov.b32 	%r398, 0;
	@%p35 bra 	$L__BB0_129;
	mov.b32 	%r394, 0;
$L__BB0_128:
	.pragma "nounroll";
	shl.b32 	%r210, %r394, 2;
	add.s32 	%r211, %r4, %r210;
	ld.shared.f32 	%f335, [%r211];
	div.rn.f32 	%f336, %f335, %f1002;
	st.shared.f32 	[%r211], %f336;
	ld.shared.f32 	%f337, [%r211+4];
	div.rn.f32 	%f338, %f337, %f1002;
	st.shared.f32 	[%r211+4], %f338;
	ld.shared.f32 	%f339, [%r211+8];
	div.rn.f32 	%f340, %f339, %f1002;
	st.shared.f32 	[%r211+8], %f340;
	ld.shared.f32 	%f341, [%r211+12];
	div.rn.f32 	%f342, %f341, %f1002;
	st.shared.f32 	[%r211+12], %f342;
	ld.shared.f32 	%f343, [%r211+16];
	div.rn.f32 	%f344, %f343, %f1002;
	st.shared.f32 	[%r211+16], %f344;
	ld.shared.f32 	%f345, [%r211+20];
	div.rn.f32 	%f346, %f345, %f1002;
	st.shared.f32 	[%r211+20], %f346;
	ld.shared.f32 	%f347, [%r211+24];
	div.rn.f32 	%f348, %f347, %f1002;
	st.shared.f32 	[%r211+24], %f348;
	ld.shared.f32 	%f349, [%r211+28];
	div.rn.f32 	%f350, %f349, %f1002;
	st.shared.f32 	[%r211+28], %f350;
	add.s32 	%r394, %r394, 8;
	setp.eq.s32 	%p36, %r394, %r90;
	mov.u32 	%r398, %r90;
	@%p36 bra 	$L__BB0_129;
	bra.uni 	$L__BB0_128;
$L__BB0_129:
	setp.eq.s32 	%p37, %r76, 0;
	@%p37 bra 	$L__BB0_137;
	setp.lt.u32 	%p38, %r77, 3;
	@%p38 bra 	$L__BB0_132;
	shl.b32 	%r212, %r398, 2;
	add.s32 	%r213, %r4, %r212;
	ld.shared.f32 	%f351, [%r213];
	div.rn.f32 	%f352, %f351, %f1002;
	st.shared.f32 	[%r213], %f352;
	ld.shared.f32 	%f353, [%r213+4];
	div.rn.f32 	%f354, %f353, %f1002;
	st.shared.f32 	[%r213+4], %f354;
	ld.shared.f32 	%f355, [%r213+8];
	div.rn.f32 	%f356, %f355, %f1002;
	st.shared.f32 	[%r213+8], %f356;
	ld.shared.f32 	%f357, [%r213+12];
	div.rn.f32 	%f358, %f357, %f1002;
	st.shared.f32 	[%r213+12], %f358;
	add.s32 	%r398, %r398, 4;
$L__BB0_132:
	setp.eq.s32 	%p39, %r81, 0;
	@%p39 bra 	$L__BB0_137;
	setp.eq.s32 	%p40, %r82, 0;
	@%p40 bra 	$L__BB0_135;
	shl.b32 	%r214, %r398, 2;
	add.s32 	%r215, %r4, %r214;
	ld.shared.f32 	%f359, [%r215];
	div.rn.f32 	%f360, %f359, %f1002;
	st.shared.f32 	[%r215], %f360;
	ld.shared.f32 	%f361, [%r215+4];
	div.rn.f32 	%f362, %f361, %f1002;
	st.shared.f32 	[%r215+4], %f362;
	add.s32 	%r398, %r398, 2;
$L__BB0_135:
	setp.eq.s32 	%p41, %r89, 0;
	@%p41 bra 	$L__BB0_137;
	shl.b32 	%r216, %r398, 2;
	add.s32 	%r217, %r4, %r216;
	ld.shared.f32 	%f363, [%r217];
	div.rn.f32 	%f364, %f363, %f1002;
	st.shared.f32 	[%r217], %f364;
$L__BB0_137:
	setp.lt.u32 	%p42, %r73, 3;
	mov.f32 	%f989, 0f00000000;
	mov.b32 	%r396, 0;
	@%p42 bra 	$L__BB0_148;
	mov.f32 	%f989, 0f00000000;
	mov.b32 	%r395, 0;
$L__BB0_139:
	shl.b32 	%r220, %r395, 2;
	add.s32 	%r107, %r4, %r220;
	ld.shared.f32 	%f90, [%r107];
	setp.leu.f32 	%p43, %f90, 0f322BCC77;
	@%p43 bra 	$L__BB0_141;
	mov.b32 	%r221, %f90;
	add.s32 	%r222, %r221, -1059760811;
	and.b32  	%r223, %r222, -8388608;
	sub.s32 	%r224, %r221, %r223;
	mov.b32 	%f368, %r224;
	cvt.rn.f32.s32 	%f369, %r223;
	fma.rn.f32 	%f370, %f369, 0f34000000, 0f00000000;
	add.f32 	%f371, %f368, 0fBF800000;
	fma.rn.f32 	%f372, %f371, 0fBE055027, 0f3E1039F6;
	fma.rn.f32 	%f373, %f372, %f371, 0fBDF8CDCC;
	fma.rn.f32 	%f374, %f373, %f371, 0f3E0F2955;
	fma.rn.f32 	%f375, %f374, %f371, 0fBE2AD8B9;
	fma.rn.f32 	%f376, %f375, %f371, 0f3E4CED0B;
	fma.rn.f32 	%f377, %f376, %f371, 0fBE7FFF22;
	fma.rn.f32 	%f378, %f377, %f371, 0f3EAAAA78;
	fma.rn.f32 	%f379, %f378, %f371, 0fBF000000;
	mul.f32 	%f380, %f371, %f379;
	fma.rn.f32 	%f381, %f380, %f371, %f371;
	fma.rn.f32 	%f382, %f370, 0f3F317218, %f381;
	setp.gt.u32 	%p44, %r221, 2139095039;
	fma.rn.f32 	%f383, %f90, 0f7F800000, 0f7F800000;
	selp.f32 	%f384, %f383, %f382, %p44;
	mul.f32 	%f385, %f90, %f384;
	sub.f32 	%f989, %f989, %f385;
$L__BB0_141:
	ld.shared.f32 	%f93, [%r107+4];
	setp.leu.f32 	%p45, %f93, 0f322BCC77;
	@%p45 bra 	$L__BB0_143;
	mov.b32 	%r225, %f93;
	add.s32 	%r226, %r225, -1059760811;
	and.b32  	%r227, %r226, -8388608;
	sub.s32 	%r228, %r225, %r227;
	mov.b32 	%f386, %r228;
	cvt.rn.f32.s32 	%f387, %r227;
	fma.rn.f32 	%f388, %f387, 0f34000000, 0f00000000;
	add.f32 	%f389, %f386, 0fBF800000;
	fma.rn.f32 	%f390, %f389, 0fBE055027, 0f3E1039F6;
	fma.rn.f32 	%f391, %f390, %f389, 0fBDF8CDCC;
	fma.rn.f32 	%f392, %f391, %f389, 0f3E0F2955;
	fma.rn.f32 	%f393, %f392, %f389, 0fBE2AD8B9;
	fma.rn.f32 	%f394, %f393, %f389, 0f3E4CED0B;
	fma.rn.f32 	%f395, %f394, %f389, 0fBE7FFF22;
	fma.rn.f32 	%f396, %f395, %f389, 0f3EAAAA78;
	fma.rn.f32 	%f397, %f396, %f389, 0fBF000000;
	mul.f32 	%f398, %f389, %f397;
	fma.rn.f32 	%f399, %f398, %f389, %f389;
	fma.rn.f32 	%f400, %f388, 0f3F317218, %f399;
	setp.gt.u32 	%p46, %r225, 2139095039;
	fma.rn.f32 	%f401, %f93, 0f7F800000, 0f7F800000;
	selp.f32 	%f402, %f401, %f400, %p46;
	mul.f32 	%f403, %f93, %f402;
	sub.f32 	%f989, %f989, %f403;
$L__BB0_143:
	ld.shared.f32 	%f96, [%r107+8];
	setp.leu.f32 	%p47, %f96, 0f322BCC77;
	@%p47 bra 	$L__BB0_145;
	mov.b32 	%r229, %f96;
	add.s32 	%r230, %r229, -1059760811;
	and.b32  	%r231, %r230, -8388608;
	sub.s32 	%r232, %r229, %r231;
	mov.b32 	%f404, %r232;
	cvt.rn.f32.s32 	%f405, %r231;
	fma.rn.f32 	%f406, %f405, 0f34000000, 0f00000000;
	add.f32 	%f407, %f404, 0fBF800000;
	fma.rn.f32 	%f408, %f407, 0fBE055027, 0f3E1039F6;
	fma.rn.f32 	%f409, %f408, %f407, 0fBDF8CDCC;
	fma.rn.f32 	%f410, %f409, %f407, 0f3E0F2955;
	fma.rn.f32 	%f411, %f410, %f407, 0fBE2AD8B9;
	fma.rn.f32 	%f412, %f411, %f407, 0f3E4CED0B;
	fma.rn.f32 	%f413, %f412, %f407, 0fBE7FFF22;
	fma.rn.f32 	%f414, %f413, %f407, 0f3EAAAA78;
	fma.rn.f32 	%f415, %f414, %f407, 0fBF000000;
	mul.f32 	%f416, %f407, %f415;
	fma.rn.f32 	%f417, %f416, %f407, %f407;
	fma.rn.f32 	%f418, %f406, 0f3F317218, %f417;
	setp.gt.u32 	%p48, %r229, 2139095039;
	fma.rn.f32 	%f419, %f96, 0f7F800000, 0f7F800000;
	selp.f32 	%f420, %f419, %f418, %p48;
	mul.f32 	%f421, %f96, %f420;
	sub.f32 	%f989, %f989, %f421;
$L__BB0_145:
	ld.shared.f32 	%f99, [%r107+12];
	setp.leu.f32 	%p49, %f99, 0f322BCC77;
	@%p49 bra 	$L__BB0_147;
	mov.b32 	%r233, %f99;
	add.s32 	%r234, %r233, -1059760811;
	and.b32  	%r235, %r234, -8388608;
	sub.s32 	%r236, %r233, %r235;
	mov.b32 	%f422, %r236;
	cvt.rn.f32.s32 	%f423, %r235;
	fma.rn.f32 	%f424, %f423, 0f34000000, 0f00000000;
	add.f32 	%f425, %f422, 0fBF800000;
	fma.rn.f32 	%f426, %f425, 0fBE055027, 0f3E1039F6;
	fma.rn.f32 	%f427, %f426, %f425, 0fBDF8CDCC;
	fma.rn.f32 	%f428, %f427, %f425, 0f3E0F2955;
	fma.rn.f32 	%f429, %f428, %f425, 0fBE2AD8B9;
	fma.rn.f32 	%f430, %f429, %f425, 0f3E4CED0B;
	fma.rn.f32 	%f431, %f430, %f425, 0fBE7FFF22;
	fma.rn.f32 	%f432, %f431, %f425, 0f3EAAAA78;
	fma.rn.f32 	%f433, %f432, %f425, 0fBF000000;
	mul.f32 	%f434, %f425, %f433;
	fma.rn.f32 	%f435, %f434, %f425, %f425;
	fma.rn.f32 	%f436, %f424, 0f3F317218, %f435;
	setp.gt.u32 	%p50, %r233, 2139095039;
	fma.rn.f32 	%f437, %f99, 0f7F800000, 0f7F800000;
	selp.f32 	%f438, %f437, %f436, %p50;
	mul.f32 	%f439, %f99, %f438;
	sub.f32 	%f989, %f989, %f439;
$L__BB0_147:
	add.s32 	%r395, %r395, 4;
	setp.ne.s32 	%p51, %r395, %r88;
	mov.u32 	%r396, %r88;
	@%p51 bra 	$L__BB0_139;
$L__BB0_148:
	setp.eq.s32 	%p52, %r81, 0;
	@%p52 bra 	$L__BB0_157;
	shl.b32 	%r237, %r396, 2;
	add.s32 	%r110, %r4, %r237;
	ld.shared.f32 	%f104, [%r110];
	setp.leu.f32 	%p53, %f104, 0f322BCC77;
	@%p53 bra 	$L__BB0_151;
	mov.b32 	%r238, %f104;
	add.s32 	%r239, %r238, -1059760811;
	and.b32  	%r240, %r239, -8388608;
	sub.s32 	%r241, %r238, %r240;
	mov.b32 	%f440, %r241;
	cvt.rn.f32.s32 	%f441, %r240;
	fma.rn.f32 	%f442, %f441, 0f34000000, 0f00000000;
	add.f32 	%f443, %f440, 0fBF800000;
	fma.rn.f32 	%f444, %f443, 0fBE055027, 0f3E1039F6;
	fma.rn.f32 	%f445, %f444, %f443, 0fBDF8CDCC;
	fma.rn.f32 	%f446, %f445, %f443, 0f3E0F2955;
	fma.rn.f32 	%f447, %f446, %f443, 0fBE2AD8B9;
	fma.rn.f32 	%f448, %f447, %f443, 0f3E4CED0B;
	fma.rn.f32 	%f449, %f448, %f443, 0fBE7FFF22;
	fma.rn.f32 	%f450, %f449, %f443, 0f3EAAAA78;
	fma.rn.f32 	%f451, %f450, %f443, 0fBF000000;
	mul.f32 	%f452, %f443, %f451;
	fma.rn.f32 	%f453, %f452, %f443, %f443;
	fma.rn.f32 	%f454, %f442, 0f3F317218, %f453;
	setp.gt.u32 	%p54, %r238, 2139095039;
	fma.rn.f32 	%f455, %f104, 0f7F800000, 0f7F800000;
	selp.f32 	%f456, %f455, %f454, %p54;
	mul.f32 	%f457, %f104, %f456;
	sub.f32 	%f989, %f989, %f457;
$L__BB0_151:
	setp.eq.s32 	%p55, %r81, 1;
	@%p55 bra 	$L__BB0_157;
	ld.shared.f32 	%f107, [%r110+4];
	setp.leu.f32 	%p56, %f107, 0f322BCC77;
	@%p56 bra 	$L__BB0_154;
	mov.b32 	%r242, %f107;
	add.s32 	%r243, %r242, -1059760811;
	and.b32  	%r244, %r243, -8388608;
	sub.s32 	%r245, %r242, %r244;
	mov.b32 	%f458, %r245;
	cvt.rn.f32.s32 	%f459, %r244;
	fma.rn.f32 	%f460, %f459, 0f34000000, 0f00000000;
	add.f32 	%f461, %f458, 0fBF800000;
	fma.rn.f32 	%f462, %f461, 0fBE055027, 0f3E1039F6;
	fma.rn.f32 	%f463, %f462, %f461, 0fBDF8CDCC;
	fma.rn.f32 	%f464, %f463, %f461, 0f3E0F2955;
	fma.rn.f32 	%f465, %f464, %f461, 0fBE2AD8B9;
	fma.rn.f32 	%f466, %f465, %f461, 0f3E4CED0B;
	fma.rn.f32 	%f467, %f466, %f461, 0fBE7FFF22;
	fma.rn.f32 	%f468, %f467, %f461, 0f3EAAAA78;
	fma.rn.f32 	%f469, %f468, %f461, 0fBF000000;
	mul.f32 	%f470, %f461, %f469;
	fma.rn.f32 	%f471, %f470, %f461, %f461;
	fma.rn.f32 	%f472, %f460, 0f3F317218, %f471;
	setp.gt.u32 	%p57, %r242, 2139095039;
	fma.rn.f32 	%f473, %f107, 0f7F800000, 0f7F800000;
	selp.f32 	%f474, %f473, %f472, %p57;
	mul.f32 	%f475, %f107, %f474;
	sub.f32 	%f989, %f989, %f475;
$L__BB0_154:
	setp.eq.s32 	%p58, %r81, 2;
	@%p58 bra 	$L__BB0_157;
	ld.shared.f32 	%f110, [%r110+8];
	setp.leu.f32 	%p59, %f110, 0f322BCC77;
	@%p59 bra 	$L__BB0_157;
	mov.b32 	%r246, %f110;
	add.s32 	%r247, %r246, -1059760811;
	and.b32  	%r248, %r247, -8388608;
	sub.s32 	%r249, %r246, %r248;
	mov.b32 	%f476, %r249;
	cvt.rn.f32.s32 	%f477, %r248;
	fma.rn.f32 	%f478, %f477, 0f34000000, 0f00000000;
	add.f32 	%f479, %f476, 0fBF800000;
	fma.rn.f32 	%f480, %f479, 0fBE055027, 0f3E1039F6;
	fma.rn.f32 	%f481, %f480, %f479, 0fBDF8CDCC;
	fma.rn.f32 	%f482, %f481, %f479, 0f3E0F2955;
	fma.rn.f32 	%f483, %f482, %f479, 0fBE2AD8B9;
	fma.rn.f32 	%f484, %f483, %f479, 0f3E4CED0B;
	fma.rn.f32 	%f485, %f484, %f479, 0fBE7FFF22;
	fma.rn.f32 	%f486, %f485, %f479, 0f3EAAAA78;
	fma.rn.f32 	%f487, %f486, %f479, 0fBF000000;
	mul.f32 	%f488, %f479, %f487;
	fma.rn.f32 	%f489, %f488, %f479, %f479;
	fma.rn.f32 	%f490, %f478, 0f3F317218, %f489;
	setp.gt.u32 	%p60, %r246, 2139095039;
	fma.rn.f32 	%f491, %f110, 0f7F800000, 0f7F800000;
	selp.f32 	%f492, %f491, %f490, %p60;
	mul.f32 	%f493, %f110, %f492;
	sub.f32 	%f989, %f989, %f493;
$L__BB0_157:
	add.f32 	%f1011, %f1011, %f989;
	add.s32 	%r387, %r387, 1;
	setp.eq.s32 	%p61, %r387, %r131;
	@%p61 bra 	$L__BB0_89;
	bra.uni 	$L__BB0_92;

}
	// .globl	saliency_merging_kernel
.visible .entry saliency_merging_kernel(
	.param .u64 .ptr .align 1 saliency_merging_kernel_param_0,
	.param .u64 .ptr .align 1 saliency_merging_kernel_param_1,
	.param .u64 .ptr .align 1 saliency_merging_kernel_param_2,
	.param .u64 .ptr .align 1 saliency_merging_kernel_param_3,
	.param .u32 saliency_merging_kernel_param_4,
	.param .u32 saliency_merging_kernel_param_5,
	.param .u32 saliency_merging_kernel_param_6,
	.param .u32 saliency_merging_kernel_param_7
)
{
	.reg .pred 	%p<31>;
	.reg .b32 	%r<106>;
	.reg .b32 	%f<157>;
	.reg .b64 	%rd<56>;

	ld.param.u64 	%rd12, [saliency_merging_kernel_param_0];
	ld.param.u64 	%rd13, [saliency_merging_kernel_param_1];
	ld.param.u64 	%rd14, [saliency_merging_kernel_param_2];
	ld.param.u64 	%rd11, [saliency_merging_kernel_param_3];
	ld.param.u32 	%r49, [saliency_merging_kernel_param_4];
	ld.param.u32 	%r47, [saliency_merging_kernel_param_5];
	ld.param.u32 	%r50, [saliency_merging_kernel_param_6];
	ld.param.u32 	%r48, [saliency_merging_kernel_param_7];
	cvta.to.global.u64 	%rd1, %rd12;
	cvta.to.global.u64 	%rd2, %rd13;
	cvta.to.global.u64 	%rd3, %rd14;
	mov.u32 	%r51, %ctaid.x;
	mov.u32 	%r52, %ntid.x;
	mov.u32 	%r53, %tid.x;
	mad.lo.s32 	%r1, %r51, %r52, %r53;
	mul.lo.s32 	%r54, %r48, %r50;
	div.s32 	%r2, %r1, %r54;
	mul.lo.s32 	%r55, %r2, %r54;
	sub.s32 	%r56, %r1, %r55;
	div.s32 	%r3, %r56, %r48;
	rem.s32 	%r4, %r1, %r48;
	setp.ge.s32 	%p1, %r2, %r49;
	setp.ge.s32 	%p2, %r3, %r50;
	or.pred  	%p3, %p1, %p2;
	setp.lt.s32 	%p4, %r48, 0;
	or.pred  	%p5, %p4, %p3;
	@%p5 bra 	$L__BB1_43;
	setp.lt.s32 	%p6, %r47, 1;
	mov.f32 	%f115, 0f00000000;
	mov.f32 	%f116, %f115;
	@%p6 bra 	$L__BB1_42;
	mul.lo.s32 	%r5, %r2, %r47;
	and.b32  	%r6, %r47, 7;
	setp.lt.u32 	%p7, %r47, 8;
	mov.f32 	%f116, 0f00000000;
	mov.b32 	%r104, 0;
	mov.f32 	%f115, %f116;
	@%p7 bra 	$L__BB1_21;
	and.b32  	%r104, %r47, 2147483640;
	neg.s32 	%r102, %r104;
	mad.lo.s32 	%r58, %r48, %r5, %r48;
	add.s32 	%r101, %r4, %r58;
	shl.b32 	%r10, %r48, 3;
	add.s32 	%r59, %r5, 2;
	mad.lo.s32 	%r100, %r48, %r59, %r4;
	add.s32 	%r60, %r5, 3;
	mad.lo.s32 	%r99, %r48, %r60, %r4;
	add.s32 	%r61, %r5, 4;
	mad.lo.s32 	%r98, %r48, %r61, %r4;
	add.s32 	%r62, %r5, 5;
	mad.lo.s32 	%r97, %r48, %r62, %r4;
	add.s32 	%r63, %r5, 6;
	mad.lo.s32 	%r96, %r48, %r63, %r4;
	add.s32 	%r64, %r5, 7;
	mad.lo.s32 	%r95, %r48, %r64, %r4;
	mul.lo.s32 	%r65, %r2, %r48;
	mad.lo.s32 	%r94, %r65, %r47, %r4;
	add.s64 	%rd4, %rd2, 16;
	mov.f32 	%f116, 0f00000000;
	mov.u32 	%r93, %r5;
$L__BB1_4:
	.pragma "nounroll";
	mul.wide.s32 	%rd15, %r93, 4;
	add.s64 	%rd16, %rd3, %rd15;
	add.s64 	%rd5, %rd16, 16;
	add.s64 	%rd6, %rd4, %rd15;
	ld.global.nc.u32 	%r66, [%rd16];
	setp.ne.s32 	%p8, %r66, %r3;
	@%p8 bra 	$L__BB1_6;
	ld.global.nc.f32 	%f79, [%rd6+-16];
	mul.wide.s32 	%rd17, %r94, 4;
	add.s64 	%rd18, %rd1, %rd17;
	ld.global.nc.f32 	%f80, [%rd18];
	fma.rn.f32 	%f115, %f79, %f80, %f115;
	add.f32 	%f116, %f116, %f79;
$L__BB1_6:
	ld.global.nc.u32 	%r67, [%rd5+-12];
	setp.ne.s32 	%p9, %r67, %r3;
	@%p9 bra 	$L__BB1_8;
	ld.global.nc.f32 	%f81, [%rd6+-12];
	mul.wide.s32 	%rd19, %r101, 4;
	add.s64 	%rd20, %rd1, %rd19;
	ld.global.nc.f32 	%f82, [%rd20];
	fma.rn.f32 	%f115, %f81, %f82, %f115;
	add.f32 	%f116, %f116, %f81;
$L__BB1_8:
	ld.global.nc.u32 	%r68, [%rd5+-8];
	setp.ne.s32 	%p10, %r68, %r3;
	@%p10 bra 	$L__BB1_10;
	ld.global.nc.f32 	%f83, [%rd6+-8];
	mul.wide.s32 	%rd21, %r100, 4;
	add.s64 	%rd22, %rd1, %rd21;
	ld.global.nc.f32 	%f84, [%rd22];
	fma.rn.f32 	%f115, %f83, %f84, %f115;
	add.f32 	%f116, %f116, %f83;
$L__BB1_10:
	ld.global.nc.u32 	%r69, [%rd5+-4];
	setp.ne.s32 	%p11, %r69, %r3;
	@%p11 bra 	$L__BB1_12;
	ld.global.nc.f32 	%f85, [%rd6+-4];
	mul.wide.s32 	%rd23, %r99, 4;
	add.s64 	%rd24, %rd1, %rd23;
	ld.global.nc.f32 	%f86, [%rd24];
	fma.rn.f32 	%f115, %f85, %f86, %f115;
	add.f32 	%f116, %f116, %f85;
$L__BB1_12:
	ld.global.nc.u32 	%r70, [%rd5];
	setp.ne.s32 	%p12, %r70, %r3;
	@%p12 bra 	$L__BB1_14;
	ld.global.nc.f32 	%f87, [%rd6];
	mul.wide.s32 	%rd25, %r98, 4;
	add.s64 	%rd26, %rd1, %rd25;
	ld.global.nc.f32 	%f88, [%rd26];
	fma.rn.f32 	%f115, %f87, %f88, %f115;
	add.f32 	%f116, %f116, %f87;
$L__BB1_14:
	ld.global.nc.u32 	%r71, [%rd5+4];
	setp.ne.s32 	%p13, %r71, %r3;
	@%p13 bra 	$L__BB1_16;
	ld.global.nc.f32 	%f89, [%rd6+4];
	mul.wide.s32 	%rd27, %r97, 4;
	add.s64 	%rd28, %rd1, %rd27;
	ld.global.nc.f32 	%f90, [%rd28];
	fma.rn.f32 	%f115, %f89, %f90, %f115;
	add.f32 	%f116, %f116, %f89;
$L__BB1_16:
	ld.global.nc.u32 	%r72, [%rd5+8];
	setp.ne.s32 	%p14, %r72, %r3;
	@%p14 bra 	$L__BB1_18;
	ld.global.nc.f32 	%f91, [%rd6+8];
	mul.wide.s32 	%rd29, %r96, 4;
	add.s64 	%rd30, %rd1, %rd29;
	ld.global.nc.f32 	%f92, [%rd30];
	fma.rn.f32 	%f115, %f91, %f92, %f115;
	add.f32 	%f116, %f116, %f91;
$L__BB1_18:
	ld.global.nc.u32 	%r73, [%rd5+12];
	setp.ne.s32 	%p15, %r73, %r3;
	@%p15 bra 	$L__BB1_20;
	ld.global.nc.f32 	%f93, [%rd6+12];
	mul.wide.s32 	%rd31, %r95, 4;
	add.s64 	%rd32, %rd1, %rd31;
	ld.global.nc.f32 	%f94, [%rd32];
	fma.rn.f32 	%f115, %f93, %f94, %f115;
	add.f32 	%f116, %f116, %f93;
$L__BB1_20:
	add.s32 	%r102, %r102, 8;
	add.s32 	%r101, %r101, %r10;
	add.s32 	%r100, %r100, %r10;
	add.s32 	%r99, %r99, %r10;
	add.s32 	%r98, %r98, %r10;
	add.s32 	%r97, %r97, %r10;
	add.s32 	%r96, %r96, %r10;
	add.s32 	%r95, %r95, %r10;
	add.s32 	%r94, %r94, %r10;
	add.s32 	%r93, %r93, 8;
	setp.ne.s32 	%p16, %r102, 0;
	@%p16 bra 	$L__BB1_4;
$L__BB1_21:
	setp.eq.s32 	%p17, %r6, 0;
	@%p17 bra 	$L__BB1_42;
	and.b32  	%r39, %r47, 3;
	setp.lt.u32 	%p18, %r6, 4;
	@%p18 bra 	$L__BB1_32;
	add.s32 	%r40, %r104, %r5;
	mul.wide.s32 	%rd33, %r40, 4;
	add.s64 	%rd7, %rd3, %rd33;
	ld.global.nc.u32 	%r74, [%rd7];
	setp.ne.s32 	%p19, %r74, %r3;
	add.s64 	%rd8, %rd2, %rd33;
	@%p19 bra 	$L__BB1_25;
	ld.global.nc.f32 	%f96, [%rd8];
	mad.lo.s32 	%r75, %r40, %r48, %r4;
	mul.wide.s32 	%rd34, %r75, 4;
	add.s64 	%rd35, %rd1, %rd34;
	ld.global.nc.f32 	%f97, [%rd35];
	fma.rn.f32 	%f115, %f96, %f97, %f115;
	add.f32 	%f116, %f116, %f96;
$L__BB1_25:
	ld.global.nc.u32 	%r76, [%rd7+4];
	setp.ne.s32 	%p20, %r76, %r3;
	@%p20 bra 	$L__BB1_27;
	ld.global.nc.f32 	%f98, [%rd8+4];
	mad.lo.s32 	%r77, %r48, %r40, %r48;
	add.s32 	%r78, %r77, %r4;
	mul.wide.s32 	%rd36, %r78, 4;
	add.s64 	%rd37, %rd1, %rd36;
	ld.global.nc.f32 	%f99, [%rd37];
	fma.rn.f32 	%f115, %f98, %f99, %f115;
	add.f32 	%f116, %f116, %f98;
$L__BB1_27:
	ld.global.nc.u32 	%r79, [%rd7+8];
	setp.ne.s32 	%p21, %r79, %r3;
	@%p21 bra 	$L__BB1_29;
	add.s32 	%r80, %r40, 2;
	ld.global.nc.f32 	%f100, [%rd8+8];
	mad.lo.s32 	%r81, %r80, %r48, %r4;
	mul.wide.s32 	%rd38, %r81, 4;
	add.s64 	%rd39, %rd1, %rd38;
	ld.global.nc.f32 	%f101, [%rd39];
	fma.rn.f32 	%f115, %f100, %f101, %f115;
	add.f32 	%f116, %f116, %f100;
$L__BB1_29:
	ld.global.nc.u32 	%r82, [%rd7+12];
	setp.ne.s32 	%p22, %r82, %r3;
	@%p22 bra 	$L__BB1_31;
	add.s32 	%r83, %r40, 3;
	ld.global.nc.f32 	%f102, [%rd8+12];
	mad.lo.s32 	%r84, %r83, %r48, %r4;
	mul.wide.s32 	%rd40, %r84, 4;
	add.s64 	%rd41, %rd1, %rd40;
	ld.global.nc.f32 	%f103, [%rd41];
	fma.rn.f32 	%f115, %f102, %f103, %f115;
	add.f32 	%f116, %f116, %f102;
$L__BB1_31:
	add.s32 	%r104, %r104, 4;
$L__BB1_32:
	setp.eq.s32 	%p23, %r39, 0;
	@%p23 bra 	$L__BB1_42;
	setp.eq.s32 	%p24, %r39, 1;
	@%p24 bra 	$L__BB1_39;
	add.s32 	%r43, %r104, %r5;
	mul.wide.s32 	%rd42, %r43, 4;
	add.s64 	%rd9, %rd3, %rd42;
	ld.global.nc.u32 	%r85, [%rd9];
	setp.ne.s32 	%p25, %r85, %r3;
	add.s64 	%rd10, %rd2, %rd42;
	@%p25 bra 	$L__BB1_36;
	ld.global.nc.f32 	%f105, [%rd10];
	mad.lo.s32 	%r86, %r43, %r48, %r4;
	mul.wide.s32 	%rd43, %r86, 4;
	add.s64 	%rd44, %rd1, %rd43;
	ld.global.nc.f32 	%f106, [%rd44];
	fma.rn.f32 	%f115, %f105, %f106, %f115;
	add.f32 	%f116, %f116, %f105;
$L__BB1_36:
	ld.global.nc.u32 	%r87, [%rd9+4];
	setp.ne.s32 	%p26, %r87, %r3;
	@%p26 bra 	$L__BB1_38;
	ld.global.nc.f32 	%f107, [%rd10+4];
	mad.lo.s32 	%r88, %r48, %r43, %r48;
	add.s32 	%r89, %r88, %r4;
	mul.wide.s32 	%rd45, %r89, 4;
	add.s64 	%rd46, %rd1, %rd45;
	ld.global.nc.f32 	%f108, [%rd46];
	fma.rn.f32 	%f115, %f107, %f108, %f115;
	add.f32 	%f116, %f116, %f107;
$L__BB1_38:
	add.s32 	%r104, %r104, 2;
$L__BB1_39:
	and.b32  	%r90, %r47, 1;
	setp.eq.b32 	%p27, %r90, 1;
	not.pred 	%p28, %p27;
	@%p28 bra 	$L__BB1_42;
	add.s32 	%r46, %r104, %r5;
	mul.wide.s32 	%rd47, %r46, 4;
	add.s64 	%rd48, %rd3, %rd47;
	ld.global.nc.u32 	%r91, [%rd48];
	setp.ne.s32 	%p29, %r91, %r3;
	@%p29 bra 	$L__BB1_42;
	add.s64 	%rd50, %rd2, %rd47;
	ld.global.nc.f32 	%f109, [%rd50];
	mad.lo.s32 	%r92, %r46, %r48, %r4;
	mul.wide.s32 	%rd51, %r92, 4;
	add.s64 	%rd52, %rd1, %rd51;
	ld.global.nc.f32 	%f110, [%rd52];
	fma.rn.f32 	%f115, %f109, %f110, %f115;
	add.f32 	%f116, %f116, %f109;
$L__BB1_42:
	setp.gt.f32 	%p30, %f116, 0f322BCC77;
	div.rn.f32 	%f111, %f115, %f116;
	selp.f32 	%f112, %f111, 0f00000000, %p30;
	cvta.to.global.u64 	%rd53, %rd11;
	mul.wide.s32 	%rd54, %r1, 4;
	add.s64 	%rd55, %rd53, %rd54;
	st.global.f32 	[%rd55], %f112;
$L__BB1_43:
	ret;

}
	// .globl	cosine_similarity_kernel
.visible .entry cosine_similarity_kernel(
	.param .u64 .ptr .align 1 cosine_similarity_kernel_param_0,
	.param .u64 .ptr .align 1 cosine_similarity_kernel_param_1,
	.param .u32 cosine_similarity_kernel_param_2,
	.param .u32 cosine_similarity_kernel_param_3,
	.param .u32 cosine_similarity_kernel_param_4
)
{
	.reg .pred 	%p<15>;
	.reg .b32 	%r<36>;
	.reg .b32 	%f<134>;
	.reg .b64 	%rd<42>;

	ld.param.u64 	%rd10, [cosine_similarity_kernel_param_0];
	ld.param.u64 	%rd11, [cosine_similarity_kernel_param_1];
	ld.param.u32 	%r17, [cosine_similarity_kernel_param_2];
	ld.param.u32 	%r15, [cosine_similarity_kernel_param_3];
	ld.param.u32 	%r16, [cosine_similarity_kernel_param_4];
	mov.u32 	%r18, %ctaid.x;
	mov.u32 	%r19, %ntid.x;
	mov.u32 	%r20, %tid.x;
	mad.lo.s32 	%r1, %r18, %r19, %r20;
	mul.lo.s32 	%r21, %r15, %r15;
	div.s32 	%r2, %r1, %r21;
	mul.lo.s32 	%r22, %r2, %r21;
	sub.s32 	%r23, %r1, %r22;
	div.s32 	%r3, %r23, %r15;
	setp.ge.s32 	%p1, %r2, %r17;
	setp.ge.s32 	%p2, %r3, %r15;
	or.pred  	%p3, %p1, %p2;
	setp.lt.s32 	%p4, %r15, 0;
	or.pred  	%p5, %p4, %p3;
	@%p5 bra 	$L__BB2_14;
	cvta.to.global.u64 	%rd1, %rd10;
	mul.lo.s32 	%r24, %r2, %r15;
	add.s32 	%r25, %r3, %r24;
	mul.lo.s32 	%r26, %r25, %r16;
	cvt.s64.s32 	%rd2, %r26;
	rem.s32 	%r27, %r1, %r15;
	add.s32 	%r28, %r27, %r24;
	mul.lo.s32 	%r29, %r28, %r16;
	cvt.s64.s32 	%rd3, %r29;
	setp.lt.s32 	%p6, %r16, 1;
	mov.f32 	%f131, 0f00000000;
	mov.f32 	%f132, %f131;
	mov.f32 	%f133, %f131;
	@%p6 bra 	$L__BB2_13;
	and.b32  	%r4, %r16, 7;
	setp.lt.u32 	%p7, %r16, 8;
	mov.f32 	%f133, 0f00000000;
	mov.b32 	%r34, 0;
	mov.f32 	%f132, %f133;
	mov.f32 	%f131, %f133;
	@%p7 bra 	$L__BB2_5;
	and.b32  	%r34, %r16, 2147483640;
	neg.s32 	%r32, %r34;
	shl.b64 	%rd12, %rd2, 2;
	add.s64 	%rd13, %rd12, %rd1;
	add.s64 	%rd41, %rd13, 16;
	shl.b64 	%rd14, %rd3, 2;
	add.s64 	%rd15, %rd14, %rd1;
	add.s64 	%rd40, %rd15, 16;
	mov.f32 	%f133, 0f00000000;
$L__BB2_4:
	.pragma "nounroll";
	ld.global.nc.f32 	%f41, [%rd41+-16];
	ld.global.nc.f32 	%f42, [%rd40+-16];
	fma.rn.f32 	%f43, %f41, %f42, %f131;
	fma.rn.f32 	%f44, %f41, %f41, %f132;
	fma.rn.f32 	%f45, %f42, %f42, %f133;
	ld.global.nc.f32 	%f46, [%rd41+-12];
	ld.global.nc.f32 	%f47, [%rd40+-12];
	fma.rn.f32 	%f48, %f46, %f47, %f43;
	fma.rn.f32 	%f49, %f46, %f46, %f44;
	fma.rn.f32 	%f50, %f47, %f47, %f45;
	ld.global.nc.f32 	%f51, [%rd41+-8];
	ld.global.nc.f32 	%f52, [%rd40+-8];
	fma.rn.f32 	%f53, %f51, %f52, %f48;
	fma.rn.f32 	%f54, %f51, %f51, %f49;
	fma.rn.f32 	%f55, %f52, %f52, %f50;
	ld.global.nc.f32 	%f56, [%rd41+-4];
	ld.global.nc.f32 	%f57, [%rd40+-4];
	fma.rn.f32 	%f58, %f56, %f57, %f53;
	fma.rn.f32 	%f59, %f56, %f56, %f54;
	fma.rn.f32 	%f60, %f57, %f57, %f55;
	ld.global.nc.f32 	%f61, [%rd41];
	ld.global.nc.f32 	%f62, [%rd40];
	fma.rn.f32 	%f63, %f61, %f62, %f58;
	fma.rn.f32 	%f64, %f61, %f61, %f59;
	fma.rn.f32 	%f65, %f62, %f62, %f60;
	ld.global.nc.f32 	%f66, [%rd41+4];
	ld.global.nc.f32 	%f67, [%rd40+4];
	fma.rn.f32 	%f68, %f66, %f67, %f63;
	fma.rn.f32 	%f69, %f66, %f66, %f64;
	fma.rn.f32 	%f70, %f67, %f67, %f65;
	ld.global.nc.f32 	%f71, [%rd41+8];
	ld.global.nc.f32 	%f72, [%rd40+8];
	fma.rn.f32 	%f73, %f71, %f72, %f68;
	fma.rn.f32 	%f74, %f71, %f71, %f69;
	fma.rn.f32 	%f75, %f72, %f72, %f70;
	ld.global.nc.f32 	%f76, [%rd41+12];
	ld.global.nc.f32 	%f77, [%rd40+12];
	fma.rn.f32 	%f131, %f76, %f77, %f73;
	fma.rn.f32 	%f132, %f76, %f76, %f74;
	fma.rn.f32 	%f133, %f77, %f77, %f75;
	add.s32 	%r32, %r32, 8;
	add.s64 	%rd41, %rd41, 32;
	add.s64 	%rd40, %rd40, 32;
	setp.ne.s32 	%p8, %r32, 0;
	@%p8 bra 	$L__BB2_4;
$L__BB2_5:
	setp.eq.s32 	%p9, %r4, 0;
	@%p9 bra 	$L__BB2_13;
	and.b32  	%r10, %r16, 3;
	setp.lt.u32 	%p10, %r4, 4;
	@%p10 bra 	$L__BB2_8;
	cvt.u64.u32 	%rd16, %r34;
	add.s64 	%rd17, %rd16, %rd2;
	shl.b64 	%rd18, %rd17, 2;
	add.s64 	%rd19, %rd1, %rd18;
	ld.global.nc.f32 	%f79, [%rd19];
	add.s64 	%rd20, %rd16, %rd3;
	shl.b64 	%rd21, %rd20, 2;
	add.s64 	%rd22, %rd1, %rd21;
	ld.global.nc.f32 	%f80, [%rd22];
	fma.rn.f32 	%f81, %f79, %f80, %f131;
	fma.rn.f32 	%f82, %f79, %f79, %f132;
	fma.rn.f32 	%f83, %f80, %f80, %f133;
	ld.global.nc.f32 	%f84, [%rd19+4];
	ld.global.nc.f32 	%f85, [%rd22+4];
	fma.rn.f32 	%f86, %f84, %f85, %f81;
	fma.rn.f32 	%f87, %f84, %f84, %f82;
	fma.rn.f32 	%f88, %f85, %f85, %f83;
	ld.global.nc.f32 	%f89, [%rd19+8];
	ld.global.nc.f32 	%f90, [%rd22+8];
	fma.rn.f32 	%f91, %f89, %f90, %f86;
	fma.rn.f32 	%f92, %f89, %f89, %f87;
	fma.rn.f32 	%f93, %f90, %f90, %f88;
	ld.global.nc.f32 	%f94, [%rd19+12];
	ld.global.nc.f32 	%f95, [%rd22+12];
	fma.rn.f32 	%f131, %f94, %f95, %f91;
	fma.rn.f32 	%f132, %f94, %f94, %f92;
	fma.rn.f32 	%f133, %f95, %f95, %f93;
	add.s32 	%r34, %r34, 4;
$L__BB2_8:
	setp.eq.s32 	%p11, %r10, 0;
	@%p11 bra 	$L__BB2_13;
	setp.eq.s32 	%p12, %r10, 1;
	@%p12 bra 	$L__BB2_11;
	cvt.u64.u32 	%rd23, %r34;
	add.s64 	%rd24, %rd23, %rd2;
	shl.b64 	%rd25, %rd24, 2;
	add.s64 	%rd26, %rd1, %rd25;
	ld.global.nc.f32 	%f97, [%rd26];
	add.s64 	%rd27, %rd23, %rd3;
	shl.b64 	%rd28, %rd27, 2;
	add.s64 	%rd29, %rd1, %rd28;
	ld.global.nc.f32 	%f98, [%rd29];
	fma.rn.f32 	%f99, %f97, %f98, %f131;
	fma.rn.f32 	%f100, %f97, %f97, %f132;
	fma.rn.f32 	%f101, %f98, %f98, %f133;
	ld.global.nc.f32 	%f102, [%rd26+4];
	ld.global.nc.f32 	%f103, [%rd29+4];
	fma.rn.f32 	%f131, %f102, %f103, %f99;
	fma.rn.f32 	%f132, %f102, %f102, %f100;
	fma.rn.f32 	%f133, %f103, %f103, %f101;
	add.s32 	%r34, %r34, 2;
$L__BB2_11:
	and.b32  	%r31, %r16, 1;
	setp.eq.b32 	%p13, %r31, 1;
	not.pred 	%p14, %p13;
	@%p14 bra 	$L__BB2_13;
	cvt.u64.u32 	%rd30, %r34;
	add.s64 	%rd31, %rd30, %rd2;
	shl.b64 	%rd32, %rd31, 2;
	add.s64 	%rd33, %rd1, %rd32;
	ld.global.nc.f32 	%f104, [%rd33];
	add.s64 	%rd34, %rd30, %rd3;
	shl.b64 	%rd35, %rd34, 2;
	add.s64 	%rd36, %rd1, %rd35;
	ld.global.nc.f32 	%f105, [%rd36];
	fma.rn.f32 	%f131, %f104, %f105, %f131;
	fma.rn.f32 	%f132, %f104, %f104, %f132;
	fma.rn.f32 	%f133, %f105, %f105, %f133;
$L__BB2_13:
	sqrt.rn.f32 	%f106, %f132;
	sqrt.rn.f32 	%f107, %f133;
	fma.rn.f32 	%f108, %f106, %f107, 0f322BCC77;
	div.rn.f32 	%f109, %f131, %f108;
	cvta.to.global.u64 	%rd37, %rd11;
	mul.wide.s32 	%rd38, %r1, 4;
	add.s64 	%rd39, %rd37, %rd38;
	st.global.f32 	[%rd39], %f109;
$L__BB2_14:
	ret;

}
	// .globl	gumbel_softmax_kernel
.visible .entry gumbel_softmax_kernel(
	.param .u64 .ptr .align 1 gumbel_softmax_kernel_param_0,
	.param .u64 .ptr .align 1 gumbel_softmax_kernel_param_1,
	.param .f32 gumbel_softmax_kernel_param_2,
	.param .u32 gumbel_softmax_kernel_param_3,
	.param .u32 gumbel_softmax_kernel_param_4
)
{
	.local .align 8 .b8 	__local_depot3[48];
	.reg .b64 	%SP;
	.reg .b64 	%SPL;
	.reg .pred 	%p<72>;
	.reg .b32 	%r<1209>;
	.reg .b32 	%f<52>;
	.reg .b64 	%rd<31>;

	mov.u64 	%SPL, __local_depot3;
	ld.param.u64 	%rd10, [gumbel_softmax_kernel_param_0];
	ld.param.u64 	%rd11, [gumbel_softmax_kernel_param_1];
	ld.param.f32 	%f1, [gumbel_softmax_kernel_param_2];
	ld.param.u32 	%r541, [gumbel_softmax_kernel_param_3];
	ld.param.u32 	%r542, [gumbel_softmax_kernel_param_4];
	mov.u32 	%r543, %ctaid.x;
	mov.u32 	%r544, %ntid.x;
	mov.u32 	%r545, %tid.x;
	mad.lo.s32 	%r1, %r543, %r544, %r545;
	div.s32 	%r546, %r1, %r542;
	setp.ge.s32 	%p1, %r546, %r541;
	setp.lt.s32 	%p2, %r542, 0;
	or.pred  	%p3, %p2, %p1;
	@%p3 bra 	$L__BB3_117;
	add.u64 	%rd1, %SPL, 0;
	// begin inline asm
	mov.u64 	%rd12, %clock64;
	// end inline asm
	cvt.s64.s32 	%rd2, %r1;
	cvt.u32.u64 	%r547, %rd12;
	xor.b32  	%r548, %r547, -1429050551;
	mul.lo.s32 	%r549, %r548, 1099087573;
	{ .reg .b32 tmp; mov.b64 {tmp, %r550}, %rd12; }
	xor.b32  	%r551, %r550, -136515619;
	mul.lo.s32 	%r552, %r551, -1703105765;
	add.s32 	%r553, %r549, %r552;
	add.s32 	%r2, %r553, 6615241;
	add.s32 	%r945, %r549, 123456789;
	st.local.v2.u32 	[%rd1], {%r2, %r945};
	xor.b32  	%r554, %r549, 362436069;
	add.s32 	%r555, %r552, 521288629;
	st.local.v2.u32 	[%rd1+8], {%r554, %r555};
	xor.b32  	%r556, %r552, 88675123;
	add.s32 	%r941, %r549, 5783321;
	st.local.v2.u32 	[%rd1+16], {%r556, %r941};
	setp.eq.s32 	%p4, %r1, 0;
	@%p4 bra 	$L__BB3_116;
	mov.b32 	%r928, 0;
	mov.u64 	%rd30, %rd2;
$L__BB3_3:
	mov.u64 	%rd3, %rd30;
	and.b64  	%rd4, %rd3, 3;
	setp.eq.s64 	%p5, %rd4, 0;
	@%p5 bra 	$L__BB3_115;
	mul.wide.u32 	%rd14, %r928, 3200;
	mov.u64 	%rd15, precalc_xorwow_matrix;
	add.s64 	%rd5, %rd15, %rd14;
	mov.b32 	%r941, 0;
	mov.u32 	%r942, %r941;
	mov.u32 	%r943, %r941;
	mov.u32 	%r944, %r941;
	mov.u32 	%r945, %r941;
	mov.u32 	%r934, %r941;
$L__BB3_5:
	mul.wide.u32 	%rd16, %r934, 4;
	add.s64 	%rd17, %rd1, %rd16;
	ld.local.u32 	%r14, [%rd17+4];
	shl.b32 	%r15, %r934, 5;
	mov.b32 	%r940, 0;
$L__BB3_6:
	.pragma "nounroll";
	shr.u32 	%r560, %r14, %r940;
	and.b32  	%r561, %r560, 1;
	setp.eq.b32 	%p6, %r561, 1;
	not.pred 	%p7, %p6;
	add.s32 	%r562, %r15, %r940;
	mul.lo.s32 	%r563, %r562, 5;
	mul.wide.u32 	%rd18, %r563, 4;
	add.s64 	%rd6, %rd5, %rd18;
	@%p7 bra 	$L__BB3_8;
	ld.global.u32 	%r564, [%rd6];
	xor.b32  	%r945, %r945, %r564;
	ld.global.u32 	%r565, [%rd6+4];
	xor.b32  	%r944, %r944, %r565;
	ld.global.u32 	%r566, [%rd6+8];
	xor.b32  	%r943, %r943, %r566;
	ld.global.u32 	%r567, [%rd6+12];
	xor.b32  	%r942, %r942, %r567;
	ld.global.u32 	%r568, [%rd6+16];
	xor.b32  	%r941, %r941, %r568;
$L__BB3_8:
	and.b32  	%r570, %r560, 2;
	setp.eq.s32 	%p8, %r570, 0;
	@%p8 bra 	$L__BB3_10;
	ld.global.u32 	%r571, [%rd6+20];
	xor.b32  	%r945, %r945, %r571;
	ld.global.u32 	%r572, [%rd6+24];
	xor.b32  	%r944, %r944, %r572;
	ld.global.u32 	%r573, [%rd6+28];
	xor.b32  	%r943, %r943, %r573;
	ld.global.u32 	%r574, [%rd6+32];
	xor.b32  	%r942, %r942, %r574;
	ld.global.u32 	%r575, [%rd6+36];
	xor.b32  	%r941, %r941, %r575;
$L__BB3_10:
	and.b32  	%r577, %r560, 4;
	setp.eq.s32 	%p9, %r577, 0;
	@%p9 bra 	$L__BB3_12;
	ld.global.u32 	%r578, [%rd6+40];
	xor.b32  	%r945, %r945, %r578;
	ld.global.u32 	%r579, [%rd6+44];
	xor.b32  	%r944, %r944, %r579;
	ld.global.u32 	%r580, [%rd6+48];
	xor.b32  	%r943, %r943, %r580;
	ld.global.u32 	%r581, [%rd6+52];
	xor.b32  	%r942, %r942, %r581;
	ld.global.u32 	%r582, [%rd6+56];
	xor.b32  	%r941, %r941, %r582;
$L__BB3_12:
	and.b32  	%r584, %r560, 8;
	setp.eq.s32 	%p10, %r584, 0;
	@%p10 bra 	$L__BB3_14;
	ld.global.u32 	%r585, [%rd6+60];
	xor.b32  	%r945, %r945, %r585;
	ld.global.u32 	%r586, [%rd6+64];
	xor.b32  	%r944, %r944, %r586;
	ld.global.u32 	%r587, [%rd6+68];
	xor.b32  	%r943, %r943, %r587;
	ld.global.u32 	%r588, [%rd6+72];
	xor.b32  	%r942, %r942, %r588;
	ld.global.u32 	%r589, [%rd6+76];
	xor.b32  	%r941, %r941, %r589;
$L__BB3_14:
	and.b32  	%r591, %r560, 16;
	setp.eq.s32 	%p11, %r591, 0;
	@%p11 bra 	$L__BB3_16;
	ld.global.u32 	%r592, [%rd6+80];
	xor.b32  	%r945, %r945, %r592;
	ld.global.u32 	%r593, [%rd6+84];
	xor.b32  	%r944, %r944, %r593;
	ld.global.u32 	%r594, [%rd6+88];
	xor.b32  	%r943, %r943, %r594;
	ld.global.u32 	%r595, [%rd6+92];
	xor.b32  	%r942, %r942, %r595;
	ld.global.u32 	%r596, [%rd6+96];
	xor.b32  	%r941, %r941, %r596;
$L__BB3_16:
	and.b32  	%r598, %r560, 32;
	setp.eq.s32 	%p12, %r598, 0;
	@%p12 bra 	$L__BB3_18;
	ld.global.u32 	%r599, [%rd6+100];
	xor.b32  	%r945, %r945, %r599;
	ld.global.u32 	%r600, [%rd6+104];
	xor.b32  	%r944, %r944, %r600;
	ld.global.u32 	%r601, [%rd6+108];
	xor.b32  	%r943, %r943, %r601;
	ld.global.u32 	%r602, [%rd6+112];
	xor.b32  	%r942, %r942, %r602;
	ld.global.u32 	%r603, [%rd6+116];
	xor.b32  	%r941, %r941, %r603;
$L__BB3_18:
	and.b32  	%r605, %r560, 64;
	setp.eq.s32 	%p13, %r605, 0;
	@%p13 bra 	$L__BB3_20;
	ld.global.u32 	%r606, [%rd6+120];
	xor.b32  	%r945, %r945, %r606;
	ld.global.u32 	%r607, [%rd6+124];
	xor.b32  	%r944, %r944, %r607;
	ld.global.u32 	%r608, [%rd6+128];
	xor.b32  	%r943, %r943, %r608;
	ld.global.u32 	%r609, [%rd6+132];
	xor.b32  	%r942, %r942, %r609;
	ld.global.u32 	%r610, [%rd6+136];
	xor.b32  	%r941, %r941, %r610;
$L__BB3_20:
	and.b32  	%r612, %r560, 128;
	setp.eq.s32 	%p14, %r612, 0;
	@%p14 bra 	$L__BB3_22;
	ld.global.u32 	%r613, [%rd6+140];
	xor.b32  	%r945, %r945, %r613;
	ld.global.u32 	%r614, [%rd6+144];
	xor.b32  	%r944, %r944, %r614;
	ld.global.u32 	%r615, [%rd6+148];
	xor.b32  	%r943, %r943, %r615;
	ld.global.u32 	%r616, [%rd6+152];
	xor.b32  	%r942, %r942, %r616;
	ld.global.u32 	%r617, [%rd6+156];
	xor.b32  	%r941, %r941, %r617;
$L__BB3_22:
	and.b32  	%r619, %r560, 256;
	setp.eq.s32 	%p15, %r619, 0;
	@%p15 bra 	$L__BB3_24;
	ld.global.u32 	%r620, [%rd6+160];
	xor.b32  	%r945, %r945, %r620;
	ld.global.u32 	%r621, [%rd6+164];
	xor.b32  	%r944, %r944, %r621;
	ld.global.u32 	%r622, [%rd6+168];
	xor.b32  	%r943, %r943, %r622;
	ld.global.u32 	%r623, [%rd6+172];
	xor.b32  	%r942, %r942, %r623;
	ld.global.u32 	%r624, [%rd6+176];
	xor.b32  	%r941, %r941, %r624;
$L__BB3_24:
	and.b32  	%r626, %r560, 512;
	setp.eq.s32 	%p16, %r626, 0;
	@%p16 bra 	$L__BB3_26;
	ld.global.u32 	%r627, [%rd6+180];
	xor.b32  	%r945, %r945, %r627;
	ld.global.u32 	%r628, [%rd6+184];
	xor.b32  	%r944, %r944, %r628;
	ld.global.u32 	%r629, [%rd6+188];
	xor.b32  	%r943, %r943, %r629;
	ld.global.u32 	%r630, [%rd6+192];
	xor.b32  	%r942, %r942, %r630;
	ld.global.u32 	%r631, [%rd6+196];
	xor.b32  	%r941, %r941, %r631;
$L__BB3_26:
	and.b32  	%r633, %r560, 1024;
	setp.eq.s32 	%p17, %r633, 0;
	@%p17 bra 	$L__BB3_28;
	ld.global.u32 	%r634, [%rd6+200];
	xor.b32  	%r945, %r945, %r634;
	ld.global.u32 	%r635, [%rd6+204];
	xor.b32  	%r944, %r944, %r635;
	ld.global.u32 	%r636, [%rd6+208];
	xor.b32  	%r943, %r943, %r636;
	ld.global.u32 	%r637, [%rd6+212];
	xor.b32  	%r942, %r942, %r637;
	ld.global.u32 	%r638, [%rd6+216];
	xor.b32  	%r941, %r941, %r638;
$L__BB3_28:
	and.b32  	%r640, %r560, 2048;
	setp.eq.s32 	%p18, %r640, 0;
	@%p18 bra 	$L__BB3_30;
	ld.global.u32 	%r641, [%rd6+220];
	xor.b32  	%r945, %r945, %r641;
	ld.global.u32 	%r642, [%rd6+224];
	xor.b32  	%r944, %r944, %r642;
	ld.global.u32 	%r643, [%rd6+228];
	xor.b32  	%r943, %r943, %r643;
	ld.global.u32 	%r644, [%rd6+232];
	xor.b32  	%r942, %r942, %r644;
	ld.global.u32 	%r645, [%rd6+236];
	xor.b32  	%r941, %r941, %r645;
$L__BB3_30:
	and.b32  	%r647, %r560, 4096;
	setp.eq.s32 	%p19, %r647, 0;
	@%p19 bra 	$L__BB3_32;
	ld.global.u32 	%r648, [%rd6+240];
	xor.b32  	%r945, %r945, %r648;
	ld.global.u32 	%r649, [%rd6+244];
	xor.b32  	%r944, %r944, %r649;
	ld.global.u32 	%r650, [%rd6+248];
	xor.b32  	%r943, %r943, %r650;
	ld.global.u32 	%r651, [%rd6+252];
	xor.b32  	%r942, %r942, %r651;
	ld.global.u32 	%r652, [%rd6+256];
	xor.b32  	%r941, %r941, %r652;
$L__BB3_32:
	and.b32  	%r654, %r560, 8192;
	setp.eq.s32 	%p20, %r654, 0;
	@%p20 bra 	$L__BB3_34;
	ld.global.u32 	%r655, [%rd6+260];
	xor.b32  	%r945, %r945, %r655;
	ld.global.u32 	%r656, [%rd6+264];
	xor.b32  	%r944, %r944, %r656;
	ld.global.u32 	%r657, [%rd6+268];
	xor.b32  	%r943, %r943, %r657;
	ld.global.u32 	%r658, [%rd6+272];
	xor.b32  	%r942, %r942, %r658;
	ld.global.u32 	%r659, [%rd6+276];
	xor.b32  	%r941, %r941, %r659;
$L__BB3_34:
	and.b32  	%r661, %r560, 16384;
	setp.eq.s32 	%p21, %r661, 0;
	@%p21 bra 	$L__BB3_36;
	ld.global.u32 	%r662, [%rd6+280];
	xor.b32  	%r945, %r945, %r662;
	ld.global.u32 	%r663, [%rd6+284];
	xor.b32  	%r944, %r944, %r663;
	ld.global.u32 	%r664, [%rd6+288];
	xor.b32  	%r943, %r943, %r664;
	ld.global.u32 	%r665, [%rd6+292];
	xor.b32  	%r942, %r942, %r665;
	ld.global.u32 	%r666, [%rd6+296];
	xor.b32  	%r941, %r941, %r666;
$L__BB3_36:
	and.b32  	%r668, %r560, 32768;
	setp.eq.s32 	%p22, %r668, 0;
	@%p22 bra 	$L__BB3_38;
	ld.global.u32 	%r669, [%rd6+300];
	xor.b32  	%r945, %r945, %r669;
	ld.global.u32 	%r670, [%rd6+304];
	xor.b32  	%r944, %r944, %r670;
	ld.global.u32 	%r671, [%rd6+308];
	xor.b32  	%r943, %r943, %r671;
	ld.global.u32 	%r672, [%rd6+312];
	xor.b32  	%r942, %r942, %r672;
	ld.global.u32 	%r673, [%rd6+316];
	xor.b32  	%r941, %r941, %r673;
$L__BB3_38:
	add.s32 	%r940, %r940, 16;
	setp.ne.s32 	%p23, %r940, 32;
	@%p23 bra 	$L__BB3_6;
	mad.lo.s32 	%r674, %r934, -31, %r15;
	add.s32 	%r934, %r674, 1;
	setp.ne.s32 	%p24, %r934, 5;
	@%p24 bra 	$L__BB3_5;
	st.local.u32 	[%rd1+4], %r945;
	st.local.v2.u32 	[%rd1+8], {%r944, %r943};
	st.local.v2.u32 	[%rd1+16], {%r942, %r941};
	setp.eq.s64 	%p25, %rd4, 1;
	@%p25 bra 	$L__BB3_115;
	mov.b32 	%r941, 0;
	mov.u32 	%r1034, %r941;
	mov.u32 	%r1035, %r941;
	mov.u32 	%r1036, %r941;
	mov.u32 	%r945, %r941;
	mov.u32 	%r1026, %r941;
$L__BB3_42:
	mul.wide.u32 	%rd19, %r1026, 4;
	add.s64 	%rd20, %rd1, %rd19;
	ld.local.u32 	%r190, [%rd20+4];
	shl.b32 	%r191, %r1026, 5;
	mov.b32 	%r1032, 0;
$L__BB3_43:
	.pragma "nounroll";
	shr.u32 	%r677, %r190, %r1032;
	and.b32  	%r678, %r677, 1;
	setp.eq.b32 	%p26, %r678, 1;
	not.pred 	%p27, %p26;
	add.s32 	%r679, %r191, %r1032;
	mul.lo.s32 	%r680, %r679, 5;
	mul.wide.u32 	%rd21, %r680, 4;
	add.s64 	%rd7, %rd5, %rd21;
	@%p27 bra 	$L__BB3_45;
	ld.global.u32 	%r681, [%rd7];
	xor.b32  	%r945, %r945, %r681;
	ld.global.u32 	%r682, [%rd7+4];
	xor.b32  	%r1036, %r1036, %r682;
	ld.global.u32 	%r683, [%rd7+8];
	xor.b32  	%r1035, %r1035, %r683;
	ld.global.u32 	%r684, [%rd7+12];
	xor.b32  	%r1034, %r1034, %r684;
	ld.global.u32 	%r685, [%rd7+16];
	xor.b32  	%r941, %r941, %r685;
$L__BB3_45:
	and.b32  	%r687, %r677, 2;
	setp.eq.s32 	%p28, %r687, 0;
	@%p28 bra 	$L__BB3_47;
	ld.global.u32 	%r688, [%rd7+20];
	xor.b32  	%r945, %r945, %r688;
	ld.global.u32 	%r689, [%rd7+24];
	xor.b32  	%r1036, %r1036, %r689;
	ld.global.u32 	%r690, [%rd7+28];
	xor.b32  	%r1035, %r1035, %r690;
	ld.global.u32 	%r691, [%rd7+32];
	xor.b32  	%r1034, %r1034, %r691;
	ld.global.u32 	%r692, [%rd7+36];
	xor.b32  	%r941, %r941, %r692;
$L__BB3_47:
	and.b32  	%r694, %r677, 4;
	setp.eq.s32 	%p29, %r694, 0;
	@%p29 bra 	$L__BB3_49;
	ld.global.u32 	%r695, [%rd7+40];
	xor.b32  	%r945, %r945, %r695;
	ld.global.u32 	%r696, [%rd7+44];
	xor.b32  	%r1036, %r1036, %r696;
	ld.global.u32 	%r697, [%rd7+48];
	xor.b32  	%r1035, %r1035, %r697;
	ld.global.u32 	%r698, [%rd7+52];
	xor.b32  	%r1034, %r1034, %r698;
	ld.global.u32 	%r699, [%rd7+56];
	xor.b32  	%r941, %r941, %r699;
$L__BB3_49:
	and.b32  	%r701, %r677, 8;
	setp.eq.s32 	%p30, %r701, 0;
	@%p30 bra 	$L__BB3_51;
	ld.global.u32 	%r702, [%rd7+60];
	xor.b32  	%r945, %r945, %r702;
	ld.global.u32 	%r703, [%rd7+64];
	xor.b32  	%r1036, %r1036, %r703;
	ld.global.u32 	%r704, [%rd7+68];
	xor.b32  	%r1035, %r1035, %r704;
	ld.global.u32 	%r705, [%rd7+72];
	xor.b32  	%r1034, %r1034, %r705;
	ld.global.u32 	%r706, [%rd7+76];
	xor.b32  	%r941, %r941, %r706;
$L__BB3_51:
	and.b32  	%r708, %r677, 16;
	setp.eq.s32 	%p31, %r708, 0;
	@%p31 bra 	$L__BB3_53;
	ld.global.u32 	%r709, [%rd7+80];
	xor.b32  	%r945, %r945, %r709;
	ld.global.u32 	%r710, [%rd7+84];
	xor.b32  	%r1036, %r1036, %r710;
	ld.global.u32 	%r711, [%rd7+88];
	xor.b32  	%r1035, %r1035, %r711;
	ld.global.u32 	%r712, [%rd7+92];
	xor.b32  	%r1034, %r1034, %r712;
	ld.global.u32 	%r713, [%rd7+96];
	xor.b32  	%r941, %r941, %r713;
$L__BB3_53:
	and.b32  	%r715, %r677, 32;
	setp.eq.s32 	%p32, %r715, 0;
	@%p32 bra 	$L__BB3_55;
	ld.global.u32 	%r716, [%rd7+100];
	xor.b32  	%r945, %r945, %r716;
	ld.global.u32 	%r717, [%rd7+104];
	xor.b32  	%r1036, %r1036, %r717;
	ld.global.u32 	%r718, [%rd7+108];
	xor.b32  	%r1035, %r1035, %r718;
	ld.global.u32 	%r719, [%rd7+112];
	xor.b32  	%r1034, %r1034, %r719;
	ld.global.u32 	%r720, [%rd7+116];
	xor.b32  	%r941, %r941, %r720;
$L__BB3_55:
	and.b32  	%r722, %r677, 64;
	setp.eq.s32 	%p33, %r722, 0;
	@%p33 bra 	$L__BB3_57;
	ld.global.u32 	%r723, [%rd7+120];
	xor.b32  	%r945, %r945, %r723;
	ld.global.u32 	%r724, [%rd7+124];
	xor.b32  	%r1036, %r1036, %r724;
	ld.global.u32 	%r725, [%rd7+128];
	xor.b32  	%r1035, %r1035, %r725;
	ld.global.u32 	%r726, [%rd7+132];
	xor.b32  	%r1034, %r1034, %r726;
	ld.global.u32 	%r727, [%rd7+136];
	xor.b32  	%r941, %r941, %r727;
$L__BB3_57:
	and.b32  	%r729, %r677, 128;
	setp.eq.s32 	%p34, %r729, 0;
	@%p34 bra 	$L__BB3_59;
	ld.global.u32 	%r730, [%rd7+140];
	xor.b32  	%r945, %r945, %r730;
	ld.global.u32 	%r731, [%rd7+144];
	xor.b32  	%r1036, %r1036, %r731;
	ld.global.u32 	%r732, [%rd7+148];
	xor.b32  	%r1035, %r1035, %r732;
	ld.global.u32 	%r733, [%rd7+152];
	xor.b32  	%r1034, %r1034, %r733;
	ld.global.u32 	%r734, [%rd7+156];
	xor.b32  	%r941, %r941, %r734;
$L__BB3_59:
	and.b32  	%r736, %r677, 256;
	setp.eq.s32 	%p35, %r736, 0;
	@%p35 bra 	$L__BB3_61;
	ld.global.u32 	%r737, [%rd7+160];
	xor.b32  	%r945, %r945, %r737;
	ld.global.u32 	%r738, [%rd7+164];
	xor.b32  	%r1036, %r1036, %r738;
	ld.global.u32 	%r739, [%rd7+168];
	xor.b32  	%r1035, %r1035, %r739;
	ld.global.u32 	%r740, [%rd7+172];
	xor.b32  	%r1034, %r1034, %r740;
	ld.global.u32 	%r741, [%rd7+176];
	xor.b32  	%r941, %r941, %r741;
$L__BB3_61:
	and.b32  	%r743, %r677, 512;
	setp.eq.s32 	%p36, %r743, 0;
	@%p36 bra 	$L__BB3_63;
	ld.global.u32 	%r744, [%rd7+180];
	xor.b32  	%r945, %r945, %r744;
	ld.global.u32 	%r745, [%rd7+184];
	xor.b32  	%r1036, %r1036, %r745;
	ld.global.u32 	%r746, [%rd7+188];
	xor.b32  	%r1035, %r1035, %r746;
	ld.global.u32 	%r747, [%rd7+192];
	xor.b32  	%r1034, %r1034, %r747;
	ld.global.u32 	%r748, [%rd7+196];
	xor.b32  	%r941, %r941, %r748;
$L__BB3_63:
	and.b32  	%r750, %r677, 1024;
	setp.eq.s32 	%p37, %r750, 0;
	@%p37 bra 	$L__BB3_65;
	ld.global.u32 	%r751, [%rd7+200];
	xor.b32  	%r945, %r945, %r751;
	ld.global.u32 	%r752, [%rd7+204];
	xor.b32  	%r1036, %r1036, %r752;
	ld.global.u32 	%r753, [%rd7+208];
	xor.b32  	%r1035, %r1035, %r753;
	ld.global.u32 	%r754, [%rd7+212];
	xor.b32  	%r1034, %r1034, %r754;
	ld.global.u32 	%r755, [%rd7+216];
	xor.b32  	%r941, %r941, %r755;
$L__BB3_65:
	and.b32  	%r757, %r677, 2048;
	setp.eq.s32 	%p38, %r757, 0;
	@%p38 bra 	$L__BB3_67;
	ld.global.u32 	%r758, [%rd7+220];
	xor.b32  	%r945, %r945, %r758;
	ld.global.u32 	%r759, [%rd7+224];
	xor.b32  	%r1036, %r1036, %r759;
	ld.global.u32 	%r760, [%rd7+228];
	xor.b32  	%r1035, %r1035, %r760;
	ld.global.u32 	%r761, [%rd7+232];
	xor.b32  	%r1034, %r1034, %r761;
	ld.global.u32 	%r762, [%rd7+236];
	xor.b32  	%r941, %r941, %r762;
$L__BB3_67:
	and.b32  	%r764, %r677, 4096;
	setp.eq.s32 	%p39, %r764, 0;
	@%p39 bra 	$L__BB3_69;
	ld.global.u32 	%r765, [%rd7+240];
	xor.b32  	%r945, %r945, %r765;
	ld.global.u32 	%r766, [%rd7+244];
	xor.b32  	%r1036, %r1036, %r766;
	ld.global.u32 	%r767, [%rd7+248];
	xor.b32  	%r1035, %r1035, %r767;
	ld.global.u32 	%r768, [%rd7+252];
	xor.b32  	%r1034, %r1034, %r768;
	ld.global.u32 	%r769, [%rd7+256];
	xor.b32  	%r941, %r941, %r769;
$L__BB3_69:
	and.b32  	%r771, %r677, 8192;
	setp.eq.s32 	%p40, %r771, 0;
	@%p40 bra 	$L__BB3_71;
	ld.global.u32 	%r772, [%rd7+260];
	xor.b32  	%r945, %r945, %r772;
	ld.global.u32 	%r773, [%rd7+264];
	xor.b32  	%r1036, %r1036, %r773;
	ld.global.u32 	%r774, [%rd7+268];
	xor.b32  	%r1035, %r1035, %r774;
	ld.global.u32 	%r775, [%rd7+272];
	xor.b32  	%r1034, %r1034, %r775;
	ld.global.u32 	%r776, [%rd7+276];
	xor.b32  	%r941, %r941, %r776;
$L__BB3_71:
	and.b32  	%r778, %r677, 16384;
	setp.eq.s32 	%p41, %r778, 0;
	@%p41 bra 	$L__BB3_73;
	ld.global.u32 	%r779, [%rd7+280];
	xor.b32  	%r945, %r945, %r779;
	ld.global.u32 	%r780, [%rd7+284];
	xor.b32  	%r1036, %r1036, %r780;
	ld.global.u32 	%r781, [%rd7+288];
	xor.b32  	%r1035, %r1035, %r781;
	ld.global.u32 	%r782, [%rd7+292];
	xor.b32  	%r1034, %r1034, %r782;
	ld.global.u32 	%r783, [%rd7+296];
	xor.b32  	%r941, %r941, %r783;
$L__BB3_73:
	and.b32  	%r785, %r677, 32768;
	setp.eq.s32 	%p42, %r785, 0;
	@%p42 bra 	$L__BB3_75;
	ld.global.u32 	%r786, [%rd7+300];
	xor.b32  	%r945, %r945, %r786;
	ld.global.u32 	%r787, [%rd7+304];
	xor.b32  	%r1036, %r1036, %r787;
	ld.global.u32 	%r788, [%rd7+308];
	xor.b32  	%r1035, %r1035, %r788;
	ld.global.u32 	%r789, [%rd7+312];
	xor.b32  	%r1034, %r1034, %r789;
	ld.global.u32 	%r790, [%rd7+316];
	xor.b32  	%r941, %r941, %r790;
$L__BB3_75:
	add.s32 	%r1032, %r1032, 16;
	setp.ne.s32 	%p43, %r1032, 32;
	@%p43 bra 	$L__BB3_43;
	mad.lo.s32 	%r791, %r1026, -31, %r191;
	add.s32 	%r1026, %r791, 1;
	setp.ne.s32 	%p44, %r1026, 5;
	@%p44 bra 	$L__BB3_42;
	st.local.u32 	[%rd1+4], %r945;
	st.local.v2.u32 	[%rd1+8], {%r1036, %r1035};
	st.local.v2.u32 	[%rd1+16], {%r1034, %r941};
	setp.ne.s64 	%p45, %rd4, 3;
	@%p45 bra 	$L__BB3_115;
	mov.b32 	%r941, 0;
	mov.u32 	%r1126, %r941;
	mov.u32 	%r1127, %r941;
	mov.u32 	%r1128, %r941;
	mov.u32 	%r945, %r941;
	mov.u32 	%r1118, %r941;
$L__BB3_79:
	mul.wide.u32 	%rd22, %r1118, 4;
	add.s64 	%rd23, %rd1, %rd22;
	ld.local.u32 	%r366, [%rd23+4];
	shl.b32 	%r367, %r1118, 5;
	mov.b32 	%r1124, 0;
$L__BB3_80:
	.pragma "nounroll";
	shr.u32 	%r794, %r366, %r1124;
	and.b32  	%r795, %r794, 1;
	setp.eq.b32 	%p46, %r795, 1;
	not.pred 	%p47, %p46;
	add.s32 	%r796, %r367, %r1124;
	mul.lo.s32 	%r797, %r796, 5;
	mul.wide.u32 	%rd24, %r797, 4;
	add.s64 	%rd8, %rd5, %rd24;
	@%p47 bra 	$L__BB3_82;
	ld.global.u32 	%r798, [%rd8];
	xor.b32  	%r945, %r945, %r798;
	ld.global.u32 	%r799, [%rd8+4];
	xor.b32  	%r1128, %r1128, %r799;
	ld.global.u32 	%r800, [%rd8+8];
	xor.b32  	%r1127, %r1127, %r800;
	ld.global.u32 	%r801, [%rd8+12];
	xor.b32  	%r1126, %r1126, %r801;
	ld.global.u32 	%r802, [%rd8+16];
	xor.b32  	%r941, %r941, %r802;
$L__BB3_82:
	and.b32  	%r804, %r794, 2;
	setp.eq.s32 	%p48, %r804, 0;
	@%p48 bra 	$L__BB3_84;
	ld.global.u32 	%r805, [%rd8+20];
	xor.b32  	%r945, %r945, %r805;
	ld.global.u32 	%r806, [%rd8+24];
	xor.b32  	%r1128, %r1128, %r806;
	ld.global.u32 	%r807, [%rd8+28];
	xor.b32  	%r1127, %r1127, %r807;
	ld.global.u32 	%r808, [%rd8+32];
	xor.b32  	%r1126, %r1126, %r808;
	ld.global.u32 	%r809, [%rd8+36];
	xor.b32  	%r941, %r941, %r809;
$L__BB3_84:
	and.b32  	%r811, %r794, 4;
	setp.eq.s32 	%p49, %r811, 0;
	@%p49 bra 	$L__BB3_86;
	ld.global.u32 	%r812, [%rd8+40];
	xor.b32  	%r945, %r945, %r812;
	ld.global.u32 	%r813, [%rd8+44];
	xor.b32  	%r1128, %r1128, %r813;
	ld.global.u32 	%r814, [%rd8+48];
	xor.b32  	%r1127, %r1127, %r814;
	ld.global.u32 	%r815, [%rd8+52];
	xor.b32  	%r1126, %r1126, %r815;
	ld.global.u32 	%r816, [%rd8+56];
	xor.b32  	%r941, %r941, %r816;
$L__BB3_86:
	and.b32  	%r818, %r794, 8;
	setp.eq.s32 	%p50, %r818, 0;
	@%p50 bra 	$L__BB3_88;
	ld.global.u32 	%r819, [%rd8+60];
	xor.b32  	%r945, %r945, %r819;
	ld.global.u32 	%r820, [%rd8+64];
	xor.b32  	%r1128, %r1128, %r820;
	ld.global.u32 	%r821, [%rd8+68];
	xor.b32  	%r1127, %r1127, %r821;
	ld.global.u32 	%r822, [%rd8+72];
	xor.b32  	%r1126, %r1126, %r822;
	ld.global.u32 	%r823, [%rd8+76];
	xor.b32  	%r941, %r941, %r823;
$L__BB3_88:
	and.b32  	%r825, %r794, 16;
	setp.eq.s32 	%p51, %r825, 0;
	@%p51 bra 	$L__BB3_90;
	ld.global.u32 	%r826, [%rd8+80];
	xor.b32  	%r945, %r945, %r826;
	ld.global.u32 	%r827, [%rd8+84];
	xor.b32  	%r1128, %r1128, %r827;
	ld.global.u32 	%r828, [%rd8+88];
	xor.b32  	%r1127, %r1127, %r828;
	ld.global.u32 	%r829, [%rd8+92];
	xor.b32  	%r1126, %r1126, %r829;
	ld.global.u32 	%r830, [%rd8+96];
	xor.b32  	%r941, %r941, %r830;
$L__BB3_90:
	and.b32  	%r832, %r794, 32;
	setp.eq.s32 	%p52, %r832, 0;
	@%p52 bra 	$L__BB3_92;
	ld.global.u32 	%r833, [%rd8+100];
	xor.b32  	%r945, %r945, %r833;
	ld.global.u32 	%r834, [%rd8+104];
	xor.b32  	%r1128, %r1128, %r834;
	ld.global.u32 	%r835, [%rd8+108];
	xor.b32  	%r1127, %r1127, %r835;
	ld.global.u32 	%r836, [%rd8+112];
	xor.b32  	%r1126, %r1126, %r836;
	ld.global.u32 	%r837, [%rd8+116];
	xor.b32  	%r941, %r941, %r837;
$L__BB3_92:
	and.b32  	%r839, %r794, 64;
	setp.eq.s32 	%p53, %r839, 0;
	@%p53 bra 	$L__BB3_94;
	ld.global.u32 	%r840, [%rd8+120];
	xor.b32  	%r945, %r945, %r840;
	ld.global.u32 	%r841, [%rd8+124];
	xor.b32  	%r1128, %r1128, %r841;
	ld.global.u32 	%r842, [%rd8+128];
	xor.b32  	%r1127, %r1127, %r842;
	ld.global.u32 	%r843, [%rd8+132];
	xor.b32  	%r1126, %r1126, %r843;
	ld.global.u32 	%r844, [%rd8+136];
	xor.b32  	%r941, %r941, %r844;
$L__BB3_94:
	and.b32  	%r846, %r794, 128;
	setp.eq.s32 	%p54, %r846, 0;
	@%p54 bra 	$L__BB3_96;
	ld.global.u32 	%r847, [%rd8+140];
	xor.b32  	%r945, %r945, %r847;
	ld.global.u32 	%r848, [%rd8+144];
	xor.b32  	%r1128, %r1128, %r848;
	ld.global.u32 	%r849, [%rd8+148];
	xor.b32  	%r1127, %r1127, %r849;
	ld.global.u32 	%r850, [%rd8+152];
	xor.b32  	%r1126, %r1126, %r850;
	ld.global.u32 	%r851, [%rd8+156];
	xor.b32  	%r941, %r941, %r851;
$L__BB3_96:
	and.b32  	%r853, %r794, 256;
	setp.eq.s32 	%p55, %r853, 0;
	@%p55 bra 	$L__BB3_98;
	ld.global.u32 	%r854, [%rd8+160];
	xor.b32  	%r945, %r945, %r854;
	ld.global.u32 	%r855, [%rd8+164];
	xor.b32  	%r1128, %r1128, %r855;
	ld.global.u32 	%r856, [%rd8+168];
	xor.b32  	%r1127, %r1127, %r856;
	ld.global.u32 	%r857, [%rd8+172];
	xor.b32  	%r1126, %r1126, %r857;
	ld.global.u32 	%r858, [%rd8+176];
	xor.b32  	%r941, %r941, %r858;
$L__BB3_98:
	and.b32  	%r860, %r794, 512;
	setp.eq.s32 	%p56, %r860, 0;
	@%p56 bra 	$L__BB3_100;
	ld.global.u32 	%r861, [%rd8+180];
	xor.b32  	%r945, %r945, %r861;
	ld.global.u32 	%r862, [%rd8+184];
	xor.b32  	%r1128, %r1128, %r862;
	ld.global.u32 	%r863, [%rd8+188];
	xor.b32  	%r1127, %r1127, %r863;
	ld.global.u32 	%r864, [%rd8+192];
	xor.b32  	%r1126, %r1126, %r864;
	ld.global.u32 	%r865, [%rd8+196];
	xor.b32  	%r941, %r941, %r865;
$L__BB3_100:
	and.b32  	%r867, %r794, 1024;
	setp.eq.s32 	%p57, %r867, 0;
	@%p57 bra 	$L__BB3_102;
	ld.global.u32 	%r868, [%rd8+200];
	xor.b32  	%r945, %r945, %r868;
	ld.global.u32 	%r869, [%rd8+204];
	xor.b32  	%r1128, %r1128, %r869;
	ld.global.u32 	%r870, [%rd8+208];
	xor.b32  	%r1127, %r1127, %r870;
	ld.global.u32 	%r871, [%rd8+212];
	xor.b32  	%r1126, %r1126, %r871;
	ld.global.u32 	%r872, [%rd8+216];
	xor.b32  	%r941, %r941, %r872;
$L__BB3_102:
	and.b32  	%r874, %r794, 2048;
	setp.eq.s32 	%p58, %r874, 0;
	@%p58 bra 	$L__BB3_104;
	ld.global.u32 	%r875, [%rd8+220];
	xor.b32  	%r945, %r945, %r875;
	ld.global.u32 	%r876, [%rd8+224];
	xor.b32  	%r1128, %r1128, %r876;
	ld.global.u32 	%r877, [%rd8+228];
	xor.b32  	%r1127, %r1127, %r877;
	ld.global.u32 	%r878, [%rd8+232];
	xor.b32  	%r1126, %r1126, %r878;
	ld.global.u32 	%r879, [%rd8+236];
	xor.b32  	%r941, %r941, %r879;
$L__BB3_104:
	and.b32  	%r881, %r794, 4096;
	setp.eq.s32 	%p59, %r881, 0;
	@%p59 bra 	$L__BB3_106;
	ld.global.u32 	%r882, [%rd8+240];
	xor.b32  	%r945, %r945, %r882;
	ld.global.u32 	%r883, [%rd8+244];
	xor.b32  	%r1128, %r1128, %r883;
	ld.global.u32 	%r884, [%rd8+248];
	xor.b32  	%r1127, %r1127, %r884;
	ld.global.u32 	%r885, [%rd8+252];
	xor.b32  	%r1126, %r1126, %r885;
	ld.global.u32 	%r886, [%rd8+256];
	xor.b32  	%r941, %r941, %r886;
$L__BB3_106:
	and.b32  	%r888, %r794, 8192;
	setp.eq.s32 	%p60, %r888, 0;
	@%p60 bra 	$L__BB3_108;
	ld.global.u32 	%r889, [%rd8+260];
	xor.b32  	%r945, %r945, %r889;
	ld.global.u32 	%r890, [%rd8+264];
	xor.b32  	%r1128, %r1128, %r890;
	ld.global.u32 	%r891, [%rd8+268];
	xor.b32  	%r1127, %r1127, %r891;
	ld.global.u32 	%r892, [%rd8+272];
	xor.b32  	%r1126, %r1126, %r892;
	ld.global.u32 	%r893, [%rd8+276];
	xor.b32  	%r941, %r941, %r893;
$L__BB3_108:
	and.b32  	%r895, %r794, 16384;
	setp.eq.s32 	%p61, %r895, 0;
	@%p61 bra 	$L__BB3_110;
	ld.global.u32 	%r896, [%rd8+280];
	xor.b32  	%r945, %r945, %r896;
	ld.global.u32 	%r897, [%rd8+284];
	xor.b32  	%r1128, %r1128, %r897;
	ld.global.u32 	%r898, [%rd8+288];
	xor.b32  	%r1127, %r1127, %r898;
	ld.global.u32 	%r899, [%rd8+292];
	xor.b32  	%r1126, %r1126, %r899;
	ld.global.u32 	%r900, [%rd8+296];
	xor.b32  	%r941, %r941, %r900;
$L__BB3_110:
	and.b32  	%r902, %r794, 32768;
	setp.eq.s32 	%p62, %r902, 0;
	@%p62 bra 	$L__BB3_112;
	ld.global.u32 	%r903, [%rd8+300];
	xor.b32  	%r945, %r945, %r903;
	ld.global.u32 	%r904, [%rd8+304];
	xor.b32  	%r1128, %r1128, %r904;
	ld.global.u32 	%r905, [%rd8+308];
	xor.b32  	%r1127, %r1127, %r905;
	ld.global.u32 	%r906, [%rd8+312];
	xor.b32  	%r1126, %r1126, %r906;
	ld.global.u32 	%r907, [%rd8+316];
	xor.b32  	%r941, %r941, %r907;
$L__BB3_112:
	add.s32 	%r1124, %r1124, 16;
	setp.ne.s32 	%p63, %r1124, 32;
	@%p63 bra 	$L__BB3_80;
	mad.lo.s32 	%r908, %r1118, -31, %r367;
	add.s32 	%r1118, %r908, 1;
	setp.ne.s32 	%p64, %r1118, 5;
	@%p64 bra 	$L__BB3_79;
	st.local.u32 	[%rd1+4], %r945;
	st.local.v2.u32 	[%rd1+8], {%r1128, %r1127};
	st.local.v2.u32 	[%rd1+16], {%r1126, %r941};
$L__BB3_115:
	shr.u64 	%rd30, %rd3, 2;
	add.s32 	%r928, %r928, 1;
	setp.gt.u64 	%p65, %rd3, 3;
	@%p65 bra 	$L__BB3_3;
$L__BB3_116:
	shr.u32 	%r909, %r945, 2;
	xor.b32  	%r910, %r909, %r945;
	shl.b32 	%r911, %r941, 4;
	shl.b32 	%r912, %r910, 1;
	xor.b32  	%r913, %r912, %r911;
	xor.b32  	%r914, %r913, %r910;
	xor.b32  	%r915, %r914, %r941;
	add.s32 	%r916, %r2, %r915;
	add.s32 	%r917, %r916, 362437;
	cvt.rn.f32.u32 	%f2, %r917;
	fma.rn.f32 	%f3, %f2, 0f2F800000, 0f2F000000;
	add.f32 	%f4, %f3, 0f322BCC77;
	setp.lt.f32 	%p66, %f4, 0f00800000;
	mul.f32 	%f5, %f4, 0f4B000000;
	selp.f32 	%f6, %f5, %f4, %p66;
	selp.f32 	%f7, 0fC1B80000, 0f00000000, %p66;
	mov.b32 	%r918, %f6;
	add.s32 	%r919, %r918, -1059760811;
	and.b32  	%r920, %r919, -8388608;
	sub.s32 	%r921, %r918, %r920;
	mov.b32 	%f8, %r921;
	cvt.rn.f32.s32 	%f9, %r920;
	fma.rn.f32 	%f10, %f9, 0f34000000, %f7;
	add.f32 	%f11, %f8, 0fBF800000;
	fma.rn.f32 	%f12, %f11, 0fBE055027, 0f3E1039F6;
	fma.rn.f32 	%f13, %f12, %f11, 0fBDF8CDCC;
	fma.rn.f32 	%f14, %f13, %f11, 0f3E0F2955;
	fma.rn.f32 	%f15, %f14, %f11, 0fBE2AD8B9;
	fma.rn.f32 	%f16, %f15, %f11, 0f3E4CED0B;
	fma.rn.f32 	%f17, %f16, %f11, 0fBE7FFF22;
	fma.rn.f32 	%f18, %f17, %f11, 0f3EAAAA78;
	fma.rn.f32 	%f19, %f18, %f11, 0fBF000000;
	mul.f32 	%f20, %f11, %f19;
	fma.rn.f32 	%f21, %f20, %f11, %f11;
	fma.rn.f32 	%f22, %f10, 0f3F317218, %f21;
	setp.gt.u32 	%p67, %r918, 2139095039;
	fma.rn.f32 	%f23, %f6, 0f7F800000, 0f7F800000;
	selp.f32 	%f24, %f23, %f22, %p67;
	setp.eq.f32 	%p68, %f6, 0f00000000;
	mov.f32 	%f25, 0f322BCC77;
	sub.f32 	%f26, %f25, %f24;
	selp.f32 	%f27, 0f7F800000, %f26, %p68;
	setp.lt.f32 	%p69, %f27, 0f00800000;
	mul.f32 	%f28, %f27, 0f4B000000;
	selp.f32 	%f29, %f28, %f27, %p69;
	selp.f32 	%f30, 0fC1B80000, 0f00000000, %p69;
	mov.b32 	%r922, %f29;
	add.s32 	%r923, %r922, -1059760811;
	and.b32  	%r924, %r923, -8388608;
	sub.s32 	%r925, %r922, %r924;
	mov.b32 	%f31, %r925;
	cvt.rn.f32.s32 	%f32, %r924;
	fma.rn.f32 	%f33, %f32, 0f34000000, %f30;
	add.f32 	%f34, %f31, 0fBF800000;
	fma.rn.f32 	%f35, %f34, 0fBE055027, 0f3E1039F6;
	fma.rn.f32 	%f36, %f35, %f34, 0fBDF8CDCC;
	fma.rn.f32 	%f37, %f36, %f34, 0f3E0F2955;
	fma.rn.f32 	%f38, %f37, %f34, 0fBE2AD8B9;
	fma.rn.f32 	%f39, %f38, %f34, 0f3E4CED0B;
	fma.rn.f32 	%f40, %f39, %f34, 0fBE7FFF22;
	fma.rn.f32 	%f41, %f40, %f34, 0f3EAAAA78;
	fma.rn.f32 	%f42, %f41, %f34, 0fBF000000;
	mul.f32 	%f43, %f34, %f42;
	fma.rn.f32 	%f44, %f43, %f34, %f34;
	fma.rn.f32 	%f45, %f33, 0f3F317218, %f44;
	setp.gt.u32 	%p70, %r922, 2139095039;
	fma.rn.f32 	%f46, %f29, 0f7F800000, 0f7F800000;
	selp.f32 	%f47, %f46, %f45, %p70;
	setp.eq.f32 	%p71, %f29, 0f00000000;
	selp.f32 	%f48, 0fFF800000, %f47, %p71;
	cvta.to.global.u64 	%rd25, %rd10;
	shl.b64 	%rd26, %rd2, 2;
	add.s64 	%rd27, %rd25, %rd26;
	ld.global.nc.f32 	%f49, [%rd27];
	sub.f32 	%f50, %f49, %f48;
	div.rn.f32 	%f51, %f50, %f1;
	cvta.to.global.u64 	%rd28, %rd11;
	add.s64 	%rd29, %rd28, %rd26;
	st.global.f32 	[%rd29], %f51;
$L__BB3_117:
	ret;

}


// ===== COMPILED SASS (sm_100) =====

	.target	sm_100

	.elftype	@"ET_EXEC"


//--------------------- .note.nv.tkinfo           --------------------------
	.section	.note.nv.tkinfo,"",@"SHT_NOTE"
	.sectionflags	@"SHF_NOTE_NV_TKINFO"
	.tkinfo
        /*0018*/ 	.word	0x00000002
        /*0030*/ 	.string	""
        /*0030*/ 	.string	"ptxas"
        /*0030*/ 	.string	"Cuda compilation tools, release 13.0, V13.0.88"
        /*0030*/ 	.string	"Build cuda_13.0.r13.0/compiler.36424714_0"
        /*0030*/ 	.string	"-arch sm_100 -m 64 "



//--------------------- .note.nv.cuinfo           --------------------------
	.section	.note.nv.cuinfo,"",@"SHT_NOTE"
	.sectionflags	@"SHF_NOTE_NV_CUINFO"
        /*0018*/ 	.short	0x0002
        /*001a*/ 	.short	0x0064
        /*001c*/ 	.short	0x0082
	.zero		2


//--------------------- .nv.info                  --------------------------
	.section	.nv.info,"",@"SHT_CUDA_INFO"
	.align	4


	//----- nvinfo : EIATTR_REGCOUNT
	.align		4
        /*0000*/ 	.byte	0x04, 0x2f
        /*0002*/ 	.short	(.L_10 - .L_9)
	.align		4
.L_9:
        /*0004*/ 	.word	index@(attention_entropy_kernel)
        /*0008*/ 	.word	0x00000020


	//----- nvinfo : EIATTR_FRAME_SIZE
	.align		4
.L_10:
        /*000c*/ 	.byte	0x04, 0x11
        /*000e*/ 	.short	(.L_12 - .L_11)
	.align		4
.L_11:
        /*0010*/ 	.word	index@($__internal_4_$__cuda_sm3x_div_rn_noftz_f32_slowpath)
        /*0014*/ 	.word	0x00000000


	//----- nvinfo : EIATTR_FRAME_SIZE
	.align		4
.L_12:
        /*0018*/ 	.byte	0x04, 0x11
        /*001a*/ 	.short	(.L_14 - .L_13)
	.align		4
.L_13:
        /*001c*/ 	.word	index@(attention_entropy_kernel)
        /*0020*/ 	.word	0x00000000


	//----- nvinfo : EIATTR_REGCOUNT
	.align		4
.L_14:
        /*0024*/ 	.byte	0x04, 0x2f
        /*0026*/ 	.short	(.L_16 - .L_15)
	.align		4
.L_15:
        /*0028*/ 	.word	index@(saliency_merging_kernel)
        /*002c*/ 	.word	0x00000020


	//----- nvinfo : EIATTR_FRAME_SIZE
	.align		4
.L_16:
        /*0030*/ 	.byte	0x04, 0x11
        /*0032*/ 	.short	(.L_18 - .L_17)
	.align		4
.L_17:
        /*0034*/ 	.word	index@($__internal_3_$__cuda_sm3x_div_rn_noftz_f32_slowpath)
        /*0038*/ 	.word	0x00000000


	//----- nvinfo : EIATTR_FRAME_SIZE
	.align		4
.L_18:
        /*003c*/ 	.byte	0x04, 0x11
        /*003e*/ 	.short	(.L_20 - .L_19)
	.align		4
.L_19:
        /*0040*/ 	.word	index@(saliency_merging_kernel)
        /*0044*/ 	.word	0x00000000


	//----- nvinfo : EIATTR_REGCOUNT
	.align		4
.L_20:
        /*0048*/ 	.byte	0x04, 0x2f
        /*004a*/ 	.short	(.L_22 - .L_21)
	.align		4
.L_21:
        /*004c*/ 	.word	index@(cosine_similarity_kernel)
        /*0050*/ 	.word	0x0000001d


	//----- nvinfo : EIATTR_FRAME_SIZE
	.align		4
.L_22:
        /*0054*/ 	.byte	0x04, 0x11
        /*0056*/ 	.short	(.L_24 - .L_23)
	.align		4
.L_23:
        /*0058*/ 	.word	index@($__internal_2_$__cuda_sm3x_div_rn_noftz_f32_slowpath)
        /*005c*/ 	.word	0x00000000


	//----- nvinfo : EIATTR_FRAME_SIZE
	.align		4
.L_24:
        /*0060*/ 	.byte	0x04, 0x11
        /*0062*/ 	.short	(.L_26 - .L_25)
	.align		4
.L_25:
        /*0064*/ 	.word	index@($__internal_1_$__cuda_sm20_sqrt_rn_f32_slowpath)
        /*0068*/ 	.word	0x00000000


	//----- nvinfo : EIATTR_FRAME_SIZE
	.align		4
.L_26:
        /*006c*/ 	.byte	0x04, 0x11
        /*006e*/ 	.short	(.L_28 - .L_27)
	.align		4
.L_27:
        /*0070*/ 	.word	index@(cosine_similarity_kernel)
        /*0074*/ 	.word	0x00000000


	//----- nvinfo : EIATTR_REGCOUNT
	.align		4
.L_28:
        /*0078*/ 	.byte	0x04, 0x2f
        /*007a*/ 	.short	(.L_30 - .L_29)
	.align		4
.L_29:
        /*007c*/ 	.word	index@(gumbel_softmax_kernel)
        /*0080*/ 	.word	0x0000001f


	//----- nvinfo : EIATTR_FRAME_SIZE
	.align		4
.L_30:
        /*0084*/ 	.byte	0x04, 0x11
        /*0086*/ 	.short	(.L_32 - .L_31)
	.align		4
.L_31:
        /*0088*/ 	.word	index@($__internal_0_$__cuda_sm3x_div_rn_noftz_f32_slowpath)
        /*008c*/ 	.word	0x00000030


	//----- nvinfo : EIATTR_FRAME_SIZE
	.align		4
.L_32:
        /*0090*/ 	.byte	0x04, 0x11
        /*0092*/ 	.short	(.L_34 - .L_33)
	.align		4
.L_33:
        /*0094*/ 	.word	index@(gumbel_softmax_kernel)
        /*0098*/ 	.word	0x00000030


	//----- nvinfo : EIATTR_MIN_STACK_SIZE
	.align		4
.L_34:
        /*009c*/ 	.byte	0x04, 0x12
        /*009e*/ 	.short	(.L_36 - .L_35)
	.align		4
.L_35:
        /*00a0*/ 	.word	index@(gumbel_softmax_kernel)
        /*00a4*/ 	.word	0x00000030


	//----- nvinfo : EIATTR_MIN_STACK_SIZE
	.align		4
.L_36:
        /*00a8*/ 	.byte	0x04, 0x12
        /*00aa*/ 	.short	(.L_38 - .L_37)
	.align		4
.L_37:
        /*00ac*/ 	.word	index@(cosine_similarity_kernel)
        /*00b0*/ 	.word	0x00000000


	//----- nvinfo : EIATTR_MIN_STACK_SIZE
	.align		4
.L_38:
        /*00b4*/ 	.byte	0x04, 0x12
        /*00b6*/ 	.short	(.L_40 - .L_39)
	.align		4
.L_39:
        /*00b8*/ 	.word	index@(saliency_merging_kernel)
        /*00bc*/ 	.word	0x00000000


	//----- nvinfo : EIATTR_MIN_STACK_SIZE
	.align		4
.L_40:
        /*00c0*/ 	.byte	0x04, 0x12
        /*00c2*/ 	.short	(.L_42 - .L_41)
	.align		4
.L_41:
        /*00c4*/ 	.word	index@(attention_entropy_kernel)
        /*00c8*/ 	.word	0x00000000
.L_42:


//--------------------- .nv.compat                --------------------------
	.section	.nv.compat,"",@"SHT_CUDA_COMPAT_INFO"
	.align	4
        /*0000*/ 	.byte	0x02, 0x09, 0x00, 0x00, 0x02, 0x02, 0x01, 0x00, 0x02, 0x05, 0x05, 0x00, 0x03, 0x07, 0x01, 0x01
        /*0010*/ 	.byte	0x02, 0x03, 0x00, 0x00, 0x02, 0x06, 0x01, 0x00, 0x04, 0x0b, 0x08, 0x00, 0x01, 0x00, 0x00, 0x00
        /*0020*/ 	.byte	0x00, 0x00, 0x00, 0x00


//--------------------- .nv.info.gumbel_softmax_kernel --------------------------
	.section	.nv.info.gumbel_softmax_kernel,"",@"SHT_CUDA_INFO"
	.sectionflags	@""
	.align	4


	//----- nvinfo : EIATTR_CUDA_API_VERSION
	.align		4
        /*0000*/ 	.byte	0x04, 0x37
        /*0002*/ 	.short	(.L_44 - .L_43)
.L_43:
        /*0004*/ 	.word	0x00000082


	//----- nvinfo : EIATTR_KPARAM_INFO
	.align		4
.L_44:
        /*0008*/ 	.byte	0x04, 0x17
        /*000a*/ 	.short	(.L_46 - .L_45)
.L_45:
        /*000c*/ 	.word	0x00000000
        /*0010*/ 	.short	0x0004
        /*0012*/ 	.short	0x0018
        /*0014*/ 	.byte	0x00, 0xf0, 0x11, 0x00


	//----- nvinfo : EIATTR_KPARAM_INFO
	.align		4
.L_46:
        /*0018*/ 	.byte	0x04, 0x17
        /*001a*/ 	.short	(.L_48 - .L_47)
.L_47:
        /*001c*/ 	.word	0x00000000
        /*0020*/ 	.short	0x0003
        /*0022*/ 	.short	0x0014
        /*0024*/ 	.byte	0x00, 0xf0, 0x11, 0x00


	//----- nvinfo : EIATTR_KPARAM_INFO
	.align		4
.L_48:
        /*0028*/ 	.byte	0x04, 0x17
        /*002a*/ 	.short	(.L_50 - .L_49)
.L_49:
        /*002c*/ 	.word	0x00000000
        /*0030*/ 	.short	0x0002
        /*0032*/ 	.short	0x0010
        /*0034*/ 	.byte	0x00, 0xf0, 0x11, 0x00


	//----- nvinfo : EIATTR_KPARAM_INFO
	.align		4
.L_50:
        /*0038*/ 	.byte	0x04, 0x17
        /*003a*/ 	.short	(.L_52 - .L_51)
.L_51:
        /*003c*/ 	.word	0x00000000
        /*0040*/ 	.short	0x0001
        /*0042*/ 	.short	0x0008
        /*0044*/ 	.byte	0x00, 0xf5, 0x21, 0x00


	//----- nvinfo : EIATTR_KPARAM_INFO
	.align		4
.L_52:
        /*0048*/ 	.byte	0x04, 0x17
        /*004a*/ 	.short	(.L_54 - .L_53)
.L_53:
        /*004c*/ 	.word	0x00000000
        /*0050*/ 	.short	0x0000
        /*0052*/ 	.short	0x0000
        /*0054*/ 	.byte	0x00, 0xf5, 0x21, 0x00


	//----- nvinfo : EIATTR_SPARSE_MMA_MASK
	.align		4
.L_54:
        /*0058*/ 	.byte	0x03, 0x50
        /*005a*/ 	.short	0x0000


	//----- nvinfo : EIATTR_MAXREG_COUNT
	.align		4
        /*005c*/ 	.byte	0x03, 0x1b
        /*005e*/ 	.short	0x00ff


	//----- nvinfo : EIATTR_MERCURY_ISA_VERSION
	.align		4
        /*0060*/ 	.byte	0x03, 0x5f
        /*0062*/ 	.short	0x0101


	//----- nvinfo : EIATTR_VRC_CTA_INIT_COUNT
	.align		4
        /*0064*/ 	.byte	0x02, 0x4a
	.zero		1
	.zero		1


	//----- nvinfo : EIATTR_EXIT_INSTR_OFFSETS
	.align		4
        /*0068*/ 	.byte	0x04, 0x1c
        /*006a*/ 	.short	(.L_56 - .L_55)


	//   ....[0]....
.L_55:
        /*006c*/ 	.word	0x00000210


	//   ....[1]....
        /*0070*/ 	.word	0x00002dc0


	//----- nvinfo : EIATTR_CRS_STACK_SIZE
	.align		4
.L_56:
        /*0074*/ 	.byte	0x04, 0x1e
        /*0076*/ 	.short	(.L_58 - .L_57)
.L_57:
        /*0078*/ 	.word	0x00000000


	//----- nvinfo : EIATTR_CBANK_PARAM_SIZE
	.align		4
.L_58:
        /*007c*/ 	.byte	0x03, 0x19
        /*007e*/ 	.short	0x001c


	//----- nvinfo : EIATTR_PARAM_CBANK
	.align		4
        /*0080*/ 	.byte	0x04, 0x0a
        /*0082*/ 	.short	(.L_60 - .L_59)
	.align		4
.L_59:
        /*0084*/ 	.word	index@(.nv.constant0.gumbel_softmax_kernel)
        /*0088*/ 	.short	0x0380
        /*008a*/ 	.short	0x001c


	//----- nvinfo : EIATTR_SW_WAR
	.align		4
.L_60:
        /*008c*/ 	.byte	0x04, 0x36
        /*008e*/ 	.short	(.L_62 - .L_61)
.L_61:
        /*0090*/ 	.word	0x00000008
.L_62:


//--------------------- .nv.info.cosine_similarity_kernel --------------------------
	.section	.nv.info.cosine_similarity_kernel,"",@"SHT_CUDA_INFO"
	.sectionflags	@""
	.align	4


	//----- nvinfo : EIATTR_CUDA_API_VERSION
	.align		4
        /*0000*/ 	.byte	0x04, 0x37
        /*0002*/ 	.short	(.L_64 - .L_63)
.L_63:
        /*0004*/ 	.word	0x00000082


	//----- nvinfo : EIATTR_KPARAM_INFO
	.align		4
.L_64:
        /*0008*/ 	.byte	0x04, 0x17
        /*000a*/ 	.short	(.L_66 - .L_65)
.L_65:
        /*000c*/ 	.word	0x00000000
        /*0010*/ 	.short	0x0004
        /*0012*/ 	.short	0x0018
        /*0014*/ 	.byte	0x00, 0xf0, 0x11, 0x00


	//----- nvinfo : EIATTR_KPARAM_INFO
	.align		4
.L_66:
        /*0018*/ 	.byte	0x04, 0x17
        /*001a*/ 	.short	(.L_68 - .L_67)
.L_67:
        /*001c*/ 	.word	0x00000000
        /*0020*/ 	.short	0x0003
        /*0022*/ 	.short	0x0014
        /*0024*/ 	.byte	0x00, 0xf0, 0x11, 0x00


	//----- nvinfo : EIATTR_KPARAM_INFO
	.align		4
.L_68:
        /*0028*/ 	.byte	0x04, 0x17
        /*002a*/ 	.short	(.L_70 - .L_69)
.L_69:
        /*002c*/ 	.word	0x00000000
        /*0030*/ 	.short	0x0002
        /*0032*/ 	.short	0x0010
        /*0034*/ 	.byte	0x00, 0xf0, 0x11, 0x00


	//----- nvinfo : EIATTR_KPARAM_INFO
	.align		4
.L_70:
        /*0038*/ 	.byte	0x04, 0x17
        /*003a*/ 	.short	(.L_72 - .L_71)
.L_71:
        /*003c*/ 	.word	0x00000000
        /*0040*/ 	.short	0x0001
        /*0042*/ 	.short	0x0008
        /*0044*/ 	.byte	0x00, 0xf5, 0x21, 0x00


	//----- nvinfo : EIATTR_KPARAM_INFO
	.align		4
.L_72:
        /*0048*/ 	.byte	0x04, 0x17
        /*004a*/ 	.short	(.L_74 - .L_73)
.L_73:
        /*004c*/ 	.word	0x00000000
        /*0050*/ 	.short	0x0000
        /*0052*/ 	.short	0x0000
        /*0054*/ 	.byte	0x00, 0xf5, 0x21, 0x00


	//----- nvinfo : EIATTR_SPARSE_MMA_MASK
	.align		4
.L_74:
        /*0058*/ 	.byte	0x03, 0x50
        /*005a*/ 	.short	0x0000


	//----- nvinfo : EIATTR_MAXREG_COUNT
	.align		4
        /*005c*/ 	.byte	0x03, 0x1b
        /*005e*/ 	.short	0x00ff


	//----- nvinfo : EIATTR_MERCURY_ISA_VERSION
	.align		4
        /*0060*/ 	.byte	0x03, 0x5f
        /*0062*/ 	.short	0x0101


	//----- nvinfo : EIATTR_VRC_CTA_INIT_COUNT
	.align		4
        /*0064*/ 	.byte	0x02, 0x4a
	.zero		1
	.zero		1


	//----- nvinfo : EIATTR_EXIT_INSTR_OFFSETS
	.align		4
        /*0068*/ 	.byte	0x04, 0x1c
        /*006a*/ 	.short	(.L_76 - .L_75)


	//   ....[0]....
.L_75:
        /*006c*/ 	.word	0x00000400


	//   ....[1]....
        /*0070*/ 	.word	0x00001140


	//----- nvinfo : EIATTR_CRS_STACK_SIZE
	.align		4
.L_76:
        /*0074*/ 	.byte	0x04, 0x1e
        /*0076*/ 	.short	(.L_78 - .L_77)
.L_77:
        /*0078*/ 	.word	0x00000000


	//----- nvinfo : EIATTR_CBANK_PARAM_SIZE
	.align		4
.L_78:
        /*007c*/ 	.byte	0x03, 0x19
        /*007e*/ 	.short	0x001c


	//----- nvinfo : EIATTR_PARAM_CBANK
	.align		4
        /*0080*/ 	.byte	0x04, 0x0a
        /*0082*/ 	.short	(.L_80 - .L_79)
	.align		4
.L_79:
        /*0084*/ 	.word	index@(.nv.constant0.cosine_similarity_kernel)
        /*0088*/ 	.short	0x0380
        /*008a*/ 	.short	0x001c


	//----- nvinfo : EIATTR_SW_WAR
	.align		4
.L_80:
        /*008c*/ 	.byte	0x04, 0x36
        /*008e*/ 	.short	(.L_82 - .L_81)
.L_81:
        /*0090*/ 	.word	0x00000008
.L_82:


//--------------------- .nv.info.saliency_merging_kernel --------------------------
	.section	.nv.info.saliency_merging_kernel,"",@"SHT_CUDA_INFO"
	.sectionflags	@""
	.align	4


	//----- nvinfo : EIATTR_CUDA_API_VERSION
	.align		4
        /*0000*/ 	.byte	0x04, 0x37
        /*0002*/ 	.short	(.L_84 - .L_83)
.L_83:
        /*0004*/ 	.word	0x00000082


	//----- nvinfo : EIATTR_KPARAM_INFO
	.align		4
.L_84:
        /*0008*/ 	.byte	0x04, 0x17
        /*000a*/ 	.short	(.L_86 - .L_85)
.L_85:
        /*000c*/ 	.word	0x00000000
        /*0010*/ 	.short	0x0007
        /*0012*/ 	.short	0x002c
        /*0014*/ 	.byte	0x00, 0xf0, 0x11, 0x00


	//----- nvinfo : EIATTR_KPARAM_INFO
	.align		4
.L_86:
        /*0018*/ 	.byte	0x04, 0x17
        /*001a*/ 	.short	(.L_88 - .L_87)
.L_87:
        /*001c*/ 	.word	0x00000000
        /*0020*/ 	.short	0x0006
        /*0022*/ 	.short	0x0028
        /*0024*/ 	.byte	0x00, 0xf0, 0x11, 0x00


	//----- nvinfo : EIATTR_KPARAM_INFO
	.align		4
.L_88:
        /*0028*/ 	.byte	0x04, 0x17
        /*002a*/ 	.short	(.L_90 - .L_89)
.L_89:
        /*002c*/ 	.word	0x00000000
        /*0030*/ 	.short	0x0005
        /*0032*/ 	.short	0x0024
        /*0034*/ 	.byte	0x00, 0xf0, 0x11, 0x00


	//----- nvinfo : EIATTR_KPARAM_INFO
	.align		4
.L_90:
        /*0038*/ 	.byte	0x04, 0x17
        /*003a*/ 	.short	(.L_92 - .L_91)
.L_91:
        /*003c*/ 	.word	0x00000000
        /*0040*/ 	.short	0x0004
        /*0042*/ 	.short	0x0020
        /*0044*/ 	.byte	0x00, 0xf0, 0x11, 0x00


	//----- nvinfo : EIATTR_KPARAM_INFO
	.align		4
.L_92:
        /*0048*/ 	.byte	0x04, 0x17
        /*004a*/ 	.short	(.L_94 - .L_93)
.L_93:
        /*004c*/ 	.word	0x00000000
        /*0050*/ 	.short	0x0003
        /*0052*/ 	.short	0x0018
        /*0054*/ 	.byte	0x00, 0xf5, 0x21, 0x00


	//----- nvinfo : EIATTR_KPARAM_INFO
	.align		4
.L_94:
        /*0058*/ 	.byte	0x04, 0x17
        /*005a*/ 	.short	(.L_96 - .L_95)
.L_95:
        /*005c*/ 	.word	0x00000000
        /*0060*/ 	.short	0x0002
        /*0062*/ 	.short	0x0010
        /*0064*/ 	.byte	0x00, 0xf5, 0x21, 0x00


	//----- nvinfo : EIATTR_KPARAM_INFO
	.align		4
.L_96:
        /*0068*/ 	.byte	0x04, 0x17
        /*006a*/ 	.short	(.L_98 - .L_97)
.L_97:
        /*006c*/ 	.word	0x00000000
        /*0070*/ 	.short	0x0001
        /*0072*/ 	.short	0x0008
        /*0074*/ 	.byte	0x00, 0xf5, 0x21, 0x00


	//----- nvinfo : EIATTR_KPARAM_INFO
	.align		4
.L_98:
        /*0078*/ 	.byte	0x04, 0x17
        /*007a*/ 	.short	(.L_100 - .L_99)
.L_99:
        /*007c*/ 	.word	0x00000000
        /*0080*/ 	.short	0x0000
        /*0082*/ 	.short	0x0000
        /*0084*/ 	.byte	0x00, 0xf5, 0x21, 0x00


	//----- nvinfo : EIATTR_SPARSE_MMA_MASK
	.align		4
.L_100:
        /*0088*/ 	.byte	0x03, 0x50
        /*008a*/ 	.short	0x0000


	//----- nvinfo : EIATTR_MAXREG_COUNT
	.align		4
        /*008c*/ 	.byte	0x03, 0x1b
        /*008e*/ 	.short	0x00ff


	//----- nvinfo : EIATTR_MERCURY_ISA_VERSION
	.align		4
        /*0090*/ 	.byte	0x03, 0x5f
        /*0092*/ 	.short	0x0101


	//----- nvinfo : EIATTR_VRC_CTA_INIT_COUNT
	.align		4
        /*0094*/ 	.byte	0x02, 0x4a
	.zero		1
	.zero		1


	//----- nvinfo : EIATTR_EXIT_INSTR_OFFSETS
	.align		4
        /*0098*/ 	.byte	0x04, 0x1c
        /*009a*/ 	.short	(.L_102 - .L_101)


	//   ....[0]....
.L_101:
        /*009c*/ 	.word	0x00000470


	//   ....[1]....
        /*00a0*/ 	.word	0x00001380


	//----- nvinfo : EIATTR_CRS_STACK_SIZE
	.align		4
.L_102:
        /*00a4*/ 	.byte	0x04, 0x1e
        /*00a6*/ 	.short	(.L_104 - .L_103)
.L_103:
        /*00a8*/ 	.word	0x00000000


	//----- nvinfo : EIATTR_CBANK_PARAM_SIZE
	.align		4
.L_104:
        /*00ac*/ 	.byte	0x03, 0x19
        /*00ae*/ 	.short	0x0030


	//----- nvinfo : EIATTR_PARAM_CBANK
	.align		4
        /*00b0*/ 	.byte	0x04, 0x0a
        /*00b2*/ 	.short	(.L_106 - .L_105)
	.align		4
.L_105:
        /*00b4*/ 	.word	index@(.nv.constant0.saliency_merging_kernel)
        /*00b8*/ 	.short	0x0380
        /*00ba*/ 	.short	0x0030


	//----- nvinfo : EIATTR_SW_WAR
	.align		4
.L_106:
        /*00bc*/ 	.byte	0x04, 0x36
        /*00be*/ 	.short	(.L_108 - .L_107)
.L_107:
        /*00c0*/ 	.word	0x00000008
.L_108:


//--------------------- .nv.info.attention_entropy_kernel --------------------------
	.section	.nv.info.attention_entropy_kernel,"",@"SHT_CUDA_INFO"
	.sectionflags	@""
	.align	4


	//----- nvinfo : EIATTR_CUDA_API_VERSION
	.align		4
        /*0000*/ 	.byte	0x04, 0x37
        /*0002*/ 	.short	(.L_110 - .L_109)
.L_109:
        /*0004*/ 	.word	0x00000082


	//----- nvinfo : EIATTR_KPARAM_INFO
	.align		4
.L_110:
        /*0008*/ 	.byte	0x04, 0x17
        /*000a*/ 	.short	(.L_112 - .L_111)
.L_111:
        /*000c*/ 	.word	0x00000000
        /*0010*/ 	.short	0x0006
        /*0012*/ 	.short	0x0020
        /*0014*/ 	.byte	0x00, 0xf0, 0x11, 0x00


	//----- nvinfo : EIATTR_KPARAM_INFO
	.align		4
.L_112:
        /*0018*/ 	.byte	0x04, 0x17
        /*001a*/ 	.short	(.L_114 - .L_113)
.L_113:
        /*001c*/ 	.word	0x00000000
        /*0020*/ 	.short	0x0005
        /*0022*/ 	.short	0x001c
        /*0024*/ 	.byte	0x00, 0xf0, 0x11, 0x00


	//----- nvinfo : EIATTR_KPARAM_INFO
	.align		4
.L_114:
        /*0028*/ 	.byte	0x04, 0x17
        /*002a*/ 	.short	(.L_116 - .L_115)
.L_115:
        /*002c*/ 	.word	0x00000000
        /*0030*/ 	.short	0x0004
        /*0032*/ 	.short	0x0018
        /*0034*/ 	.byte	0x00, 0xf0, 0x11, 0x00


	//----- nvinfo : EIATTR_KPARAM_INFO
	.align		4
.L_116:
        /*0038*/ 	.byte	0x04, 0x17
        /*003a*/ 	.short	(.L_118 - .L_117)
.L_117:
        /*003c*/ 	.word	0x00000000
        /*0040*/ 	.short	0x0003
        /*0042*/ 	.short	0x0014
        /*0044*/ 	.byte	0x00, 0xf0, 0x11, 0x00


	//----- nvinfo : EIATTR_KPARAM_INFO
	.align		4
.L_118:
        /*0048*/ 	.byte	0x04, 0x17
        /*004a*/ 	.short	(.L_120 - .L_119)
.L_119:
        /*004c*/ 	.word	0x00000000
        /*0050*/ 	.short	0x0002
        /*0052*/ 	.short	0x0010
        /*0054*/ 	.byte	0x00, 0xf0, 0x11, 0x00


	//----- nvinfo : EIATTR_KPARAM_INFO
	.align		4
.L_120:
        /*0058*/ 	.byte	0x04, 0x17
        /*005a*/ 	.short	(.L_122 - .L_121)
.L_121:
        /*005c*/ 	.word	0x00000000
        /*0060*/ 	.short	0x0001
        /*0062*/ 	.short	0x0008
        /*0064*/ 	.byte	0x00, 0xf5, 0x21, 0x00


	//----- nvinfo : EIATTR_KPARAM_INFO
	.align		4
.L_122:
        /*0068*/ 	.byte	0x04, 0x17
        /*006a*/ 	.short	(.L_124 - .L_123)
.L_123:
        /*006c*/ 	.word	0x00000000
        /*0070*/ 	.short	0x0000
        /*0072*/ 	.short	0x0000
        /*0074*/ 	.byte	0x00, 0xf5, 0x21, 0x00


	//----- nvinfo : EIATTR_SPARSE_MMA_MASK
	.align		4
.L_124:
        /*0078*/ 	.byte	0x03, 0x50
        /*007a*/ 	.short	0x0000


	//----- nvinfo : EIATTR_MAXREG_COUNT
	.align		4
        /*007c*/ 	.byte	0x03, 0x1b
        /*007e*/ 	.short	0x00ff


	//----- nvinfo : EIATTR_MERCURY_ISA_VERSION
	.align		4
        /*0080*/ 	.byte	0x03, 0x5f
        /*0082*/ 	.short	0x0101


	//----- nvinfo : EIATTR_VRC_CTA_INIT_COUNT
	.align		4
        /*0084*/ 	.byte	0x02, 0x4a
	.zero		1
	.zero		1


	//----- nvinfo : EIATTR_EXIT_INSTR_OFFSETS
	.align		4
        /*0088*/ 	.byte	0x04, 0x1c
        /*008a*/ 	.short	(.L_126 - .L_125)


	//   ....[0]....
.L_125:
        /*008c*/ 	.word	0x00000220


	//   ....[1]....
        /*0090*/ 	.word	0x000074d0


	//----- nvinfo : EIATTR_CRS_STACK_SIZE
	.align		4
.L_126:
        /*0094*/ 	.byte	0x04, 0x1e
        /*0096*/ 	.short	(.L_128 - .L_127)
.L_127:
        /*0098*/ 	.word	0x00000000


	//----- nvinfo : EIATTR_CBANK_PARAM_SIZE
	.align		4
.L_128:
        /*009c*/ 	.byte	0x03, 0x19
        /*009e*/ 	.short	0x0024


	//----- nvinfo : EIATTR_PARAM_CBANK
	.align		4
        /*00a0*/ 	.byte	0x04, 0x0a
        /*00a2*/ 	.short	(.L_130 - .L_129)
	.align		4
.L_129:
        /*00a4*/ 	.word	index@(.nv.constant0.attention_entropy_kernel)
        /*00a8*/ 	.short	0x0380
        /*00aa*/ 	.short	0x0024


	//----- nvinfo : EIATTR_SW_WAR
	.align		4
.L_130:
        /*00ac*/ 	.byte	0x04, 0x36
        /*00ae*/ 	.short	(.L_132 - .L_131)
.L_131:
        /*00b0*/ 	.word	0x00000008
.L_132:


//--------------------- .nv.callgraph             --------------------------
	.section	.nv.callgraph,"",@"SHT_CUDA_CALLGRAPH"
	.align	4
	.sectionentsize	8
	.align		4
        /*0000*/ 	.word	0x00000000
	.align		4
        /*0004*/ 	.word	0xffffffff
	.align		4
        /*0008*/ 	.word	0x00000000
	.align		4
        /*000c*/ 	.word	0xfffffffe
	.align		4
        /*0010*/ 	.word	0x00000000
	.align		4
        /*0014*/ 	.word	0xfffffffd
	.align		4
        /*0018*/ 	.word	0x00000000
	.align		4
        /*001c*/ 	.word	0xfffffffc


//--------------------- .nv.constant4             --------------------------
	.section	.nv.constant4,"a",@progbits
	.align	8
	.align		8
.nv.constant4:
        /*0000*/ 	.dword	precalc_xorwow_matrix
	.align		8
        /*0008*/ 	.dword	precalc_xorwow_offset_matrix
	.align		8
        /*0010*/ 	.dword	mrg32k3aM1
	.align		8
        /*0018*/ 	.dword	mrg32k3aM2
	.align		8
        /*0020*/ 	.dword	mrg32k3aM1SubSeq
	.align		8
        /*0028*/ 	.dword	mrg32k3aM2SubSeq
	.align		8
        /*0030*/ 	.dword	mrg32k3aM1Seq
	.align		8
        /*0038*/ 	.dword	mrg32k3aM2Seq


//--------------------- .nv.constant3             --------------------------
	.section	.nv.constant3,"a",@progbits
	.align	8
.nv.constant3:
	.type		__cr_lgamma_table,@object
	.size		__cr_lgamma_table,(.L_8 - __cr_lgamma_table)
__cr_lgamma_table:
        /*0000*/ 	.byte	0x00, 0x00, 0x00, 0x00, 0x00, 0x00, 0x00, 0x00, 0x00, 0x00, 0x00, 0x00, 0x00, 0x00, 0x00, 0x00
        /*0010*/ 	.byte	0xef, 0x39, 0xfa, 0xfe, 0x42, 0x2e, 0xe6, 0x3f, 0x02, 0x20, 0x2a, 0xfa, 0x0b, 0xab, 0xfc, 0x3f
        /*0020*/ 	.byte	0xf9, 0x2c, 0x92, 0x7c, 0xa7, 0x6c, 0x09, 0x40, 0xc9, 0x79, 0x44, 0x3c, 0x64, 0x26, 0x13, 0x40
        /*0030*/ 	.byte	0xca, 0x01, 0xcf, 0x3a, 0x27, 0x51, 0x1a, 0x40, 0x30, 0xcc, 0x2d, 0xf3, 0xe1, 0x0c, 0x21, 0x40
        /*0040*/ 	.byte	0x0d, 0xb7, 0xfc, 0x82, 0x8e, 0x35, 0x25, 0x40
.L_8:


//--------------------- .text.gumbel_softmax_kernel --------------------------
	.section	.text.gumbel_softmax_kernel,"ax",@progbits
	.align	128
        .global         gumbel_softmax_kernel
        .type           gumbel_softmax_kernel,@function
        .size           gumbel_softmax_kernel,(.L_x_190 - gumbel_softmax_kernel)
        .other          gumbel_softmax_kernel,@"STO_CUDA_ENTRY STV_DEFAULT"
gumbel_softmax_kernel:
.text.gumbel_softmax_kernel:
[----:B------:R-:W0:Y:S08]  /*0000*/  LDC R1, c[0x0][0x37c] ;  /* 0x0000df00ff017b82 */ /* 0x000e300000000800 */
[----:B------:R-:W1:Y:S01]  /*0010*/  LDC R9, c[0x0][0x398] ;  /* 0x0000e600ff097b82 */ /* 0x000e620000000800 */
[----:B------:R-:W2:Y:S01]  /*0020*/  S2R R5, SR_TID.X ;  /* 0x0000000000057919 */ /* 0x000ea20000002100 */
[----:B0-----:R-:W-:-:S06]  /*0030*/  VIADD R1, R1, 0xffffffd0 ;  /* 0xffffffd001017836 */ /* 0x001fcc0000000000 */
[----:B------:R-:W2:Y:S08]  /*0040*/  S2UR UR4, SR_CTAID.X ;  /* 0x00000000000479c3 */ /* 0x000eb00000002500 */
[----:B------:R-:W2:Y:S01]  /*0050*/  LDC R10, c[0x0][0x360] ;  /* 0x0000d800ff0a7b82 */ /* 0x000ea20000000800 */
[----:B-1----:R-:W-:-:S04]  /*0060*/  IABS R7, R9 ;  /* 0x0000000900077213 */ /* 0x002fc80000000000 */
[----:B------:R-:W0:Y:S01]  /*0070*/  I2F.RP R0, R7 ;  /* 0x0000000700007306 */ /* 0x000e220000209400 */
[----:B--2---:R-:W-:Y:S01]  /*0080*/  IMAD R10, R10, UR4, R5 ;  /* 0x000000040a0a7c24 */ /* 0x004fe2000f8e0205 */
[----:B------:R-:W1:Y:S06]  /*0090*/  LDCU UR4, c[0x0][0x394] ;  /* 0x00007280ff0477ac */ /* 0x000e6c0008000800 */
[----:B0-----:R-:W0:Y:S02]  /*00a0*/  MUFU.RCP R0, R0 ;  /* 0x0000000000007308 */ /* 0x001e240000001000 */
[----:B0-----:R-:W-:Y:S01]  /*00b0*/  VIADD R2, R0, 0xffffffe ;  /* 0x0ffffffe00027836 */ /* 0x001fe20000000000 */
[----:B------:R-:W-:-:S05]  /*00c0*/  IABS R0, R10 ;  /* 0x0000000a00007213 */ /* 0x000fca0000000000 */
[----:B------:R0:W2:Y:S02]  /*00d0*/  F2I.FTZ.U32.TRUNC.NTZ R3, R2 ;  /* 0x0000000200037305 */ /* 0x0000a4000021f000 */
[----:B0-----:R-:W-:Y:S02]  /*00e0*/  IMAD.MOV.U32 R2, RZ, RZ, RZ ;  /* 0x000000ffff027224 */ /* 0x001fe400078e00ff */
[----:B--2---:R-:W-:-:S04]  /*00f0*/  IMAD.MOV R4, RZ, RZ, -R3 ;  /* 0x000000ffff047224 */ /* 0x004fc800078e0a03 */
[----:B------:R-:W-:-:S04]  /*0100*/  IMAD R5, R4, R7, RZ ;  /* 0x0000000704057224 */ /* 0x000fc800078e02ff */
[----:B------:R-:W-:-:S06]  /*0110*/  IMAD.HI.U32 R3, R3, R5, R2 ;  /* 0x0000000503037227 */ /* 0x000fcc00078e0002 */
[----:B------:R-:W-:-:S04]  /*0120*/  IMAD.HI.U32 R3, R3, R0, RZ ;  /* 0x0000000003037227 */ /* 0x000fc800078e00ff */
[----:B------:R-:W-:-:S04]  /*0130*/  IMAD.MOV R4, RZ, RZ, -R3 ;  /* 0x000000ffff047224 */ /* 0x000fc800078e0a03 */
[----:B------:R-:W-:-:S05]  /*0140*/  IMAD R0, R7, R4, R0 ;  /* 0x0000000407007224 */ /* 0x000fca00078e0200 */
[----:B------:R-:W-:-:S13]  /*0150*/  ISETP.GT.U32.AND P1, PT, R7, R0, PT ;  /* 0x000000000700720c */ /* 0x000fda0003f24070 */
[----:B------:R-:W-:Y:S02]  /*0160*/  @!P1 IMAD.IADD R0, R0, 0x1, -R7 ;  /* 0x0000000100009824 */ /* 0x000fe400078e0a07 */
[----:B------:R-:W-:Y:S01]  /*0170*/  @!P1 VIADD R3, R3, 0x1 ;  /* 0x0000000103039836 */ /* 0x000fe20000000000 */
[----:B------:R-:W-:Y:S02]  /*0180*/  ISETP.NE.AND P1, PT, R9, RZ, PT ;  /* 0x000000ff0900720c */ /* 0x000fe40003f25270 */
[----:B------:R-:W-:Y:S02]  /*0190*/  ISETP.GE.U32.AND P0, PT, R0, R7, PT ;  /* 0x000000070000720c */ /* 0x000fe40003f06070 */
[----:B------:R-:W-:-:S04]  /*01a0*/  LOP3.LUT R0, R10, R9, RZ, 0x3c, !PT ;  /* 0x000000090a007212 */ /* 0x000fc800078e3cff */
[----:B------:R-:W-:-:S07]  /*01b0*/  ISETP.GE.AND P2, PT, R0, RZ, PT ;  /* 0x000000ff0000720c */ /* 0x000fce0003f46270 */
[----:B------:R-:W-:-:S06]  /*01c0*/  @P0 VIADD R3, R3, 0x1 ;  /* 0x0000000103030836 */ /* 0x000fcc0000000000 */
[----:B------:R-:W-:Y:S01]  /*01d0*/  @!P2 IMAD.MOV R3, RZ, RZ, -R3 ;  /* 0x000000ffff03a224 */ /* 0x000fe200078e0a03 */
[----:B------:R-:W-:-:S04]  /*01e0*/  @!P1 LOP3.LUT R3, RZ, R9, RZ, 0x33, !PT ;  /* 0x00000009ff039212 */ /* 0x000fc800078e33ff */
[----:B-1----:R-:W-:-:S04]  /*01f0*/  ISETP.GE.AND P0, PT, R3, UR4, PT ;  /* 0x0000000403007c0c */ /* 0x002fc8000bf06270 */
[----:B------:R-:W-:-:S13]  /*0200*/  ISETP.LT.OR P0, PT, R9, RZ, P0 ;  /* 0x000000ff0900720c */ /* 0x000fda0000701670 */
[----:B------:R-:W-:Y:S05]  /*0210*/  @P0 EXIT ;  /* 0x000000000000094d */ /* 0x000fea0003800000 */
[----:B------:R-:W-:-:S06]  /*0220*/  CS2R R2, SR_CLOCKLO ;  /* 0x0000000000027805 */ /* 0x000fcc0000015000 */
[----:B------:R-:W-:Y:S01]  /*0230*/  LOP3.LUT R0, R3, 0xf7dcefdd, RZ, 0x3c, !PT ;  /* 0xf7dcefdd03007812 */ /* 0x000fe200078e3cff */
[----:B------:R-:W0:Y:S01]  /*0240*/  LDCU.64 UR6, c[0x0][0x358] ;  /* 0x00006b00ff0677ac */ /* 0x000e220008000a00 */
[----:B------:R-:W-:Y:S01]  /*0250*/  LOP3.LUT R2, R2, 0xaad26b49, RZ, 0x3c, !PT ;  /* 0xaad26b4902027812 */ /* 0x000fe200078e3cff */
[----:B------:R-:W-:Y:S01]  /*0260*/  BSSY.RECONVERGENT B0, `(.L_x_0) ;  /* 0x000025d000007945 */ /* 0x000fe20003800200 */
[----:B------:R-:W-:Y:S01]  /*0270*/  ISETP.NE.AND P0, PT, R10, RZ, PT ;  /* 0x000000ff0a00720c */ /* 0x000fe20003f05270 */
[----:B------:R-:W-:Y:S02]  /*0280*/  IMAD R0, R0, -0x658354e5, RZ ;  /* 0x9a7cab1b00007824 */ /* 0x000fe400078e02ff */
[----:B------:R-:W-:Y:S02]  /*0290*/  IMAD R3, R2, 0x4182bed5, RZ ;  /* 0x4182bed502037824 */ /* 0x000fe400078e02ff */
[C---:B------:R-:W-:Y:S01]  /*02a0*/  VIADD R7, R0.reuse, 0x1f123bb5 ;  /* 0x1f123bb500077836 */ /* 0x040fe20000000000 */
[----:B------:R-:W-:Y:S01]  /*02b0*/  LOP3.LUT R4, R0, 0x5491333, RZ, 0x3c, !PT ;  /* 0x0549133300047812 */ /* 0x000fe200078e3cff */
[C---:B------:R-:W-:Y:S01]  /*02c0*/  VIADD R5, R3.reuse, 0x583f19 ;  /* 0x00583f1903057836 */ /* 0x040fe20000000000 */
[----:B------:R-:W-:-:S02]  /*02d0*/  IADD3 R2, PT, PT, R3, 0x64f0c9, R0 ;  /* 0x0064f0c903027810 */ /* 0x000fc40007ffe000 */
[C---:B------:R-:W-:Y:S01]  /*02e0*/  LOP3.LUT R6, R3.reuse, 0x159a55e5, RZ, 0x3c, !PT ;  /* 0x159a55e503067812 */ /* 0x040fe200078e3cff */
[----:B------:R-:W-:Y:S01]  /*02f0*/  VIADD R3, R3, 0x75bcd15 ;  /* 0x075bcd1503037836 */ /* 0x000fe20000000000 */
[----:B------:R1:W-:Y:S01]  /*0300*/  STL.64 [R1+0x10], R4 ;  /* 0x0000100401007387 */ /* 0x0003e20000100a00 */
[----:B------:R-:W-:-:S03]  /*0310*/  SHF.R.S32.HI R0, RZ, 0x1f, R10 ;  /* 0x0000001fff007819 */ /* 0x000fc6000001140a */
[----:B------:R1:W-:Y:S04]  /*0320*/  STL.64 [R1+0x8], R6 ;  /* 0x0000080601007387 */ /* 0x0003e80000100a00 */
[----:B------:R1:W-:Y:S01]  /*0330*/  STL.64 [R1], R2 ;  /* 0x0000000201007387 */ /* 0x0003e20000100a00 */
[----:B0-----:R-:W-:Y:S05]  /*0340*/  @!P0 BRA `(.L_x_1) ;  /* 0x0000002400388947 */ /* 0x001fea0003800000 */
[----:B------:R-:W-:Y:S02]  /*0350*/  IMAD.MOV.U32 R14, RZ, RZ, R0 ;  /* 0x000000ffff0e7224 */ /* 0x000fe400078e0000 */
[----:B------:R-:W-:Y:S02]  /*0360*/  IMAD.MOV.U32 R12, RZ, RZ, RZ ;  /* 0x000000ffff0c7224 */ /* 0x000fe400078e00ff */
[----:B------:R-:W-:-:S07]  /*0370*/  IMAD.MOV.U32 R11, RZ, RZ, R10 ;  /* 0x000000ffff0b7224 */ /* 0x000fce00078e000a */
.L_x_10:
[----:B------:R-:W-:Y:S01]  /*0380*/  LOP3.LUT R0, R11, 0x3, RZ, 0xc0, !PT ;  /* 0x000000030b007812 */ /* 0x000fe200078ec0ff */
[----:B------:R-:W-:Y:S03]  /*0390*/  BSSY.RECONVERGENT B1, `(.L_x_2) ;  /* 0x0000243000017945 */ /* 0x000fe60003800200 */
[----:B------:R-:W-:-:S04]  /*03a0*/  ISETP.NE.U32.AND P0, PT, R0, RZ, PT ;  /* 0x000000ff0000720c */ /* 0x000fc80003f05070 */
[----:B------:R-:W-:-:S13]  /*03b0*/  ISETP.NE.AND.EX P0, PT, RZ, RZ, PT, P0 ;  /* 0x000000ffff00720c */ /* 0x000fda0003f05300 */
[----:B0-----:R-:W-:Y:S05]  /*03c0*/  @!P0 BRA `(.L_x_3) ;  /* 0x0000002000fc8947 */ /* 0x001fea0003800000 */
[----:B------:R-:W0:Y:S01]  /*03d0*/  LDC.64 R8, c[0x4][RZ] ;  /* 0x01000000ff087b82 */ /* 0x000e220000000a00 */
[----:B------:R-:W-:Y:S01]  /*03e0*/  IMAD.MOV.U32 R0, RZ, RZ, RZ ;  /* 0x000000ffff007224 */ /* 0x000fe200078e00ff */
[----:B-1----:R-:W-:Y:S02]  /*03f0*/  CS2R R4, SRZ ;  /* 0x0000000000047805 */ /* 0x002fe4000001ff00 */
[----:B------:R-:W-:Y:S01]  /*0400*/  CS2R R6, SRZ ;  /* 0x0000000000067805 */ /* 0x000fe2000001ff00 */
[----:B------:R-:W-:Y:S02]  /*0410*/  IMAD.MOV.U32 R3, RZ, RZ, RZ ;  /* 0x000000ffff037224 */ /* 0x000fe400078e00ff */
[----:B0-----:R-:W-:-:S07]  /*0420*/  IMAD.WIDE.U32 R8, R12, 0xc80, R8 ;  /* 0x00000c800c087825 */ /* 0x001fce00078e0008 */
.L_x_5:
[----:B------:R-:W-:-:S06]  /*0430*/  IMAD R13, R0, 0x4, R1 ;  /* 0x00000004000d7824 */ /* 0x000fcc00078e0201 */
[----:B------:R-:W5:Y:S01]  /*0440*/  LDL R13, [R13+0x4] ;  /* 0x000004000d0d7983 */ /* 0x000f620000100800 */
[----:B------:R-:W-:-:S05]  /*0450*/  UMOV UR4, URZ ;  /* 0x000000ff00047c82 */ /* 0x000fca0008000000 */
.L_x_4:
[----:B-----5:R-:W-:Y:S01]  /*0460*/  SHF.R.U32.HI R21, RZ, UR4, R13 ;  /* 0x00000004ff157c19 */ /* 0x020fe2000801160d */
[----:B------:R-:W-:-:S03]  /*0470*/  IMAD.SHL.U32 R15, R0, 0x20, RZ ;  /* 0x00000020000f7824 */ /* 0x000fc600078e00ff */
[----:B------:R-:W-:Y:S01]  /*0480*/  LOP3.LUT R16, R21, 0x1, RZ, 0xc0, !PT ;  /* 0x0000000115107812 */ /* 0x000fe200078ec0ff */
[----:B------:R-:W-:-:S03]  /*0490*/  VIADD R15, R15, UR4 ;  /* 0x000000040f0f7c36 */ /* 0x000fc60008000000 */
[----:B------:R-:W-:Y:S01]  /*04a0*/  ISETP.NE.U32.AND P0, PT, R16, 0x1, PT ;  /* 0x000000011000780c */ /* 0x000fe20003f05070 */
[----:B------:R-:W-:-:S03]  /*04b0*/  IMAD R15, R15, 0x5, RZ ;  /* 0x000000050f0f7824 */ /* 0x000fc600078e02ff */
[----:B------:R-:W-:Y:S01]  /*04c0*/  R2P PR, R21, 0x7e ;  /* 0x0000007e15007804 */ /* 0x000fe20000000000 */
[----:B------:R-:W-:-:S08]  /*04d0*/  IMAD.WIDE.U32 R16, R15, 0x4, R8 ;  /* 0x000000040f107825 */ /* 0x000fd000078e0008 */
[----:B------:R-:W2:Y:S04]  /*04e0*/  @!P0 LDG.E R20, desc[UR6][R16.64+0x10] ;  /* 0x0000100610148981 */ /* 0x000ea8000c1e1900 */
[----:B------:R-:W3:Y:S04]  /*04f0*/  @P1 LDG.E R22, desc[UR6][R16.64+0x24] ;  /* 0x0000240610161981 */ /* 0x000ee8000c1e1900 */
[----:B------:R-:W4:Y:S04]  /*0500*/  @P2 LDG.E R24, desc[UR6][R16.64+0x38] ;  /* 0x0000380610182981 */ /* 0x000f28000c1e1900 */
[----:B------:R-:W4:Y:S04]  /*0510*/  @P3 LDG.E R26, desc[UR6][R16.64+0x4c] ;  /* 0x00004c06101a3981 */ /* 0x000f28000c1e1900 */
[----:B------:R-:W4:Y:S04]  /*0520*/  @P4 LDG.E R28, desc[UR6][R16.64+0x60] ;  /* 0x00006006101c4981 */ /* 0x000f28000c1e1900 */
[----:B------:R-:W4:Y:S04]  /*0530*/  @!P0 LDG.E R18, desc[UR6][R16.64] ;  /* 0x0000000610128981 */ /* 0x000f28000c1e1900 */
[----:B------:R-:W4:Y:S04]  /*0540*/  @!P0 LDG.E R15, desc[UR6][R16.64+0x4] ;  /* 0x00000406100f8981 */ /* 0x000f28000c1e1900 */
[----:B------:R-:W4:Y:S04]  /*0550*/  @P5 LDG.E R19, desc[UR6][R16.64+0x74] ;  /* 0x0000740610135981 */ /* 0x000f28000c1e1900 */
[----:B------:R-:W4:Y:S04]  /*0560*/  @P1 LDG.E R23, desc[UR6][R16.64+0x20] ;  /* 0x0000200610171981 */ /* 0x000f28000c1e1900 */
[----:B------:R-:W4:Y:S01]  /*0570*/  @P3 LDG.E R25, desc[UR6][R16.64+0x48] ;  /* 0x0000480610193981 */ /* 0x000f22000c1e1900 */
[----:B--2---:R-:W-:-:S03]  /*0580*/  @!P0 LOP3.LUT R5, R5, R20, RZ, 0x3c, !PT ;  /* 0x0000001405058212 */ /* 0x004fc600078e3cff */
[----:B------:R-:W2:Y:S01]  /*0590*/  @P1 LDG.E R20, desc[UR6][R16.64+0x14] ;  /* 0x0000140610141981 */ /* 0x000ea2000c1e1900 */
[----:B---3--:R-:W-:-:S03]  /*05a0*/  @P1 LOP3.LUT R5, R5, R22, RZ, 0x3c, !PT ;  /* 0x0000001605051212 */ /* 0x008fc600078e3cff */
[----:B------:R-:W3:Y:S01]  /*05b0*/  @P1 LDG.E R22, desc[UR6][R16.64+0x1c] ;  /* 0x00001c0610161981 */ /* 0x000ee2000c1e1900 */
[----:B----4-:R-:W-:-:S03]  /*05c0*/  @P2 LOP3.LUT R5, R5, R24, RZ, 0x3c, !PT ;  /* 0x0000001805052212 */ /* 0x010fc600078e3cff */
[----:B------:R-:W4:Y:S01]  /*05d0*/  @P2 LDG.E R24, desc[UR6][R16.64+0x28] ;  /* 0x0000280610182981 */ /* 0x000f22000c1e1900 */
[----:B------:R-:W-:-:S03]  /*05e0*/  @P3 LOP3.LUT R5, R5, R26, RZ, 0x3c, !PT ;  /* 0x0000001a05053212 */ /* 0x000fc600078e3cff */
[----:B------:R-:W3:Y:S01]  /*05f0*/  @P6 LDG.E R26, desc[UR6][R16.64+0x88] ;  /* 0x00008806101a6981 */ /* 0x000ee2000c1e1900 */
[----:B------:R-:W-:Y:S02]  /*0600*/  @P4 LOP3.LUT R5, R5, R28, RZ, 0x3c, !PT ;  /* 0x0000001c05054212 */ /* 0x000fe400078e3cff */
[----:B------:R-:W-:Y:S02]  /*0610*/  @!P0 LOP3.LUT R3, R3, R18, RZ, 0x3c, !PT ;  /* 0x0000001203038212 */ /* 0x000fe400078e3cff */
[----:B------:R-:W3:Y:S01]  /*0620*/  @!P0 LDG.E R18, desc[UR6][R16.64+0x8] ;  /* 0x0000080610128981 */ /* 0x000ee2000c1e1900 */
[----:B------:R-:W-:-:S03]  /*0630*/  @!P0 LOP3.LUT R6, R6, R15, RZ, 0x3c, !PT ;  /* 0x0000000f06068212 */ /* 0x000fc600078e3cff */
[----:B------:R-:W3:Y:S01]  /*0640*/  @!P0 LDG.E R15, desc[UR6][R16.64+0xc] ;  /* 0x00000c06100f8981 */ /* 0x000ee2000c1e1900 */
[----:B------:R-:W-:-:S03]  /*0650*/  @P5 LOP3.LUT R5, R5, R19, RZ, 0x3c, !PT ;  /* 0x0000001305055212 */ /* 0x000fc600078e3cff */
[----:B------:R-:W3:Y:S01]  /*0660*/  @P1 LDG.E R19, desc[UR6][R16.64+0x18] ;  /* 0x0000180610131981 */ /* 0x000ee2000c1e1900 */
[----:B--2---:R-:W-:-:S03]  /*0670*/  @P1 LOP3.LUT R3, R3, R20, RZ, 0x3c, !PT ;  /* 0x0000001403031212 */ /* 0x004fc600078e3cff */
[----:B------:R-:W2:Y:S01]  /*0680*/  @P3 LDG.E R20, desc[UR6][R16.64+0x3c] ;  /* 0x00003c0610143981 */ /* 0x000ea2000c1e1900 */
[----:B----4-:R-:W-:-:S03]  /*0690*/  @P2 LOP3.LUT R3, R3, R24, RZ, 0x3c, !PT ;  /* 0x0000001803032212 */ /* 0x010fc600078e3cff */
[----:B------:R-:W4:Y:S01]  /*06a0*/  @P4 LDG.E R24, desc[UR6][R16.64+0x50] ;  /* 0x0000500610184981 */ /* 0x000f22000c1e1900 */
[----:B---3--:R-:W-:-:S03]  /*06b0*/  @!P0 LOP3.LUT R7, R7, R18, RZ, 0x3c, !PT ;  /* 0x0000001207078212 */ /* 0x008fc600078e3cff */
[----:B------:R-:W3:Y:S01]  /*06c0*/  @P2 LDG.E R18, desc[UR6][R16.64+0x30] ;  /* 0x0000300610122981 */ /* 0x000ee2000c1e1900 */
[----:B------:R-:W-:-:S03]  /*06d0*/  @!P0 LOP3.LUT R4, R4, R15, RZ, 0x3c, !PT ;  /* 0x0000000f04048212 */ /* 0x000fc600078e3cff */
[----:B------:R-:W3:Y:S01]  /*06e0*/  @P2 LDG.E R15, desc[UR6][R16.64+0x2c] ;  /* 0x00002c06100f2981 */ /* 0x000ee2000c1e1900 */
[----:B------:R-:W-:-:S03]  /*06f0*/  @P1 LOP3.LUT R6, R6, R19, RZ, 0x3c, !PT ;  /* 0x0000001306061212 */ /* 0x000fc600078e3cff */
[----:B------:R-:W3:Y:S01]  /*0700*/  @P2 LDG.E R19, desc[UR6][R16.64+0x34] ;  /* 0x0000340610132981 */ /* 0x000ee2000c1e1900 */
[----:B------:R-:W-:Y:S02]  /*0710*/  @P1 LOP3.LUT R7, R7, R22, RZ, 0x3c, !PT ;  /* 0x0000001607071212 */ /* 0x000fe400078e3cff */
[----:B------:R-:W-:Y:S01]  /*0720*/  @P1 LOP3.LUT R4, R4, R23, RZ, 0x3c, !PT ;  /* 0x0000001704041212 */ /* 0x000fe200078e3cff */
[----:B------:R-:W3:Y:S04]  /*0730*/  @P3 LDG.E R22, desc[UR6][R16.64+0x44] ;  /* 0x0000440610163981 */ /* 0x000ee8000c1e1900 */
[----:B------:R-:W3:Y:S01]  /*0740*/  @P3 LDG.E R23, desc[UR6][R16.64+0x40] ;  /* 0x0000400610173981 */ /* 0x000ee2000c1e1900 */
[----:B--2---:R-:W-:-:S03]  /*0750*/  @P3 LOP3.LUT R3, R3, R20, RZ, 0x3c, !PT ;  /* 0x0000001403033212 */ /* 0x004fc600078e3cff */
[----:B------:R-:W2:Y:S01]  /*0760*/  @P5 LDG.E R20, desc[UR6][R16.64+0x64] ;  /* 0x0000640610145981 */ /* 0x000ea2000c1e1900 */
[----:B----4-:R-:W-:-:S03]  /*0770*/  @P4 LOP3.LUT R3, R3, R24, RZ, 0x3c, !PT ;  /* 0x0000001803034212 */ /* 0x010fc600078e3cff */
[----:B------:R-:W4:Y:S01]  /*0780*/  @P6 LDG.E R24, desc[UR6][R16.64+0x78] ;  /* 0x0000780610186981 */ /* 0x000f22000c1e1900 */
[----:B---3--:R-:W-:-:S03]  /*0790*/  @P2 LOP3.LUT R7, R7, R18, RZ, 0x3c, !PT ;  /* 0x0000001207072212 */ /* 0x008fc600078e3cff */
[----:B------:R-:W3:Y:S01]  /*07a0*/  @P4 LDG.E R18, desc[UR6][R16.64+0x58] ;  /* 0x0000580610124981 */ /* 0x000ee2000c1e1900 */
[----:B------:R-:W-:-:S03]  /*07b0*/  @P2 LOP3.LUT R6, R6, R15, RZ, 0x3c, !PT ;  /* 0x0000000f06062212 */ /* 0x000fc600078e3cff */
[----:B------:R-:W3:Y:S01]  /*07c0*/  @P4 LDG.E R15, desc[UR6][R16.64+0x54] ;  /* 0x00005406100f4981 */ /* 0x000ee2000c1e1900 */
[----:B------:R-:W-:-:S03]  /*07d0*/  @P2 LOP3.LUT R4, R4, R19, RZ, 0x3c, !PT ;  /* 0x0000001304042212 */ /* 0x000fc600078e3cff */
[----:B------:R-:W3:Y:S01]  /*07e0*/  @P4 LDG.E R19, desc[UR6][R16.64+0x5c] ;  /* 0x00005c0610134981 */ /* 0x000ee2000c1e1900 */
[----:B------:R-:W-:Y:S02]  /*07f0*/  @P3 LOP3.LUT R7, R7, R22, RZ, 0x3c, !PT ;  /* 0x0000001607073212 */ /* 0x000fe400078e3cff */
[----:B------:R-:W-:Y:S01]  /*0800*/  @P3 LOP3.LUT R4, R4, R25, RZ, 0x3c, !PT ;  /* 0x0000001904043212 */ /* 0x000fe200078e3cff */
[----:B------:R-:W3:Y:S01]  /*0810*/  @P5 LDG.E R22, desc[UR6][R16.64+0x6c] ;  /* 0x00006c0610165981 */ /* 0x000ee2000c1e1900 */
[----:B------:R-:W-:-:S03]  /*0820*/  @P3 LOP3.LUT R6, R6, R23, RZ, 0x3c, !PT ;  /* 0x0000001706063212 */ /* 0x000fc600078e3cff */
[----:B------:R-:W3:Y:S04]  /*0830*/  @P5 LDG.E R23, desc[UR6][R16.64+0x68] ;  /* 0x0000680610175981 */ /* 0x000ee8000c1e1900 */
[----:B------:R-:W3:Y:S01]  /*0840*/  @P5 LDG.E R25, desc[UR6][R16.64+0x70] ;  /* 0x0000700610195981 */ /* 0x000ee2000c1e1900 */
[----:B------:R-:W-:Y:S02]  /*0850*/  LOP3.LUT P0, RZ, R21, 0x80, RZ, 0xc0, !PT ;  /* 0x0000008015ff7812 */ /* 0x000fe4000780c0ff */
[----:B--2---:R-:W-:-:S11]  /*0860*/  @P5 LOP3.LUT R3, R3, R20, RZ, 0x3c, !PT ;  /* 0x0000001403035212 */ /* 0x004fd600078e3cff */
        /* <DEDUP_REMOVED lines=15> */
[----:B------:R-:W-:Y:S02]  /*0960*/  @P6 LOP3.LUT R5, R5, R26, RZ, 0x3c, !PT ;  /* 0x0000001a05056212 */ /* 0x000fe400078e3cff */
[----:B--2---:R-:W-:Y:S02]  /*0970*/  @P0 LOP3.LUT R3, R3, R20, RZ, 0x3c, !PT ;  /* 0x0000001403030212 */ /* 0x004fe400078e3cff */
[----:B----4-:R-:W-:Y:S02]  /*0980*/  @P0 LOP3.LUT R5, R5, R24, RZ, 0x3c, !PT ;  /* 0x0000001805050212 */ /* 0x010fe400078e3cff */
[----:B---3--:R-:W-:Y:S02]  /*0990*/  @P6 LOP3.LUT R7, R7, R18, RZ, 0x3c, !PT ;  /* 0x0000001207076212 */ /* 0x008fe400078e3cff */
[----:B------:R-:W-:Y:S02]  /*09a0*/  @P6 LOP3.LUT R6, R6, R15, RZ, 0x3c, !PT ;  /* 0x0000000f06066212 */ /* 0x000fe400078e3cff */
[----:B------:R-:W-:-:S02]  /*09b0*/  @P6 LOP3.LUT R4, R4, R19, RZ, 0x3c, !PT ;  /* 0x0000001304046212 */ /* 0x000fc400078e3cff */
[----:B------:R-:W-:Y:S02]  /*09c0*/  @P0 LOP3.LUT R7, R7, R22, RZ, 0x3c, !PT ;  /* 0x0000001607070212 */ /* 0x000fe400078e3cff */
[----:B------:R-:W-:Y:S02]  /*09d0*/  @P0 LOP3.LUT R6, R6, R23, RZ, 0x3c, !PT ;  /* 0x0000001706060212 */ /* 0x000fe400078e3cff */
[----:B------:R-:W-:Y:S02]  /*09e0*/  @P0 LOP3.LUT R4, R4, R25, RZ, 0x3c, !PT ;  /* 0x0000001904040212 */ /* 0x000fe400078e3cff */
[----:B------:R-:W-:-:S13]  /*09f0*/  R2P PR, R21.B1, 0x7f ;  /* 0x0000007f15007804 */ /* 0x000fda0000001000 */
[----:B------:R-:W2:Y:S04]  /*0a00*/  @P0 LDG.E R18, desc[UR6][R16.64+0xa0] ;  /* 0x0000a00610120981 */ /* 0x000ea8000c1e1900 */
[----:B------:R-:W3:Y:S04]  /*0a10*/  @P0 LDG.E R15, desc[UR6][R16.64+0xa4] ;  /* 0x0000a406100f0981 */ /* 0x000ee8000c1e1900 */
[----:B------:R-:W4:Y:S04]  /*0a20*/  @P0 LDG.E R20, desc[UR6][R16.64+0xa8] ;  /* 0x0000a80610140981 */ /* 0x000f28000c1e1900 */
[----:B------:R-:W4:Y:S04]  /*0a30*/  @P0 LDG.E R19, desc[UR6][R16.64+0xac] ;  /* 0x0000ac0610130981 */ /* 0x000f28000c1e1900 */
[----:B------:R-:W4:Y:S04]  /*0a40*/  @P0 LDG.E R22, desc[UR6][R16.64+0xb0] ;  /* 0x0000b00610160981 */ /* 0x000f28000c1e1900 */
[----:B------:R-:W4:Y:S04]  /*0a50*/  @P1 LDG.E R24, desc[UR6][R16.64+0xb4] ;  /* 0x0000b40610181981 */ /* 0x000f28000c1e1900 */
[----:B------:R-:W4:Y:S04]  /*0a60*/  @P1 LDG.E R26, desc[UR6][R16.64+0xbc] ;  /* 0x0000bc06101a1981 */ /* 0x000f28000c1e1900 */
[----:B------:R-:W4:Y:S04]  /*0a70*/  @P1 LDG.E R23, desc[UR6][R16.64+0xb8] ;  /* 0x0000b80610171981 */ /* 0x000f28000c1e1900 */
[----:B------:R-:W4:Y:S04]  /*0a80*/  @P1 LDG.E R28, desc[UR6][R16.64+0xc4] ;  /* 0x0000c406101c1981 */ /* 0x000f28000c1e1900 */
[----:B------:R-:W4:Y:S01]  /*0a90*/  @P1 LDG.E R25, desc[UR6][R16.64+0xc0] ;  /* 0x0000c00610191981 */ /* 0x000f22000c1e1900 */
[----:B--2---:R-:W-:-:S03]  /*0aa0*/  @P0 LOP3.LUT R3, R3, R18, RZ, 0x3c, !PT ;  /* 0x0000001203030212 */ /* 0x004fc600078e3cff */
[----:B------:R-:W2:Y:S01]  /*0ab0*/  @P2 LDG.E R18, desc[UR6][R16.64+0xc8] ;  /* 0x0000c80610122981 */ /* 0x000ea2000c1e1900 */
[----:B---3--:R-:W-:-:S03]  /*0ac0*/  @P0 LOP3.LUT R6, R6, R15, RZ, 0x3c, !PT ;  /* 0x0000000f06060212 */ /* 0x008fc600078e3cff */
[----:B------:R-:W3:Y:S01]  /*0ad0*/  @P2 LDG.E R15, desc[UR6][R16.64+0xcc] ;  /* 0x0000cc06100f2981 */ /* 0x000ee2000c1e1900 */
[----:B----4-:R-:W-:-:S03]  /*0ae0*/  @P0 LOP3.LUT R7, R7, R20, RZ, 0x3c, !PT ;  /* 0x0000001407070212 */ /* 0x010fc600078e3cff */
[----:B------:R-:W4:Y:S01]  /*0af0*/  @P3 LDG.E R20, desc[UR6][R16.64+0xec] ;  /* 0x0000ec0610143981 */ /* 0x000f22000c1e1900 */
[----:B------:R-:W-:-:S03]  /*0b00*/  @P0 LOP3.LUT R4, R4, R19, RZ, 0x3c, !PT ;  /* 0x0000001304040212 */ /* 0x000fc600078e3cff */
[----:B------:R-:W4:Y:S01]  /*0b10*/  @P2 LDG.E R19, desc[UR6][R16.64+0xd4] ;  /* 0x0000d40610132981 */ /* 0x000f22000c1e1900 */
[----:B------:R-:W-:Y:S02]  /*0b20*/  @P0 LOP3.LUT R5, R5, R22, RZ, 0x3c, !PT ;  /* 0x0000001605050212 */ /* 0x000fe400078e3cff */
[----:B------:R-:W-:Y:S01]  /*0b30*/  LOP3.LUT P0, RZ, R21, 0x8000, RZ, 0xc0, !PT ;  /* 0x0000800015ff7812 */ /* 0x000fe2000780c0ff */
[----:B------:R-:W4:Y:S01]  /*0b40*/  @P2 LDG.E R22, desc[UR6][R16.64+0xd0] ;  /* 0x0000d00610162981 */ /* 0x000f22000c1e1900 */
[----:B------:R-:W-:-:S03]  /*0b50*/  @P1 LOP3.LUT R3, R3, R24, RZ, 0x3c, !PT ;  /* 0x0000001803031212 */ /* 0x000fc600078e3cff */
[----:B------:R-:W4:Y:S01]  /*0b60*/  @P3 LDG.E R21, desc[UR6][R16.64+0xe0] ;  /* 0x0000e00610153981 */ /* 0x000f22000c1e1900 */
[----:B------:R-:W-:-:S03]  /*0b70*/  @P1 LOP3.LUT R7, R7, R26, RZ, 0x3c, !PT ;  /* 0x0000001a07071212 */ /* 0x000fc600078e3cff */
[----:B------:R-:W4:Y:S01]  /*0b80*/  @P2 LDG.E R24, desc[UR6][R16.64+0xd8] ;  /* 0x0000d80610182981 */ /* 0x000f22000c1e1900 */
[----:B------:R-:W-:-:S03]  /*0b90*/  @P1 LOP3.LUT R6, R6, R23, RZ, 0x3c, !PT ;  /* 0x0000001706061212 */ /* 0x000fc600078e3cff */
[----:B------:R-:W4:Y:S01]  /*0ba0*/  @P3 LDG.E R26, desc[UR6][R16.64+0xdc] ;  /* 0x0000dc06101a3981 */ /* 0x000f22000c1e1900 */
[----:B------:R-:W-:-:S03]  /*0bb0*/  @P1 LOP3.LUT R5, R5, R28, RZ, 0x3c, !PT ;  /* 0x0000001c05051212 */ /* 0x000fc600078e3cff */
[----:B------:R-:W4:Y:S04]  /*0bc0*/  @P3 LDG.E R28, desc[UR6][R16.64+0xe4] ;  /* 0x0000e406101c3981 */ /* 0x000f28000c1e1900 */
[----:B------:R-:W4:Y:S01]  /*0bd0*/  @P3 LDG.E R23, desc[UR6][R16.64+0xe8] ;  /* 0x0000e80610173981 */ /* 0x000f22000c1e1900 */
[----:B--2---:R-:W-:-:S03]  /*0be0*/  @P2 LOP3.LUT R3, R3, R18, RZ, 0x3c, !PT ;  /* 0x0000001203032212 */ /* 0x004fc600078e3cff */
[----:B------:R-:W2:Y:S01]  /*0bf0*/  @P4 LDG.E R18, desc[UR6][R16.64+0xf0] ;  /* 0x0000f00610124981 */ /* 0x000ea2000c1e1900 */
[----:B---3--:R-:W-:Y:S02]  /*0c00*/  @P2 LOP3.LUT R6, R6, R15, RZ, 0x3c, !PT ;  /* 0x0000000f06062212 */ /* 0x008fe400078e3cff */
[----:B------:R-:W-:Y:S01]  /*0c10*/  @P1 LOP3.LUT R4, R4, R25, RZ, 0x3c, !PT ;  /* 0x0000001904041212 */ /* 0x000fe200078e3cff */
[----:B------:R-:W3:Y:S03]  /*0c20*/  @P5 LDG.E R15, desc[UR6][R16.64+0x110] ;  /* 0x00011006100f5981 */ /* 0x000ee6000c1e1900 */
[----:B----4-:R-:W-:Y:S02]  /*0c30*/  @P2 LOP3.LUT R4, R4, R19, RZ, 0x3c, !PT ;  /* 0x0000001304042212 */ /* 0x010fe400078e3cff */
[----:B------:R-:W4:Y:S01]  /*0c40*/  @P4 LDG.E R19, desc[UR6][R16.64+0xf4] ;  /* 0x0000f40610134981 */ /* 0x000f22000c1e1900 */
        /* <DEDUP_REMOVED lines=12> */
[----:B--2---:R-:W-:-:S03]  /*0d10*/  @P4 LOP3.LUT R3, R3, R18, RZ, 0x3c, !PT ;  /* 0x0000001203034212 */ /* 0x004fc600078e3cff */
[----:B------:R-:W2:Y:S01]  /*0d20*/  @P5 LDG.E R18, desc[UR6][R16.64+0x114] ;  /* 0x0001140610125981 */ /* 0x000ea2000c1e1900 */
[----:B------:R-:W-:-:S03]  /*0d30*/  @P3 LOP3.LUT R5, R5, R20, RZ, 0x3c, !PT ;  /* 0x0000001405053212 */ /* 0x000fc600078e3cff */
[----:B------:R-:W2:Y:S01]  /*0d40*/  @P6 LDG.E R20, desc[UR6][R16.64+0x118] ;  /* 0x0001180610146981 */ /* 0x000ea2000c1e1900 */
[----:B----4-:R-:W-:-:S03]  /*0d50*/  @P4 LOP3.LUT R6, R6, R19, RZ, 0x3c, !PT ;  /* 0x0000001306064212 */ /* 0x010fc600078e3cff */
[----:B------:R-:W4:Y:S01]  /*0d60*/  @P6 LDG.E R19, desc[UR6][R16.64+0x11c] ;  /* 0x00011c0610136981 */ /* 0x000f22000c1e1900 */
[----:B---3--:R-:W-:-:S03]  /*0d70*/  @P4 LOP3.LUT R7, R7, R22, RZ, 0x3c, !PT ;  /* 0x0000001607074212 */ /* 0x008fc600078e3cff */
[----:B------:R-:W3:Y:S01]  /*0d80*/  @P6 LDG.E R22, desc[UR6][R16.64+0x120] ;  /* 0x0001200610166981 */ /* 0x000ee2000c1e1900 */
[----:B------:R-:W-:-:S03]  /*0d90*/  @P4 LOP3.LUT R4, R4, R21, RZ, 0x3c, !PT ;  /* 0x0000001504044212 */ /* 0x000fc600078e3cff */
[----:B------:R-:W3:Y:S01]  /*0da0*/  @P0 LDG.E R21, desc[UR6][R16.64+0x130] ;  /* 0x0001300610150981 */ /* 0x000ee2000c1e1900 */
[----:B------:R-:W-:Y:S02]  /*0db0*/  @P4 LOP3.LUT R5, R5, R24, RZ, 0x3c, !PT ;  /* 0x0000001805054212 */ /* 0x000fe400078e3cff */
[----:B------:R-:W-:Y:S01]  /*0dc0*/  @P5 LOP3.LUT R4, R4, R15, RZ, 0x3c, !PT ;  /* 0x0000000f04045212 */ /* 0x000fe200078e3cff */
[----:B------:R-:W3:Y:S01]  /*0dd0*/  @P6 LDG.E R24, desc[UR6][R16.64+0x128] ;  /* 0x0001280610186981 */ /* 0x000ee2000c1e1900 */
[----:B------:R-:W-:-:S03]  /*0de0*/  @P5 LOP3.LUT R3, R3, R26, RZ, 0x3c, !PT ;  /* 0x0000001a03035212 */ /* 0x000fc600078e3cff */
[----:B------:R-:W3:Y:S01]  /*0df0*/  @P6 LDG.E R15, desc[UR6][R16.64+0x124] ;  /* 0x00012406100f6981 */ /* 0x000ee2000c1e1900 */
[----:B------:R-:W-:-:S03]  /*0e00*/  @P5 LOP3.LUT R7, R7, R28, RZ, 0x3c, !PT ;  /* 0x0000001c07075212 */ /* 0x000fc600078e3cff */
[----:B------:R-:W3:Y:S01]  /*0e10*/  @P0 LDG.E R26, desc[UR6][R16.64+0x12c] ;  /* 0x00012c06101a0981 */ /* 0x000ee2000c1e1900 */
[----:B------:R-:W-:-:S03]  /*0e20*/  @P5 LOP3.LUT R6, R6, R23, RZ, 0x3c, !PT ;  /* 0x0000001706065212 */ /* 0x000fc600078e3cff */
[----:B------:R-:W3:Y:S04]  /*0e30*/  @P0 LDG.E R28, desc[UR6][R16.64+0x13c] ;  /* 0x00013c06101c0981 */ /* 0x000ee8000c1e1900 */
[----:B------:R-:W3:Y:S01]  /*0e40*/  @P0 LDG.E R23, desc[UR6][R16.64+0x138] ;  /* 0x0001380610170981 */ /* 0x000ee2000c1e1900 */
[----:B--2---:R-:W-:-:S03]  /*0e50*/  @P5 LOP3.LUT R5, R5, R18, RZ, 0x3c, !PT ;  /* 0x0000001205055212 */ /* 0x004fc600078e3cff */
[----:B------:R-:W2:Y:S01]  /*0e60*/  @P0 LDG.E R18, desc[UR6][R16.64+0x134] ;  /* 0x0001340610120981 */ /* 0x000ea2000c1e1900 */
[----:B------:R-:W-:-:S04]  /*0e70*/  UIADD3 UR4, UPT, UPT, UR4, 0x10, URZ ;  /* 0x0000001004047890 */ /* 0x000fc8000fffe0ff */
[----:B------:R-:W-:Y:S01]  /*0e80*/  UISETP.NE.AND UP0, UPT, UR4, 0x20, UPT ;  /* 0x000000200400788c */ /* 0x000fe2000bf05270 */
[----:B------:R-:W-:Y:S02]  /*0e90*/  @P6 LOP3.LUT R3, R3, R20, RZ, 0x3c, !PT ;  /* 0x0000001403036212 */ /* 0x000fe400078e3cff */
[----:B----4-:R-:W-:Y:S02]  /*0ea0*/  @P6 LOP3.LUT R6, R6, R19, RZ, 0x3c, !PT ;  /* 0x0000001306066212 */ /* 0x010fe400078e3cff */
[----:B---3--:R-:W-:Y:S02]  /*0eb0*/  @P6 LOP3.LUT R7, R7, R22, RZ, 0x3c, !PT ;  /* 0x0000001607076212 */ /* 0x008fe400078e3cff */
[----:B------:R-:W-:Y:S02]  /*0ec0*/  @P0 LOP3.LUT R6, R6, R21, RZ, 0x3c, !PT ;  /* 0x0000001506060212 */ /* 0x000fe400078e3cff */
[----:B------:R-:W-:Y:S02]  /*0ed0*/  @P6 LOP3.LUT R5, R5, R24, RZ, 0x3c, !PT ;  /* 0x0000001805056212 */ /* 0x000fe400078e3cff */
[----:B------:R-:W-:-:S02]  /*0ee0*/  @P6 LOP3.LUT R4, R4, R15, RZ, 0x3c, !PT ;  /* 0x0000000f04046212 */ /* 0x000fc400078e3cff */
[----:B------:R-:W-:Y:S02]  /*0ef0*/  @P0 LOP3.LUT R3, R3, R26, RZ, 0x3c, !PT ;  /* 0x0000001a03030212 */ /* 0x000fe400078e3cff */
[----:B------:R-:W-:Y:S02]  /*0f00*/  @P0 LOP3.LUT R5, R5, R28, RZ, 0x3c, !PT ;  /* 0x0000001c05050212 */ /* 0x000fe400078e3cff */
[----:B------:R-:W-:Y:S02]  /*0f10*/  @P0 LOP3.LUT R4, R4, R23, RZ, 0x3c, !PT ;  /* 0x0000001704040212 */ /* 0x000fe400078e3cff */
[----:B--2---:R-:W-:Y:S01]  /*0f20*/  @P0 LOP3.LUT R7, R7, R18, RZ, 0x3c, !PT ;  /* 0x0000001207070212 */ /* 0x004fe200078e3cff */
[----:B------:R-:W-:Y:S06]  /*0f30*/  BRA.U UP0, `(.L_x_4) ;  /* 0xfffffff500487547 */ /* 0x000fec000b83ffff */
[----:B------:R-:W-:-:S05]  /*0f40*/  VIADD R0, R0, 0x1 ;  /* 0x0000000100007836 */ /* 0x000fca0000000000 */
[----:B------:R-:W-:-:S13]  /*0f50*/  ISETP.NE.AND P0, PT, R0, 0x5, PT ;  /* 0x000000050000780c */ /* 0x000fda0003f05270 */
[----:B------:R-:W-:Y:S05]  /*0f60*/  @P0 BRA `(.L_x_5) ;  /* 0xfffffff400300947 */ /* 0x000fea000383ffff */
[----:B------:R-:W-:Y:S01]  /*0f70*/  LOP3.LUT R0, R11, 0x3, RZ, 0xc0, !PT ;  /* 0x000000030b007812 */ /* 0x000fe200078ec0ff */
[----:B------:R0:W-:Y:S03]  /*0f80*/  STL.64 [R1+0x8], R6 ;  /* 0x0000080601007387 */ /* 0x0001e60000100a00 */
[----:B------:R-:W-:Y:S01]  /*0f90*/  ISETP.NE.U32.AND P0, PT, R0, 0x1, PT ;  /* 0x000000010000780c */ /* 0x000fe20003f05070 */
[----:B------:R0:W-:Y:S03]  /*0fa0*/  STL.64 [R1+0x10], R4 ;  /* 0x0000100401007387 */ /* 0x0001e60000100a00 */
[----:B------:R-:W-:Y:S01]  /*0fb0*/  ISETP.NE.AND.EX P0, PT, RZ, RZ, PT, P0 ;  /* 0x000000ffff00720c */ /* 0x000fe20003f05300 */
[----:B------:R0:W-:-:S12]  /*0fc0*/  STL [R1+0x4], R3 ;  /* 0x0000040301007387 */ /* 0x0001d80000100800 */
[----:B0-----:R-:W-:Y:S05]  /*0fd0*/  @!P0 BRA `(.L_x_3) ;  /* 0x0000001400f88947 */ /* 0x001fea0003800000 */
[----:B------:R-:W-:Y:S01]  /*0fe0*/  UMOV UR4, URZ ;  /* 0x000000ff00047c82 */ /* 0x000fe20008000000 */
[----:B------:R-:W-:Y:S01]  /*0ff0*/  IMAD.MOV.U32 R0, RZ, RZ, RZ ;  /* 0x000000ffff007224 */ /* 0x000fe200078e00ff */
[----:B------:R-:W-:Y:S01]  /*1000*/  CS2R R6, SRZ ;  /* 0x0000000000067805 */ /* 0x000fe2000001ff00 */
[----:B------:R-:W-:Y:S02]  /*1010*/  IMAD.MOV.U32 R4, RZ, RZ, RZ ;  /* 0x000000ffff047224 */ /* 0x000fe400078e00ff */
[----:B------:R-:W-:Y:S02]  /*1020*/  IMAD.MOV.U32 R3, RZ, RZ, RZ ;  /* 0x000000ffff037224 */ /* 0x000fe400078e00ff */
[----:B------:R-:W-:-:S07]  /*1030*/  IMAD.U32 R5, RZ, RZ, UR4 ;  /* 0x00000004ff057e24 */ /* 0x000fce000f8e00ff */
.L_x_7:
[----:B------:R-:W-:-:S06]  /*1040*/  IMAD R13, R0, 0x4, R1 ;  /* 0x00000004000d7824 */ /* 0x000fcc00078e0201 */
[----:B------:R-:W5:Y:S01]  /*1050*/  LDL R13, [R13+0x4] ;  /* 0x000004000d0d7983 */ /* 0x000f620000100800 */
[----:B------:R-:W-:-:S05]  /*1060*/  UMOV UR4, URZ ;  /* 0x000000ff00047c82 */ /* 0x000fca0008000000 */
.L_x_6:
        /* <DEDUP_REMOVED lines=180> */
[----:B------:R0:W-:Y:S03]  /*1bb0*/  STL [R1+0x4], R3 ;  /* 0x0000040301007387 */ /* 0x0001e60000100800 */
[----:B------:R-:W-:Y:S01]  /*1bc0*/  ISETP.NE.AND.EX P0, PT, RZ, RZ, PT, P0 ;  /* 0x000000ffff00720c */ /* 0x000fe20003f05300 */
[----:B------:R0:W-:-:S12]  /*1bd0*/  STL.64 [R1+0x10], R4 ;  /* 0x0000100401007387 */ /* 0x0001d80000100a00 */
[----:B0-----:R-:W-:Y:S05]  /*1be0*/  @P0 BRA `(.L_x_3) ;  /* 0x0000000800f40947 */ /* 0x001fea0003800000 */
[----:B------:R-:W-:Y:S01]  /*1bf0*/  UMOV UR4, URZ ;  /* 0x000000ff00047c82 */ /* 0x000fe20008000000 */
[----:B------:R-:W-:Y:S01]  /*1c00*/  IMAD.MOV.U32 R0, RZ, RZ, RZ ;  /* 0x000000ffff007224 */ /* 0x000fe200078e00ff */
[----:B------:R-:W-:Y:S01]  /*1c10*/  CS2R R6, SRZ ;  /* 0x0000000000067805 */ /* 0x000fe2000001ff00 */
[----:B------:R-:W-:Y:S02]  /*1c20*/  IMAD.MOV.U32 R4, RZ, RZ, RZ ;  /* 0x000000ffff047224 */ /* 0x000fe400078e00ff */
[----:B------:R-:W-:Y:S02]  /*1c30*/  IMAD.MOV.U32 R3, RZ, RZ, RZ ;  /* 0x000000ffff037224 */ /* 0x000fe400078e00ff */
[----:B------:R-:W-:-:S07]  /*1c40*/  IMAD.U32 R5, RZ, RZ, UR4 ;  /* 0x00000004ff057e24 */ /* 0x000fce000f8e00ff */
.L_x_9:
[----:B------:R-:W-:-:S06]  /*1c50*/  IMAD R13, R0, 0x4, R1 ;  /* 0x00000004000d7824 */ /* 0x000fcc00078e0201 */
[----:B------:R-:W5:Y:S01]  /*1c60*/  LDL R13, [R13+0x4] ;  /* 0x000004000d0d7983 */ /* 0x000f620000100800 */
[----:B------:R-:W-:-:S05]  /*1c70*/  UMOV UR4, URZ ;  /* 0x000000ff00047c82 */ /* 0x000fca0008000000 */
.L_x_8:
        /* <DEDUP_REMOVED lines=177> */
[----:B------:R0:W-:Y:S04]  /*2790*/  STL.64 [R1+0x8], R6 ;  /* 0x0000080601007387 */ /* 0x0001e80000100a00 */
[----:B------:R0:W-:Y:S04]  /*27a0*/  STL [R1+0x4], R3 ;  /* 0x0000040301007387 */ /* 0x0001e80000100800 */
[----:B------:R0:W-:Y:S02]  /*27b0*/  STL.64 [R1+0x10], R4 ;  /* 0x0000100401007387 */ /* 0x0001e40000100a00 */
.L_x_3:
[----:B------:R-:W-:Y:S05]  /*27c0*/  BSYNC.RECONVERGENT B1 ;  /* 0x0000000000017941 */ /* 0x000fea0003800200 */
.L_x_2:
[C---:B------:R-:W-:Y:S01]  /*27d0*/  ISETP.GT.U32.AND P0, PT, R11.reuse, 0x3, PT ;  /* 0x000000030b00780c */ /* 0x040fe20003f04070 */
[----:B------:R-:W-:Y:S01]  /*27e0*/  VIADD R12, R12, 0x1 ;  /* 0x000000010c0c7836 */ /* 0x000fe20000000000 */
[--C-:B------:R-:W-:Y:S02]  /*27f0*/  SHF.R.U64 R11, R11, 0x2, R14.reuse ;  /* 0x000000020b0b7819 */ /* 0x100fe4000000120e */
[----:B------:R-:W-:Y:S02]  /*2800*/  ISETP.GT.U32.AND.EX P0, PT, R14, RZ, PT, P0 ;  /* 0x000000ff0e00720c */ /* 0x000fe40003f04100 */
[----:B------:R-:W-:-:S11]  /*2810*/  SHF.R.U32.HI R14, RZ, 0x2, R14 ;  /* 0x00000002ff0e7819 */ /* 0x000fd6000001160e */
[----:B------:R-:W-:Y:S05]  /*2820*/  @P0 BRA `(.L_x_10) ;  /* 0xffffffd800d40947 */ /* 0x000fea000383ffff */
.L_x_1:
[----:B------:R-:W-:Y:S05]  /*2830*/  BSYNC.RECONVERGENT B0 ;  /* 0x0000000000007941 */ /* 0x000fea0003800200 */
.L_x_0:
[----:B------:R-:W2:Y:S01]  /*2840*/  LDCU.64 UR4, c[0x0][0x380] ;  /* 0x00007000ff0477ac */ /* 0x000ea20008000a00 */
[C---:B01----:R-:W-:Y:S01]  /*2850*/  IMAD.SHL.U32 R4, R10.reuse, 0x4, RZ ;  /* 0x000000040a047824 */ /* 0x043fe200078e00ff */
[----:B------:R-:W-:Y:S02]  /*2860*/  SHF.R.S32.HI R7, RZ, 0x1f, R10 ;  /* 0x0000001fff077819 */ /* 0x000fe4000001140a */
[----:B------:R-:W-:Y:S01]  /*2870*/  SHF.R.U32.HI R8, RZ, 0x2, R3 ;  /* 0x00000002ff087819 */ /* 0x000fe20000011603 */
[----:B------:R-:W-:Y:S01]  /*2880*/  IMAD.MOV.U32 R12, RZ, RZ, 0x3e055027 ;  /* 0x3e055027ff0c7424 */ /* 0x000fe200078e00ff */
[----:B------:R-:W-:Y:S01]  /*2890*/  SHF.L.U64.HI R10, R10, 0x2, R7 ;  /* 0x000000020a0a7819 */ /* 0x000fe20000010207 */
[----:B------:R-:W0:Y:S01]  /*28a0*/  LDC R11, c[0x0][0x390] ;  /* 0x0000e400ff0b7b82 */ /* 0x000e220000000800 */
[----:B--2---:R-:W-:-:S04]  /*28b0*/  IADD3 R6, P0, PT, R4, UR4, RZ ;  /* 0x0000000404067c10 */ /* 0x004fc8000ff1e0ff */
[----:B------:R-:W-:-:S05]  /*28c0*/  IADD3.X R7, PT, PT, R10, UR5, RZ, P0, !PT ;  /* 0x000000050a077c10 */ /* 0x000fca00087fe4ff */
[----:B------:R1:W2:Y:S01]  /*28d0*/  LDG.E.CONSTANT R0, desc[UR6][R6.64] ;  /* 0x0000000606007981 */ /* 0x0002a2000c1e9900 */
[----:B------:R-:W-:Y:S01]  /*28e0*/  LOP3.LUT R8, R8, R3, RZ, 0x3c, !PT ;  /* 0x0000000308087212 */ /* 0x000fe200078e3cff */
[----:B------:R-:W-:Y:S01]  /*28f0*/  IMAD.SHL.U32 R3, R5, 0x10, RZ ;  /* 0x0000001005037824 */ /* 0x000fe200078e00ff */
[----:B------:R-:W-:Y:S03]  /*2900*/  BSSY.RECONVERGENT B0, `(.L_x_11) ;  /* 0x0000047000007945 */ /* 0x000fe60003800200 */
[----:B------:R-:W-:-:S05]  /*2910*/  IMAD.SHL.U32 R9, R8, 0x2, RZ ;  /* 0x0000000208097824 */ /* 0x000fca00078e00ff */
[----:B------:R-:W-:Y:S02]  /*2920*/  LOP3.LUT R8, R8, R9, R3, 0x96, !PT ;  /* 0x0000000908087212 */ /* 0x000fe400078e9603 */
[----:B0-----:R-:W0:Y:S02]  /*2930*/  MUFU.RCP R9, R11 ;  /* 0x0000000b00097308 */ /* 0x001e240000001000 */
[----:B------:R-:W-:-:S04]  /*2940*/  LOP3.LUT R5, R8, R5, RZ, 0x3c, !PT ;  /* 0x0000000508057212 */ /* 0x000fc800078e3cff */
[----:B------:R-:W-:Y:S01]  /*2950*/  IADD3 R5, PT, PT, R2, 0x587c5, R5 ;  /* 0x000587c502057810 */ /* 0x000fe20007ffe005 */
[----:B------:R-:W-:-:S03]  /*2960*/  IMAD.MOV.U32 R2, RZ, RZ, 0x2f800000 ;  /* 0x2f800000ff027424 */ /* 0x000fc600078e00ff */
[----:B------:R-:W-:-:S05]  /*2970*/  I2FP.F32.U32 R5, R5 ;  /* 0x0000000500057245 */ /* 0x000fca0000201000 */
[----:B------:R-:W-:-:S04]  /*2980*/  FFMA R5, R5, R2, 1.1641532182693481445e-10 ;  /* 0x2f00000005057423 */ /* 0x000fc80000000002 */
[----:B------:R-:W-:-:S05]  /*2990*/  FADD R5, R5, 9.9999999392252902908e-09 ;  /* 0x322bcc7705057421 */ /* 0x000fca0000000000 */
[----:B------:R-:W-:-:S13]  /*29a0*/  FSETP.GEU.AND P0, PT, R5, 1.175494350822287508e-38, PT ;  /* 0x008000000500780b */ /* 0x000fda0003f0e000 */
[----:B------:R-:W-:-:S04]  /*29b0*/  @!P0 FMUL R5, R5, 8388608 ;  /* 0x4b00000005058820 */ /* 0x000fc80000400000 */
[----:B------:R-:W-:-:S05]  /*29c0*/  VIADD R2, R5, 0xc0d55555 ;  /* 0xc0d5555505027836 */ /* 0x000fca0000000000 */
[----:B-1----:R-:W-:-:S04]  /*29d0*/  LOP3.LUT R6, R2, 0xff800000, RZ, 0xc0, !PT ;  /* 0xff80000002067812 */ /* 0x002fc800078ec0ff */
[----:B------:R-:W-:Y:S01]  /*29e0*/  I2FP.F32.S32 R3, R6 ;  /* 0x0000000600037245 */ /* 0x000fe20000201400 */
[----:B------:R-:W-:-:S04]  /*29f0*/  IMAD.IADD R2, R5, 0x1, -R6 ;  /* 0x0000000105027824 */ /* 0x000fc800078e0a06 */
[----:B------:R-:W-:-:S04]  /*2a00*/  FADD R7, R2, -1 ;  /* 0xbf80000002077421 */ /* 0x000fc80000000000 */
[----:B------:R-:W-:-:S04]  /*2a10*/  FFMA R2, R7, -R12, 0.14084610342979431152 ;  /* 0x3e1039f607027423 */ /* 0x000fc8000000080c */
[----:B------:R-:W-:-:S04]  /*2a20*/  FFMA R2, R7, R2, -0.12148627638816833496 ;  /* 0xbdf8cdcc07027423 */ /* 0x000fc80000000002 */
[----:B------:R-:W-:-:S04]  /*2a30*/  FFMA R2, R7, R2, 0.13980610668659210205 ;  /* 0x3e0f295507027423 */ /* 0x000fc80000000002 */
[----:B------:R-:W-:-:S04]  /*2a40*/  FFMA R2, R7, R2, -0.16684235632419586182 ;  /* 0xbe2ad8b907027423 */ /* 0x000fc80000000002 */
[----:B------:R-:W-:-:S04]  /*2a50*/  FFMA R2, R7, R2, 0.20012299716472625732 ;  /* 0x3e4ced0b07027423 */ /* 0x000fc80000000002 */
[----:B------:R-:W-:-:S04]  /*2a60*/  FFMA R2, R7, R2, -0.24999669194221496582 ;  /* 0xbe7fff2207027423 */ /* 0x000fc80000000002 */
[----:B------:R-:W-:-:S04]  /*2a70*/  FFMA R2, R7, R2, 0.33333182334899902344 ;  /* 0x3eaaaa7807027423 */ /* 0x000fc80000000002 */
[----:B------:R-:W-:Y:S01]  /*2a80*/  FFMA R8, R7, R2, -0.5 ;  /* 0xbf00000007087423 */ /* 0x000fe20000000002 */
[----:B------:R-:W-:Y:S02]  /*2a90*/  FSEL R2, RZ, -23, P0 ;  /* 0xc1b80000ff027808 */ /* 0x000fe40000000000 */
[----:B------:R-:W-:Y:S01]  /*2aa0*/  ISETP.GT.U32.AND P0, PT, R5, 0x7f7fffff, PT ;  /* 0x7f7fffff0500780c */ /* 0x000fe20003f04070 */
[----:B------:R-:W-:Y:S02]  /*2ab0*/  FMUL R8, R7, R8 ;  /* 0x0000000807087220 */ /* 0x000fe40000400000 */
[----:B------:R-:W-:Y:S01]  /*2ac0*/  FFMA R3, R3, 1.1920928955078125e-07, R2 ;  /* 0x3400000003037823 */ /* 0x000fe20000000002 */
[----:B------:R-:W-:Y:S02]  /*2ad0*/  IMAD.MOV.U32 R2, RZ, RZ, 0x7f800000 ;  /* 0x7f800000ff027424 */ /* 0x000fe400078e00ff */
[----:B------:R-:W-:-:S04]  /*2ae0*/  FFMA R8, R7, R8, R7 ;  /* 0x0000000807087223 */ /* 0x000fc80000000007 */
[----:B------:R-:W-:-:S03]  /*2af0*/  FFMA R3, R3, 0.69314718246459960938, R8 ;  /* 0x3f31721803037823 */ /* 0x000fc60000000008 */
[C---:B------:R-:W-:Y:S01]  /*2b00*/  @P0 FFMA R3, R5.reuse, R2, +INF ;  /* 0x7f80000005030423 */ /* 0x040fe20000000002 */
[----:B------:R-:W-:-:S03]  /*2b10*/  FSETP.NEU.AND P0, PT, R5, RZ, PT ;  /* 0x000000ff0500720b */ /* 0x000fc60003f0d000 */
[----:B------:R-:W-:-:S05]  /*2b20*/  FADD R3, -R3, 9.9999999392252902908e-09 ;  /* 0x322bcc7703037421 */ /* 0x000fca0000000100 */
[----:B------:R-:W-:-:S04]  /*2b30*/  FSEL R3, R3, +INF , P0 ;  /* 0x7f80000003037808 */ /* 0x000fc80000000000 */
[----:B------:R-:W-:-:S13]  /*2b40*/  FSETP.GEU.AND P0, PT, R3, 1.175494350822287508e-38, PT ;  /* 0x008000000300780b */ /* 0x000fda0003f0e000 */
[----:B------:R-:W-:-:S04]  /*2b50*/  @!P0 FMUL R3, R3, 8388608 ;  /* 0x4b00000003038820 */ /* 0x000fc80000400000 */
[----:B------:R-:W-:-:S05]  /*2b60*/  VIADD R5, R3, 0xc0d55555 ;  /* 0xc0d5555503057836 */ /* 0x000fca0000000000 */
[----:B------:R-:W-:-:S05]  /*2b70*/  LOP3.LUT R6, R5, 0xff800000, RZ, 0xc0, !PT ;  /* 0xff80000005067812 */ /* 0x000fca00078ec0ff */
[----:B------:R-:W-:Y:S01]  /*2b80*/  IMAD.IADD R5, R3, 0x1, -R6 ;  /* 0x0000000103057824 */ /* 0x000fe200078e0a06 */
[----:B------:R-:W-:-:S03]  /*2b90*/  I2FP.F32.S32 R6, R6 ;  /* 0x0000000600067245 */ /* 0x000fc60000201400 */
[----:B------:R-:W-:Y:S01]  /*2ba0*/  FADD R7, R5, -1 ;  /* 0xbf80000005077421 */ /* 0x000fe20000000000 */
[----:B------:R-:W-:Y:S02]  /*2bb0*/  FSEL R5, RZ, -23, P0 ;  /* 0xc1b80000ff057808 */ /* 0x000fe40000000000 */
[----:B------:R-:W-:Y:S01]  /*2bc0*/  ISETP.GT.U32.AND P0, PT, R3, 0x7f7fffff, PT ;  /* 0x7f7fffff0300780c */ /* 0x000fe20003f04070 */
[C---:B------:R-:W-:Y:S02]  /*2bd0*/  FFMA R8, R7.reuse, -R12, 0.14084610342979431152 ;  /* 0x3e1039f607087423 */ /* 0x040fe4000000080c */
[----:B------:R-:W-:Y:S02]  /*2be0*/  FFMA R5, R6, 1.1920928955078125e-07, R5 ;  /* 0x3400000006057823 */ /* 0x000fe40000000005 */
[----:B------:R-:W-:-:S04]  /*2bf0*/  FFMA R8, R7, R8, -0.12148627638816833496 ;  /* 0xbdf8cdcc07087423 */ /* 0x000fc80000000008 */
[----:B------:R-:W-:-:S04]  /*2c00*/  FFMA R8, R7, R8, 0.13980610668659210205 ;  /* 0x3e0f295507087423 */ /* 0x000fc80000000008 */
[----:B------:R-:W-:-:S04]  /*2c10*/  FFMA R8, R7, R8, -0.16684235632419586182 ;  /* 0xbe2ad8b907087423 */ /* 0x000fc80000000008 */
[----:B------:R-:W-:-:S04]  /*2c20*/  FFMA R8, R7, R8, 0.20012299716472625732 ;  /* 0x3e4ced0b07087423 */ /* 0x000fc80000000008 */
[----:B------:R-:W-:-:S04]  /*2c30*/  FFMA R8, R7, R8, -0.24999669194221496582 ;  /* 0xbe7fff2207087423 */ /* 0x000fc80000000008 */
[----:B------:R-:W-:-:S04]  /*2c40*/  FFMA R8, R7, R8, 0.33333182334899902344 ;  /* 0x3eaaaa7807087423 */ /* 0x000fc80000000008 */
[----:B------:R-:W-:-:S04]  /*2c50*/  FFMA R8, R7, R8, -0.5 ;  /* 0xbf00000007087423 */ /* 0x000fc80000000008 */
[----:B------:R-:W-:-:S04]  /*2c60*/  FMUL R8, R7, R8 ;  /* 0x0000000807087220 */ /* 0x000fc80000400000 */
[----:B------:R-:W-:-:S04]  /*2c70*/  FFMA R8, R7, R8, R7 ;  /* 0x0000000807087223 */ /* 0x000fc80000000007 */
[----:B------:R-:W-:Y:S01]  /*2c80*/  FFMA R5, R5, 0.69314718246459960938, R8 ;  /* 0x3f31721805057823 */ /* 0x000fe20000000008 */
[C---:B------:R-:W-:Y:S01]  /*2c90*/  @P0 FFMA R5, R3.reuse, R2, +INF ;  /* 0x7f80000003050423 */ /* 0x040fe20000000002 */
[----:B------:R-:W-:Y:S01]  /*2ca0*/  FSETP.NEU.AND P0, PT, R3, RZ, PT ;  /* 0x000000ff0300720b */ /* 0x000fe20003f0d000 */
[----:B0-----:R-:W-:-:S03]  /*2cb0*/  FFMA R2, R9, -R11, 1 ;  /* 0x3f80000009027423 */ /* 0x001fc6000000080b */
[----:B------:R-:W-:Y:S01]  /*2cc0*/  FSEL R5, R5, -INF , P0 ;  /* 0xff80000005057808 */ /* 0x000fe20000000000 */
[----:B------:R-:W-:-:S04]  /*2cd0*/  FFMA R9, R9, R2, R9 ;  /* 0x0000000209097223 */ /* 0x000fc80000000009 */
[----:B--2---:R-:W-:-:S04]  /*2ce0*/  FADD R0, -R5, R0 ;  /* 0x0000000005007221 */ /* 0x004fc80000000100 */
[----:B------:R-:W0:Y:S01]  /*2cf0*/  FCHK P0, R0, R11 ;  /* 0x0000000b00007302 */ /* 0x000e220000000000 */
[----:B------:R-:W-:-:S04]  /*2d00*/  FFMA R2, R0, R9, RZ ;  /* 0x0000000900027223 */ /* 0x000fc800000000ff */
[----:B------:R-:W-:-:S04]  /*2d10*/  FFMA R3, R2, -R11, R0 ;  /* 0x8000000b02037223 */ /* 0x000fc80000000000 */
[----:B------:R-:W-:Y:S01]  /*2d20*/  FFMA R3, R9, R3, R2 ;  /* 0x0000000309037223 */ /* 0x000fe20000000002 */
[----:B0-----:R-:W-:Y:S06]  /*2d30*/  @!P0 BRA `(.L_x_12) ;  /* 0x00000000000c8947 */ /* 0x001fec0003800000 */
[----:B------:R-:W-:-:S07]  /*2d40*/  MOV R2, 0x2d60 ;  /* 0x00002d6000027802 */ /* 0x000fce0000000f00 */
[----:B------:R-:W-:Y:S05]  /*2d50*/  CALL.REL.NOINC `($__internal_0_$__cuda_sm3x_div_rn_noftz_f32_slowpath) ;  /* 0x00000000001c7944 */ /* 0x000fea0003c00000 */
[----:B------:R-:W-:-:S07]  /*2d60*/  IMAD.MOV.U32 R3, RZ, RZ, R0 ;  /* 0x000000ffff037224 */ /* 0x000fce00078e0000 */
.L_x_12:
[----:B------:R-:W-:Y:S05]  /*2d70*/  BSYNC.RECONVERGENT B0 ;  /* 0x0000000000007941 */ /* 0x000fea0003800200 */
.L_x_11:
[----:B------:R-:W0:Y:S02]  /*2d80*/  LDCU.64 UR4, c[0x0][0x388] ;  /* 0x00007100ff0477ac */ /* 0x000e240008000a00 */
[----:B0-----:R-:W-:-:S04]  /*2d90*/  IADD3 R4, P0, PT, R4, UR4, RZ ;  /* 0x0000000404047c10 */ /* 0x001fc8000ff1e0ff */
[----:B------:R-:W-:-:S05]  /*2da0*/  IADD3.X R5, PT, PT, R10, UR5, RZ, P0, !PT ;  /* 0x000000050a057c10 */ /* 0x000fca00087fe4ff */
[----:B------:R-:W-:Y:S01]  /*2db0*/  STG.E desc[UR6][R4.64], R3 ;  /* 0x0000000304007986 */ /* 0x000fe2000c101906 */
[----:B------:R-:W-:Y:S05]  /*2dc0*/  EXIT ;  /* 0x000000000000794d */ /* 0x000fea0003800000 */
        .weak           $__internal_0_$__cuda_sm3x_div_rn_noftz_f32_slowpath
        .type           $__internal_0_$__cuda_sm3x_div_rn_noftz_f32_slowpath,@function
        .size           $__internal_0_$__cuda_sm3x_div_rn_noftz_f32_slowpath,(.L_x_190 - $__internal_0_$__cuda_sm3x_div_rn_noftz_f32_slowpath)
$__internal_0_$__cuda_sm3x_div_rn_noftz_f32_slowpath:
[----:B------:R-:W0:Y:S01]  /*2dd0*/  LDC R3, c[0x0][0x390] ;  /* 0x0000e400ff037b82 */ /* 0x000e220000000800 */
[--C-:B------:R-:W-:Y:S01]  /*2de0*/  SHF.R.U32.HI R5, RZ, 0x17, R0.reuse ;  /* 0x00000017ff057819 */ /* 0x100fe20000011600 */
[----:B------:R-:W1:Y:S01]  /*2df0*/  LDCU UR4, c[0x0][0x390] ;  /* 0x00007200ff0477ac */ /* 0x000e620008000800 */
[----:B------:R-:W-:Y:S02]  /*2e00*/  BSSY.RECONVERGENT B1, `(.L_x_13) ;  /* 0x0000064000017945 */ /* 0x000fe40003800200 */
[----:B------:R-:W-:Y:S01]  /*2e10*/  LOP3.LUT R12, R5, 0xff, RZ, 0xc0, !PT ;  /* 0x000000ff050c7812 */ /* 0x000fe200078ec0ff */
[----:B------:R-:W-:-:S04]  /*2e20*/  IMAD.MOV.U32 R5, RZ, RZ, R0 ;  /* 0x000000ffff057224 */ /* 0x000fc800078e0000 */
[----:B------:R-:W-:Y:S02]  /*2e30*/  VIADD R11, R12, 0xffffffff ;  /* 0xffffffff0c0b7836 */ /* 0x000fe40000000000 */
[----:B-1----:R-:W-:Y:S01]  /*2e40*/  IMAD.U32 R8, RZ, RZ, UR4 ;  /* 0x00000004ff087e24 */ /* 0x002fe2000f8e00ff */
[----:B0-----:R-:W-:-:S04]  /*2e50*/  SHF.R.U32.HI R6, RZ, 0x17, R3 ;  /* 0x00000017ff067819 */ /* 0x001fc80000011603 */
[----:B------:R-:W-:-:S05]  /*2e60*/  LOP3.LUT R6, R6, 0xff, RZ, 0xc0, !PT ;  /* 0x000000ff06067812 */ /* 0x000fca00078ec0ff */
[----:B------:R-:W-:-:S05]  /*2e70*/  VIADD R9, R6, 0xffffffff ;  /* 0xffffffff06097836 */ /* 0x000fca0000000000 */
[----:B------:R-:W-:-:S04]  /*2e80*/  ISETP.GT.U32.AND P0, PT, R9, 0xfd, PT ;  /* 0x000000fd0900780c */ /* 0x000fc80003f04070 */
[----:B------:R-:W-:-:S13]  /*2e90*/  ISETP.GT.U32.OR P0, PT, R11, 0xfd, P0 ;  /* 0x000000fd0b00780c */ /* 0x000fda0000704470 */
[----:B------:R-:W-:Y:S01]  /*2ea0*/  @!P0 IMAD.MOV.U32 R7, RZ, RZ, RZ ;  /* 0x000000ffff078224 */ /* 0x000fe200078e00ff */
[----:B------:R-:W-:Y:S06]  /*2eb0*/  @!P0 BRA `(.L_x_14) ;  /* 0x00000000005c8947 */ /* 0x000fec0003800000 */
[----:B------:R-:W-:Y:S02]  /*2ec0*/  FSETP.GTU.FTZ.AND P1, PT, |R3|, +INF , PT ;  /* 0x7f8000000300780b */ /* 0x000fe40003f3c200 */
[----:B------:R-:W-:-:S04]  /*2ed0*/  FSETP.GTU.FTZ.AND P0, PT, |R0|, +INF , PT ;  /* 0x7f8000000000780b */ /* 0x000fc80003f1c200 */
[----:B------:R-:W-:-:S13]  /*2ee0*/  PLOP3.LUT P0, PT, P0, P1, PT, 0xf8, 0x8f ;  /* 0x00000000008f781c */ /* 0x000fda0000703f70 */
[----:B------:R-:W-:Y:S05]  /*2ef0*/  @P0 BRA `(.L_x_15) ;  /* 0x00000004004c0947 */ /* 0x000fea0003800000 */
[----:B------:R-:W-:-:S13]  /*2f00*/  LOP3.LUT P0, RZ, R8, 0x7fffffff, R5, 0xc8, !PT ;  /* 0x7fffffff08ff7812 */ /* 0x000fda000780c805 */
[----:B------:R-:W-:Y:S05]  /*2f10*/  @!P0 BRA `(.L_x_16) ;  /* 0x00000004003c8947 */ /* 0x000fea0003800000 */
[C---:B------:R-:W-:Y:S02]  /*2f20*/  FSETP.NEU.FTZ.AND P1, PT, |R0|.reuse, +INF , PT ;  /* 0x7f8000000000780b */ /* 0x040fe40003f3d200 */
[----:B------:R-:W-:Y:S02]  /*2f30*/  FSETP.NEU.FTZ.AND P0, PT, |R3|, +INF , PT ;  /* 0x7f8000000300780b */ /* 0x000fe40003f1d200 */
[----:B------:R-:W-:-:S11]  /*2f40*/  FSETP.NEU.FTZ.AND P2, PT, |R0|, +INF , PT ;  /* 0x7f8000000000780b */ /* 0x000fd60003f5d200 */
[----:B------:R-:W-:Y:S05]  /*2f50*/  @!P0 BRA !P1, `(.L_x_16) ;  /* 0x00000004002c8947 */ /* 0x000fea0004800000 */
[----:B------:R-:W-:-:S04]  /*2f60*/  LOP3.LUT P1, RZ, R5, 0x7fffffff, RZ, 0xc0, !PT ;  /* 0x7fffffff05ff7812 */ /* 0x000fc8000782c0ff */
[----:B------:R-:W-:-:S13]  /*2f70*/  PLOP3.LUT P0, PT, P0, P1, PT, 0x2f, 0xf2 ;  /* 0x0000000000f2781c */ /* 0x000fda0000702577 */
[----:B------:R-:W-:Y:S05]  /*2f80*/  @P0 BRA `(.L_x_17) ;  /* 0x0000000400180947 */ /* 0x000fea0003800000 */
[----:B------:R-:W-:-:S04]  /*2f90*/  LOP3.LUT P0, RZ, R8, 0x7fffffff, RZ, 0xc0, !PT ;  /* 0x7fffffff08ff7812 */ /* 0x000fc8000780c0ff */
[----:B------:R-:W-:-:S13]  /*2fa0*/  PLOP3.LUT P0, PT, P2, P0, PT, 0x2f, 0xf2 ;  /* 0x0000000000f2781c */ /* 0x000fda0001700577 */
[----:B------:R-:W-:Y:S05]  /*2fb0*/  @P0 BRA `(.L_x_18) ;  /* 0x0000000400000947 */ /* 0x000fea0003800000 */
[----:B------:R-:W-:Y:S02]  /*2fc0*/  ISETP.GE.AND P0, PT, R11, RZ, PT ;  /* 0x000000ff0b00720c */ /* 0x000fe40003f06270 */
[----:B------:R-:W-:-:S11]  /*2fd0*/  ISETP.GE.AND P1, PT, R9, RZ, PT ;  /* 0x000000ff0900720c */ /* 0x000fd60003f26270 */
[----:B------:R-:W-:Y:S02]  /*2fe0*/  @P0 IMAD.MOV.U32 R7, RZ, RZ, RZ ;  /* 0x000000ffff070224 */ /* 0x000fe400078e00ff */
[----:B------:R-:W-:Y:S01]  /*2ff0*/  @!P0 FFMA R5, R0, 1.84467440737095516160e+19, RZ ;  /* 0x5f80000000058823 */ /* 0x000fe200000000ff */
[----:B------:R-:W-:Y:S02]  /*3000*/  @!P0 IMAD.MOV.U32 R7, RZ, RZ, -0x40 ;  /* 0xffffffc0ff078424 */ /* 0x000fe400078e00ff */
[----:B------:R-:W-:Y:S02]  /*3010*/  @!P1 FFMA R8, R3, 1.84467440737095516160e+19, RZ ;  /* 0x5f80000003089823 */ /* 0x000fe400000000ff */
[----:B------:R-:W-:-:S07]  /*3020*/  @!P1 VIADD R7, R7, 0x40 ;  /* 0x0000004007079836 */ /* 0x000fce0000000000 */
.L_x_14:
[----:B------:R-:W-:Y:S01]  /*3030*/  LEA R3, R6, 0xc0800000, 0x17 ;  /* 0xc080000006037811 */ /* 0x000fe200078eb8ff */
[----:B------:R-:W-:Y:S04]  /*3040*/  BSSY.RECONVERGENT B2, `(.L_x_19) ;  /* 0x0000036000027945 */ /* 0x000fe80003800200 */
[----:B------:R-:W-:Y:S02]  /*3050*/  IMAD.IADD R8, R8, 0x1, -R3 ;  /* 0x0000000108087824 */ /* 0x000fe400078e0a03 */
[----:B------:R-:W-:Y:S02]  /*3060*/  VIADD R3, R12, 0xffffff81 ;  /* 0xffffff810c037836 */ /* 0x000fe40000000000 */
[----:B------:R-:W0:Y:S01]  /*3070*/  MUFU.RCP R9, R8 ;  /* 0x0000000800097308 */ /* 0x000e220000001000 */
[----:B------:R-:W-:Y:S01]  /*3080*/  FADD.FTZ R11, -R8, -RZ ;  /* 0x800000ff080b7221 */ /* 0x000fe20000010100 */
[C---:B------:R-:W-:Y:S01]  /*3090*/  IMAD R0, R3.reuse, -0x800000, R5 ;  /* 0xff80000003007824 */ /* 0x040fe200078e0205 */
[----:B------:R-:W-:-:S05]  /*30a0*/  IADD3 R6, PT, PT, R3, 0x7f, -R6 ;  /* 0x0000007f03067810 */ /* 0x000fca0007ffe806 */
[----:B------:R-:W-:Y:S02]  /*30b0*/  IMAD.IADD R6, R6, 0x1, R7 ;  /* 0x0000000106067824 */ /* 0x000fe400078e0207 */
[----:B0-----:R-:W-:-:S04]  /*30c0*/  FFMA R12, R9, R11, 1 ;  /* 0x3f800000090c7423 */ /* 0x001fc8000000000b */
[----:B------:R-:W-:-:S04]  /*30d0*/  FFMA R14, R9, R12, R9 ;  /* 0x0000000c090e7223 */ /* 0x000fc80000000009 */
[----:B------:R-:W-:-:S04]  /*30e0*/  FFMA R5, R0, R14, RZ ;  /* 0x0000000e00057223 */ /* 0x000fc800000000ff */
[----:B------:R-:W-:-:S04]  /*30f0*/  FFMA R12, R11, R5, R0 ;  /* 0x000000050b0c7223 */ /* 0x000fc80000000000 */
[----:B------:R-:W-:-:S04]  /*3100*/  FFMA R9, R14, R12, R5 ;  /* 0x0000000c0e097223 */ /* 0x000fc80000000005 */
[----:B------:R-:W-:-:S04]  /*3110*/  FFMA R12, R11, R9, R0 ;  /* 0x000000090b0c7223 */ /* 0x000fc80000000000 */
[----:B------:R-:W-:-:S05]  /*3120*/  FFMA R0, R14, R12, R9 ;  /* 0x0000000c0e007223 */ /* 0x000fca0000000009 */
[----:B------:R-:W-:-:S04]  /*3130*/  SHF.R.U32.HI R3, RZ, 0x17, R0 ;  /* 0x00000017ff037819 */ /* 0x000fc80000011600 */
[----:B------:R-:W-:-:S05]  /*3140*/  LOP3.LUT R3, R3, 0xff, RZ, 0xc0, !PT ;  /* 0x000000ff03037812 */ /* 0x000fca00078ec0ff */
[----:B------:R-:W-:-:S04]  /*3150*/  IMAD.IADD R7, R3, 0x1, R6 ;  /* 0x0000000103077824 */ /* 0x000fc800078e0206 */
[----:B------:R-:W-:-:S05]  /*3160*/  VIADD R3, R7, 0xffffffff ;  /* 0xffffffff07037836 */ /* 0x000fca0000000000 */
[----:B------:R-:W-:-:S13]  /*3170*/  ISETP.GE.U32.AND P0, PT, R3, 0xfe, PT ;  /* 0x000000fe0300780c */ /* 0x000fda0003f06070 */
[----:B------:R-:W-:Y:S05]  /*3180*/  @!P0 BRA `(.L_x_20) ;  /* 0x0000000000808947 */ /* 0x000fea0003800000 */
[----:B------:R-:W-:-:S13]  /*3190*/  ISETP.GT.AND P0, PT, R7, 0xfe, PT ;  /* 0x000000fe0700780c */ /* 0x000fda0003f04270 */
[----:B------:R-:W-:Y:S05]  /*31a0*/  @P0 BRA `(.L_x_21) ;  /* 0x00000000006c0947 */ /* 0x000fea0003800000 */
[----:B------:R-:W-:-:S13]  /*31b0*/  ISETP.GE.AND P0, PT, R7, 0x1, PT ;  /* 0x000000010700780c */ /* 0x000fda0003f06270 */
[----:B------:R-:W-:Y:S05]  /*31c0*/  @P0 BRA `(.L_x_22) ;  /* 0x0000000000740947 */ /* 0x000fea0003800000 */
[----:B------:R-:W-:Y:S02]  /*31d0*/  ISETP.GE.AND P0, PT, R7, -0x18, PT ;  /* 0xffffffe80700780c */ /* 0x000fe40003f06270 */
[----:B------:R-:W-:-:S11]  /*31e0*/  LOP3.LUT R0, R0, 0x80000000, RZ, 0xc0, !PT ;  /* 0x8000000000007812 */ /* 0x000fd600078ec0ff */
[----:B------:R-:W-:Y:S05]  /*31f0*/  @!P0 BRA `(.L_x_22) ;  /* 0x0000000000688947 */ /* 0x000fea0003800000 */
[CCC-:B------:R-:W-:Y:S01]  /*3200*/  FFMA.RZ R3, R14.reuse, R12.reuse, R9.reuse ;  /* 0x0000000c0e037223 */ /* 0x1c0fe2000000c009 */
[C---:B------:R-:W-:Y:S02]  /*3210*/  VIADD R8, R7.reuse, 0x20 ;  /* 0x0000002007087836 */ /* 0x040fe40000000000 */
[CCC-:B------:R-:W-:Y:S01]  /*3220*/  FFMA.RM R6, R14.reuse, R12.reuse, R9.reuse ;  /* 0x0000000c0e067223 */ /* 0x1c0fe20000004009 */
[----:B------:R-:W-:Y:S02]  /*3230*/  ISETP.NE.AND P2, PT, R7, RZ, PT ;  /* 0x000000ff0700720c */ /* 0x000fe40003f45270 */
[----:B------:R-:W-:Y:S01]  /*3240*/  LOP3.LUT R5, R3, 0x7fffff, RZ, 0xc0, !PT ;  /* 0x007fffff03057812 */ /* 0x000fe200078ec0ff */
[----:B------:R-:W-:Y:S01]  /*3250*/  FFMA.RP R3, R14, R12, R9 ;  /* 0x0000000c0e037223 */ /* 0x000fe20000008009 */
[----:B------:R-:W-:Y:S01]  /*3260*/  ISETP.NE.AND P1, PT, R7, RZ, PT ;  /* 0x000000ff0700720c */ /* 0x000fe20003f25270 */
[----:B------:R-:W-:Y:S01]  /*3270*/  IMAD.MOV R7, RZ, RZ, -R7 ;  /* 0x000000ffff077224 */ /* 0x000fe200078e0a07 */
[----:B------:R-:W-:-:S02]  /*3280*/  LOP3.LUT R5, R5, 0x800000, RZ, 0xfc, !PT ;  /* 0x0080000005057812 */ /* 0x000fc400078efcff */
[----:B------:R-:W-:Y:S02]  /*3290*/  FSETP.NEU.FTZ.AND P0, PT, R3, R6, PT ;  /* 0x000000060300720b */ /* 0x000fe40003f1d000 */
[----:B------:R-:W-:Y:S02]  /*32a0*/  SHF.L.U32 R8, R5, R8, RZ ;  /* 0x0000000805087219 */ /* 0x000fe400000006ff */
[----:B------:R-:W-:Y:S02]  /*32b0*/  SEL R6, R7, RZ, P2 ;  /* 0x000000ff07067207 */ /* 0x000fe40001000000 */
[----:B------:R-:W-:Y:S02]  /*32c0*/  ISETP.NE.AND P1, PT, R8, RZ, P1 ;  /* 0x000000ff0800720c */ /* 0x000fe40000f25270 */
[----:B------:R-:W-:Y:S02]  /*32d0*/  SHF.R.U32.HI R6, RZ, R6, R5 ;  /* 0x00000006ff067219 */ /* 0x000fe40000011605 */
[----:B------:R-:W-:-:S02]  /*32e0*/  PLOP3.LUT P0, PT, P0, P1, PT, 0xf8, 0x8f ;  /* 0x00000000008f781c */ /* 0x000fc40000703f70 */
[----:B------:R-:W-:Y:S02]  /*32f0*/  SHF.R.U32.HI R8, RZ, 0x1, R6 ;  /* 0x00000001ff087819 */ /* 0x000fe40000011606 */
[----:B------:R-:W-:-:S04]  /*3300*/  SEL R3, RZ, 0x1, !P0 ;  /* 0x00000001ff037807 */ /* 0x000fc80004000000 */
[----:B------:R-:W-:-:S04]  /*3310*/  LOP3.LUT R3, R3, 0x1, R8, 0xf8, !PT ;  /* 0x0000000103037812 */ /* 0x000fc800078ef808 */
[----:B------:R-:W-:-:S05]  /*3320*/  LOP3.LUT R3, R3, R6, RZ, 0xc0, !PT ;  /* 0x0000000603037212 */ /* 0x000fca00078ec0ff */
[----:B------:R-:W-:-:S05]  /*3330*/  IMAD.IADD R3, R8, 0x1, R3 ;  /* 0x0000000108037824 */ /* 0x000fca00078e0203 */
[----:B------:R-:W-:Y:S01]  /*3340*/  LOP3.LUT R0, R3, R0, RZ, 0xfc, !PT ;  /* 0x0000000003007212 */ /* 0x000fe200078efcff */
[----:B------:R-:W-:Y:S06]  /*3350*/  BRA `(.L_x_22) ;  /* 0x0000000000107947 */ /* 0x000fec0003800000 */
.L_x_21:
[----:B------:R-:W-:-:S04]  /*3360*/  LOP3.LUT R0, R0, 0x80000000, RZ, 0xc0, !PT ;  /* 0x8000000000007812 */ /* 0x000fc800078ec0ff */
[----:B------:R-:W-:Y:S01]  /*3370*/  LOP3.LUT R0, R0, 0x7f800000, RZ, 0xfc, !PT ;  /* 0x7f80000000007812 */ /* 0x000fe200078efcff */
[----:B------:R-:W-:Y:S06]  /*3380*/  BRA `(.L_x_22) ;  /* 0x0000000000047947 */ /* 0x000fec0003800000 */
.L_x_20:
[----:B------:R-:W-:-:S07]  /*3390*/  IMAD R0, R6, 0x800000, R0 ;  /* 0x0080000006007824 */ /* 0x000fce00078e0200 */
.L_x_22:
[----:B------:R-:W-:Y:S05]  /*33a0*/  BSYNC.RECONVERGENT B2 ;  /* 0x0000000000027941 */ /* 0x000fea0003800200 */
.L_x_19:
[----:B------:R-:W-:Y:S05]  /*33b0*/  BRA `(.L_x_23) ;  /* 0x0000000000207947 */ /* 0x000fea0003800000 */
.L_x_18:
[----:B------:R-:W-:-:S04]  /*33c0*/  LOP3.LUT R0, R8, 0x80000000, R5, 0x48, !PT ;  /* 0x8000000008007812 */ /* 0x000fc800078e4805 */
[----:B------:R-:W-:Y:S01]  /*33d0*/  LOP3.LUT R0, R0, 0x7f800000, RZ, 0xfc, !PT ;  /* 0x7f80000000007812 */ /* 0x000fe200078efcff */
[----:B------:R-:W-:Y:S06]  /*33e0*/  BRA `(.L_x_23) ;  /* 0x0000000000147947 */ /* 0x000fec0003800000 */
.L_x_17:
[----:B------:R-:W-:Y:S01]  /*33f0*/  LOP3.LUT R0, R8, 0x80000000, R5, 0x48, !PT ;  /* 0x8000000008007812 */ /* 0x000fe200078e4805 */
[----:B------:R-:W-:Y:S06]  /*3400*/  BRA `(.L_x_23) ;  /* 0x00000000000c7947 */ /* 0x000fec0003800000 */
.L_x_16:
[----:B------:R-:W0:Y:S01]  /*3410*/  MUFU.RSQ R0, -QNAN ;  /* 0xffc0000000007908 */ /* 0x000e220000001400 */
[----:B------:R-:W-:Y:S05]  /*3420*/  BRA `(.L_x_23) ;  /* 0x0000000000047947 */ /* 0x000fea0003800000 */
.L_x_15:
[----:B------:R-:W-:-:S07]  /*3430*/  FADD.FTZ R0, R0, R3 ;  /* 0x0000000300007221 */ /* 0x000fce0000010000 */
.L_x_23:
[----:B------:R-:W-:Y:S05]  /*3440*/  BSYNC.RECONVERGENT B1 ;  /* 0x0000000000017941 */ /* 0x000fea0003800200 */
.L_x_13:
[----:B------:R-:W-:-:S04]  /*3450*/  IMAD.MOV.U32 R3, RZ, RZ, 0x0 ;  /* 0x00000000ff037424 */ /* 0x000fc800078e00ff */
[----:B0-----:R-:W-:Y:S05]  /*3460*/  RET.REL.NODEC R2 `(gumbel_softmax_kernel) ;  /* 0xffffffc802e47950 */ /* 0x001fea0003c3ffff */
.L_x_24:
[----:B------:R-:W-:-:S00]  /*3470*/  BRA `(.L_x_24) ;  /* 0xfffffffc00fc7947 */ /* 0x000fc0000383ffff */
[----:B------:R-:W-:-:S00]  /*3480*/  NOP ;  /* 0x0000000000007918 */ /* 0x000fc00000000000 */
[----:B------:R-:W-:-:S00]  /*3490*/  NOP ;  /* 0x0000000000007918 */ /* 0x000fc00000000000 */
[----:B------:R-:W-:-:S00]  /*34a0*/  NOP ;  /* 0x0000000000007918 */ /* 0x000fc00000000000 */
[----:B------:R-:W-:-:S00]  /*34b0*/  NOP ;  /* 0x0000000000007918 */ /* 0x000fc00000000000 */
[----:B------:R-:W-:-:S00]  /*34c0*/  NOP ;  /* 0x0000000000007918 */ /* 0x000fc00000000000 */
[----:B------:R-:W-:-:S00]  /*34d0*/  NOP ;  /* 0x0000000000007918 */ /* 0x000fc00000000000 */
[----:B------:R-:W-:-:S00]  /*34e0*/  NOP ;  /* 0x0000000000007918 */ /* 0x000fc00000000000 */
[----:B------:R-:W-:-:S00]  /*34f0*/  NOP ;  /* 0x0000000000007918 */ /* 0x000fc00000000000 */
.L_x_190:


//--------------------- .text.cosine_similarity_kernel --------------------------
	.section	.text.cosine_similarity_kernel,"ax",@progbits
	.align	128
        .global         cosine_similarity_kernel
        .type           cosine_similarity_kernel,@function
        .size           cosine_similarity_kernel,(.L_x_192 - cosine_similarity_kernel)
        .other          cosine_similarity_kernel,@"STO_CUDA_ENTRY STV_DEFAULT"
cosine_similarity_kernel:
.text.cosine_similarity_kernel:
[----:B------:R-:W-:Y:S08]  /*0000*/  LDC R1, c[0x0][0x37c] ;  /* 0x0000df00ff017b82 */ /* 0x000ff00000000800 */
[----:B------:R-:W0:Y:S01]  /*0010*/  LDC R0, c[0x0][0x394] ;  /* 0x0000e500ff007b82 */ /* 0x000e220000000800 */
[----:B------:R-:W1:Y:S07]  /*0020*/  S2R R7, SR_TID.X ;  /* 0x0000000000077919 */ /* 0x000e6e0000002100 */
[----:B------:R-:W1:Y:S08]  /*0030*/  S2UR UR4, SR_CTAID.X ;  /* 0x00000000000479c3 */ /* 0x000e700000002500 */
[----:B------:R-:W1:Y:S01]  /*0040*/  LDC R6, c[0x0][0x360] ;  /* 0x0000d800ff067b82 */ /* 0x000e620000000800 */
[----:B0-----:R-:W-:-:S05]  /*0050*/  IMAD R5, R0, R0, RZ ;  /* 0x0000000000057224 */ /* 0x001fca00078e02ff */
[-C--:B------:R-:W-:Y:S02]  /*0060*/  IABS R8, R5.reuse ;  /* 0x0000000500087213 */ /* 0x080fe40000000000 */
[----:B------:R-:W-:Y:S02]  /*0070*/  IABS R10, R5 ;  /* 0x00000005000a7213 */ /* 0x000fe40000000000 */
[----:B------:R-:W0:Y:S01]  /*0080*/  I2F.RP R4, R8 ;  /* 0x0000000800047306 */ /* 0x000e220000209400 */
[----:B-1----:R-:W-:Y:S01]  /*0090*/  IMAD R6, R6, UR4, R7 ;  /* 0x0000000406067c24 */ /* 0x002fe2000f8e0207 */
[----:B------:R-:W1:Y:S06]  /*00a0*/  LDCU UR4, c[0x0][0x390] ;  /* 0x00007200ff0477ac */ /* 0x000e6c0008000800 */
[----:B0-----:R-:W0:Y:S02]  /*00b0*/  MUFU.RCP R4, R4 ;  /* 0x0000000400047308 */ /* 0x001e240000001000 */
[----:B0-----:R-:W-:-:S06]  /*00c0*/  VIADD R2, R4, 0xffffffe ;  /* 0x0ffffffe04027836 */ /* 0x001fcc0000000000 */
[----:B------:R0:W2:Y:S02]  /*00d0*/  F2I.FTZ.U32.TRUNC.NTZ R3, R2 ;  /* 0x0000000200037305 */ /* 0x0000a4000021f000 */
[----:B0-----:R-:W-:Y:S02]  /*00e0*/  HFMA2 R2, -RZ, RZ, 0, 0 ;  /* 0x00000000ff027431 */ /* 0x001fe400000001ff */
[----:B--2---:R-:W-:-:S04]  /*00f0*/  IMAD.MOV R9, RZ, RZ, -R3 ;  /* 0x000000ffff097224 */ /* 0x004fc800078e0a03 */
[----:B------:R-:W-:Y:S01]  /*0100*/  IMAD R7, R9, R8, RZ ;  /* 0x0000000809077224 */ /* 0x000fe200078e02ff */
[----:B------:R-:W-:-:S03]  /*0110*/  IABS R9, R6 ;  /* 0x0000000600097213 */ /* 0x000fc60000000000 */
[----:B------:R-:W-:Y:S01]  /*0120*/  IMAD.HI.U32 R4, R3, R7, R2 ;  /* 0x0000000703047227 */ /* 0x000fe200078e0002 */
[----:B------:R-:W-:-:S03]  /*0130*/  IABS R2, R0 ;  /* 0x0000000000027213 */ /* 0x000fc60000000000 */
[----:B------:R-:W-:Y:S02]  /*0140*/  IMAD.MOV.U32 R3, RZ, RZ, R9 ;  /* 0x000000ffff037224 */ /* 0x000fe400078e0009 */
[----:B------:R-:W-:Y:S02]  /*0150*/  IMAD.MOV R7, RZ, RZ, -R10 ;  /* 0x000000ffff077224 */ /* 0x000fe400078e0a0a */
[----:B------:R-:W-:Y:S01]  /*0160*/  IMAD.HI.U32 R4, R4, R3, RZ ;  /* 0x0000000304047227 */ /* 0x000fe200078e00ff */
[----:B------:R-:W0:Y:S03]  /*0170*/  I2F.RP R10, R2 ;  /* 0x00000002000a7306 */ /* 0x000e260000209400 */
[----:B------:R-:W-:-:S05]  /*0180*/  IMAD R7, R4, R7, R3 ;  /* 0x0000000704077224 */ /* 0x000fca00078e0203 */
[----:B------:R-:W-:Y:S01]  /*0190*/  ISETP.GT.U32.AND P1, PT, R8, R7, PT ;  /* 0x000000070800720c */ /* 0x000fe20003f24070 */
[----:B0-----:R-:W0:-:S12]  /*01a0*/  MUFU.RCP R10, R10 ;  /* 0x0000000a000a7308 */ /* 0x001e180000001000 */
[-C--:B------:R-:W-:Y:S01]  /*01b0*/  @!P1 IADD3 R7, PT, PT, R7, -R8.reuse, RZ ;  /* 0x8000000807079210 */ /* 0x080fe20007ffe0ff */
[----:B------:R-:W-:Y:S01]  /*01c0*/  @!P1 VIADD R4, R4, 0x1 ;  /* 0x0000000104049836 */ /* 0x000fe20000000000 */
[----:B------:R-:W-:Y:S02]  /*01d0*/  ISETP.NE.AND P1, PT, R5, RZ, PT ;  /* 0x000000ff0500720c */ /* 0x000fe40003f25270 */
[----:B------:R-:W-:Y:S02]  /*01e0*/  ISETP.GE.U32.AND P0, PT, R7, R8, PT ;  /* 0x000000080700720c */ /* 0x000fe40003f06070 */
[----:B------:R-:W-:-:S04]  /*01f0*/  LOP3.LUT R7, R6, R5, RZ, 0x3c, !PT ;  /* 0x0000000506077212 */ /* 0x000fc800078e3cff */
[----:B------:R-:W-:Y:S01]  /*0200*/  ISETP.GE.AND P2, PT, R7, RZ, PT ;  /* 0x000000ff0700720c */ /* 0x000fe20003f46270 */
[----:B0-----:R-:W-:-:S04]  /*0210*/  VIADD R8, R10, 0xffffffe ;  /* 0x0ffffffe0a087836 */ /* 0x001fc80000000000 */
[----:B------:R0:W2:Y:S02]  /*0220*/  F2I.FTZ.U32.TRUNC.NTZ R9, R8 ;  /* 0x0000000800097305 */ /* 0x0000a4000021f000 */
[----:B------:R-:W-:-:S05]  /*0230*/  @P0 IADD3 R4, PT, PT, R4, 0x1, RZ ;  /* 0x0000000104040810 */ /* 0x000fca0007ffe0ff */
[----:B------:R-:W-:Y:S02]  /*0240*/  IMAD.MOV.U32 R11, RZ, RZ, R4 ;  /* 0x000000ffff0b7224 */ /* 0x000fe400078e0004 */
[----:B0-----:R-:W-:Y:S02]  /*0250*/  IMAD.MOV.U32 R8, RZ, RZ, RZ ;  /* 0x000000ffff087224 */ /* 0x001fe400078e00ff */
[----:B------:R-:W-:Y:S01]  /*0260*/  @!P2 IMAD.MOV R11, RZ, RZ, -R11 ;  /* 0x000000ffff0ba224 */ /* 0x000fe200078e0a0b */
[----:B------:R-:W-:Y:S02]  /*0270*/  @!P1 LOP3.LUT R11, RZ, R5, RZ, 0x33, !PT ;  /* 0x00000005ff0b9212 */ /* 0x000fe400078e33ff */
[----:B--2---:R-:W-:-:S03]  /*0280*/  IADD3 R7, PT, PT, RZ, -R9, RZ ;  /* 0x80000009ff077210 */ /* 0x004fc60007ffe0ff */
[----:B------:R-:W-:Y:S02]  /*0290*/  IMAD.MOV R4, RZ, RZ, -R11 ;  /* 0x000000ffff047224 */ /* 0x000fe400078e0a0b */
[----:B------:R-:W-:Y:S02]  /*02a0*/  IMAD R7, R7, R2, RZ ;  /* 0x0000000207077224 */ /* 0x000fe400078e02ff */
[----:B------:R-:W-:Y:S02]  /*02b0*/  IMAD R5, R5, R4, R6 ;  /* 0x0000000405057224 */ /* 0x000fe400078e0206 */
[----:B------:R-:W-:-:S03]  /*02c0*/  IMAD.HI.U32 R8, R9, R7, R8 ;  /* 0x0000000709087227 */ /* 0x000fc600078e0008 */
[----:B------:R-:W-:Y:S02]  /*02d0*/  IABS R4, R5 ;  /* 0x0000000500047213 */ /* 0x000fe40000000000 */
[----:B------:R-:W-:Y:S02]  /*02e0*/  LOP3.LUT R5, R5, R0, RZ, 0x3c, !PT ;  /* 0x0000000005057212 */ /* 0x000fe400078e3cff */
[----:B------:R-:W-:Y:S02]  /*02f0*/  MOV R7, R4 ;  /* 0x0000000400077202 */ /* 0x000fe40000000f00 */
[----:B------:R-:W-:Y:S02]  /*0300*/  ISETP.GE.AND P2, PT, R5, RZ, PT ;  /* 0x000000ff0500720c */ /* 0x000fe40003f46270 */
[----:B------:R-:W-:Y:S01]  /*0310*/  LOP3.LUT R5, RZ, R0, RZ, 0x33, !PT ;  /* 0x00000000ff057212 */ /* 0x000fe200078e33ff */
[----:B------:R-:W-:-:S04]  /*0320*/  IMAD.HI.U32 R4, R8, R7, RZ ;  /* 0x0000000708047227 */ /* 0x000fc800078e00ff */
[----:B------:R-:W-:-:S04]  /*0330*/  IMAD.MOV R9, RZ, RZ, -R4 ;  /* 0x000000ffff097224 */ /* 0x000fc800078e0a04 */
[----:B------:R-:W-:-:S05]  /*0340*/  IMAD R7, R2, R9, R7 ;  /* 0x0000000902077224 */ /* 0x000fca00078e0207 */
[----:B------:R-:W-:-:S13]  /*0350*/  ISETP.GT.U32.AND P1, PT, R2, R7, PT ;  /* 0x000000070200720c */ /* 0x000fda0003f24070 */
[----:B------:R-:W-:Y:S01]  /*0360*/  @!P1 IMAD.IADD R7, R7, 0x1, -R2 ;  /* 0x0000000107079824 */ /* 0x000fe200078e0a02 */
[----:B------:R-:W-:Y:S02]  /*0370*/  @!P1 IADD3 R4, PT, PT, R4, 0x1, RZ ;  /* 0x0000000104049810 */ /* 0x000fe40007ffe0ff */
[----:B------:R-:W-:Y:S02]  /*0380*/  ISETP.NE.AND P1, PT, R0, RZ, PT ;  /* 0x000000ff0000720c */ /* 0x000fe40003f25270 */
[----:B------:R-:W-:-:S13]  /*0390*/  ISETP.GE.U32.AND P0, PT, R7, R2, PT ;  /* 0x000000020700720c */ /* 0x000fda0003f06070 */
[----:B------:R-:W-:-:S04]  /*03a0*/  @P0 VIADD R4, R4, 0x1 ;  /* 0x0000000104040836 */ /* 0x000fc80000000000 */
[----:B------:R-:W-:-:S05]  /*03b0*/  @!P2 IMAD.MOV R4, RZ, RZ, -R4 ;  /* 0x000000ffff04a224 */ /* 0x000fca00078e0a04 */
[----:B------:R-:W-:-:S04]  /*03c0*/  SEL R7, R5, R4, !P1 ;  /* 0x0000000405077207 */ /* 0x000fc80004800000 */
[----:B------:R-:W-:-:S04]  /*03d0*/  ISETP.GE.AND P0, PT, R7, R0, PT ;  /* 0x000000000700720c */ /* 0x000fc80003f06270 */
[----:B-1----:R-:W-:-:S04]  /*03e0*/  ISETP.GE.OR P0, PT, R11, UR4, P0 ;  /* 0x000000040b007c0c */ /* 0x002fc80008706670 */
[----:B------:R-:W-:-:S13]  /*03f0*/  ISETP.LT.OR P0, PT, R0, RZ, P0 ;  /* 0x000000ff0000720c */ /* 0x000fda0000701670 */
[----:B------:R-:W-:Y:S05]  /*0400*/  @P0 EXIT ;  /* 0x000000000000094d */ /* 0x000fea0003800000 */
[----:B------:R-:W-:Y:S01]  /*0410*/  IMAD.HI.U32 R8, R8, R3, RZ ;  /* 0x0000000308087227 */ /* 0x000fe200078e00ff */
[----:B------:R-:W0:Y:S01]  /*0420*/  LDCU UR5, c[0x0][0x398] ;  /* 0x00007300ff0577ac */ /* 0x000e220008000800 */
[----:B------:R-:W-:Y:S02]  /*0430*/  ISETP.GE.AND P2, PT, R6, RZ, PT ;  /* 0x000000ff0600720c */ /* 0x000fe40003f46270 */
[----:B------:R-:W-:Y:S01]  /*0440*/  IMAD R7, R11, R0, R7 ;  /* 0x000000000b077224 */ /* 0x000fe200078e0207 */
[----:B------:R-:W-:Y:S01]  /*0450*/  IADD3 R8, PT, PT, -R8, RZ, RZ ;  /* 0x000000ff08087210 */ /* 0x000fe20007ffe1ff */
[----:B------:R-:W-:Y:S01]  /*0460*/  IMAD.MOV.U32 R12, RZ, RZ, RZ ;  /* 0x000000ffff0c7224 */ /* 0x000fe200078e00ff */
[----:B------:R-:W1:Y:S03]  /*0470*/  LDCU.64 UR8, c[0x0][0x358] ;  /* 0x00006b00ff0877ac */ /* 0x000e660008000a00 */
[----:B------:R-:W-:-:S05]  /*0480*/  IMAD R3, R2, R8, R3 ;  /* 0x0000000802037224 */ /* 0x000fca00078e0203 */
[----:B------:R-:W-:Y:S01]  /*0490*/  ISETP.GT.U32.AND P0, PT, R2, R3, PT ;  /* 0x000000030200720c */ /* 0x000fe20003f04070 */
[----:B0-----:R-:W-:-:S12]  /*04a0*/  UISETP.GE.AND UP0, UPT, UR5, 0x1, UPT ;  /* 0x000000010500788c */ /* 0x001fd8000bf06270 */
[----:B------:R-:W-:-:S05]  /*04b0*/  @!P0 IMAD.IADD R3, R3, 0x1, -R2 ;  /* 0x0000000103038824 */ /* 0x000fca00078e0a02 */
[----:B------:R-:W-:-:S13]  /*04c0*/  ISETP.GT.U32.AND P0, PT, R2, R3, PT ;  /* 0x000000030200720c */ /* 0x000fda0003f04070 */
[----:B------:R-:W-:-:S05]  /*04d0*/  @!P0 IMAD.IADD R3, R3, 0x1, -R2 ;  /* 0x0000000103038824 */ /* 0x000fca00078e0a02 */
[----:B------:R-:W-:-:S04]  /*04e0*/  @!P2 IADD3 R3, PT, PT, -R3, RZ, RZ ;  /* 0x000000ff0303a210 */ /* 0x000fc80007ffe1ff */
[----:B------:R-:W-:-:S05]  /*04f0*/  SEL R3, R5, R3, !P1 ;  /* 0x0000000305037207 */ /* 0x000fca0004800000 */
[----:B------:R-:W-:Y:S01]  /*0500*/  IMAD R3, R11, R0, R3 ;  /* 0x000000000b037224 */ /* 0x000fe200078e0203 */
[----:B------:R-:W-:Y:S01]  /*0510*/  CS2R R10, SRZ ;  /* 0x00000000000a7805 */ /* 0x000fe2000001ff00 */
[----:B-1----:R-:W-:Y:S06]  /*0520*/  BRA.U !UP0, `(.L_x_25) ;  /* 0x0000000908447547 */ /* 0x002fec000b800000 */
[----:B------:R-:W-:Y:S02]  /*0530*/  UISETP.GE.U32.AND UP1, UPT, UR5, 0x8, UPT ;  /* 0x000000080500788c */ /* 0x000fe4000bf26070 */
[----:B------:R-:W-:Y:S01]  /*0540*/  IMAD R7, R7, UR5, RZ ;  /* 0x0000000507077c24 */ /* 0x000fe2000f8e02ff */
[----:B------:R-:W-:Y:S02]  /*0550*/  ULOP3.LUT UR6, UR5, 0x7, URZ, 0xc0, !UPT ;  /* 0x0000000705067892 */ /* 0x000fe4000f8ec0ff */
[----:B------:R-:W-:Y:S01]  /*0560*/  IMAD R9, R3, UR5, RZ ;  /* 0x0000000503097c24 */ /* 0x000fe2000f8e02ff */
[----:B------:R-:W-:Y:S01]  /*0570*/  CS2R R10, SRZ ;  /* 0x00000000000a7805 */ /* 0x000fe2000001ff00 */
[----:B------:R-:W-:Y:S01]  /*0580*/  IMAD.MOV.U32 R12, RZ, RZ, RZ ;  /* 0x000000ffff0c7224 */ /* 0x000fe200078e00ff */
[----:B------:R-:W-:Y:S01]  /*0590*/  SHF.R.S32.HI R8, RZ, 0x1f, R7 ;  /* 0x0000001fff087819 */ /* 0x000fe20000011407 */
[----:B------:R-:W-:Y:S01]  /*05a0*/  UMOV UR4, URZ ;  /* 0x000000ff00047c82 */ /* 0x000fe20008000000 */
[----:B------:R-:W-:Y:S01]  /*05b0*/  SHF.R.S32.HI R0, RZ, 0x1f, R9 ;  /* 0x0000001fff007819 */ /* 0x000fe20000011409 */
[----:B------:R-:W-:Y:S01]  /*05c0*/  UISETP.NE.AND UP0, UPT, UR6, URZ, UPT ;  /* 0x000000ff0600728c */ /* 0x000fe2000bf05270 */
[----:B------:R-:W-:Y:S10]  /*05d0*/  BRA.U !UP1, `(.L_x_26) ;  /* 0x0000000109ec7547 */ /* 0x000ff4000b800000 */
[----:B------:R-:W0:Y:S01]  /*05e0*/  LDCU.64 UR10, c[0x0][0x380] ;  /* 0x00007000ff0a77ac */ /* 0x000e220008000a00 */
[----:B------:R-:W-:Y:S01]  /*05f0*/  HFMA2 R10, -RZ, RZ, 0, 0 ;  /* 0x00000000ff0a7431 */ /* 0x000fe200000001ff */
[----:B------:R-:W-:-:S04]  /*0600*/  ULOP3.LUT UR4, UR5, 0x7ffffff8, URZ, 0xc0, !UPT ;  /* 0x7ffffff805047892 */ /* 0x000fc8000f8ec0ff */
[----:B------:R-:W-:Y:S01]  /*0610*/  UIADD3 UR7, UPT, UPT, -UR4, URZ, URZ ;  /* 0x000000ff04077290 */ /* 0x000fe2000fffe1ff */
[----:B0-----:R-:W-:Y:S02]  /*0620*/  LEA R4, P0, R7, UR10, 0x2 ;  /* 0x0000000a07047c11 */ /* 0x001fe4000f8010ff */
[----:B------:R-:W-:Y:S02]  /*0630*/  LEA R2, P2, R9, UR10, 0x2 ;  /* 0x0000000a09027c11 */ /* 0x000fe4000f8410ff */
[----:B------:R-:W-:Y:S02]  /*0640*/  IADD3 R4, P1, PT, R4, 0x10, RZ ;  /* 0x0000001004047810 */ /* 0x000fe40007f3e0ff */
[----:B------:R-:W-:Y:S02]  /*0650*/  LEA.HI.X R5, R7, UR11, R8, 0x2, P0 ;  /* 0x0000000b07057c11 */ /* 0x000fe400080f1408 */
[----:B------:R-:W-:Y:S02]  /*0660*/  IADD3 R2, P3, PT, R2, 0x10, RZ ;  /* 0x0000001002027810 */ /* 0x000fe40007f7e0ff */
[----:B------:R-:W-:Y:S01]  /*0670*/  LEA.HI.X R3, R9, UR11, R0, 0x2, P2 ;  /* 0x0000000b09037c11 */ /* 0x000fe200090f1400 */
[----:B------:R-:W-:-:S03]  /*0680*/  IMAD.X R5, RZ, RZ, R5, P1 ;  /* 0x000000ffff057224 */ /* 0x000fc600008e0605 */
[----:B------:R-:W-:-:S07]  /*0690*/  IADD3.X R3, PT, PT, RZ, R3, RZ, P3, !PT ;  /* 0x00000003ff037210 */ /* 0x000fce0001ffe4ff */
.L_x_27:
[----:B------:R-:W2:Y:S04]  /*06a0*/  LDG.E.CONSTANT R25, desc[UR8][R4.64+-0x10] ;  /* 0xfffff00804197981 */ /* 0x000ea8000c1e9900 */
[----:B------:R-:W3:Y:S04]  /*06b0*/  LDG.E.CONSTANT R24, desc[UR8][R2.64+-0x10] ;  /* 0xfffff00802187981 */ /* 0x000ee8000c1e9900 */
[----:B------:R-:W4:Y:S04]  /*06c0*/  LDG.E.CONSTANT R18, desc[UR8][R4.64+-0xc] ;  /* 0xfffff40804127981 */ /* 0x000f28000c1e9900 */
[----:B------:R-:W5:Y:S04]  /*06d0*/  LDG.E.CONSTANT R17, desc[UR8][R2.64+-0xc] ;  /* 0xfffff40802117981 */ /* 0x000f68000c1e9900 */
[----:B------:R-:W5:Y:S04]  /*06e0*/  LDG.E.CONSTANT R22, desc[UR8][R4.64+-0x8] ;  /* 0xfffff80804167981 */ /* 0x000f68000c1e9900 */
[----:B------:R-:W5:Y:S04]  /*06f0*/  LDG.E.CONSTANT R21, desc[UR8][R2.64+-0x8] ;  /* 0xfffff80802157981 */ /* 0x000f68000c1e9900 */
[----:B------:R-:W5:Y:S04]  /*0700*/  LDG.E.CONSTANT R20, desc[UR8][R4.64+-0x4] ;  /* 0xfffffc0804147981 */ /* 0x000f68000c1e9900 */
[----:B------:R-:W5:Y:S04]  /*0710*/  LDG.E.CONSTANT R19, desc[UR8][R2.64+-0x4] ;  /* 0xfffffc0802137981 */ /* 0x000f68000c1e9900 */
[----:B------:R-:W5:Y:S04]  /*0720*/  LDG.E.CONSTANT R15, desc[UR8][R4.64] ;  /* 0x00000008040f7981 */ /* 0x000f68000c1e9900 */
[----:B------:R-:W5:Y:S04]  /*0730*/  LDG.E.CONSTANT R16, desc[UR8][R2.64] ;  /* 0x0000000802107981 */ /* 0x000f68000c1e9900 */
[----:B------:R-:W5:Y:S04]  /*0740*/  LDG.E.CONSTANT R13, desc[UR8][R4.64+0x4] ;  /* 0x00000408040d7981 */ /* 0x000f68000c1e9900 */
[----:B------:R-:W5:Y:S01]  /*0750*/  LDG.E.CONSTANT R14, desc[UR8][R2.64+0x4] ;  /* 0x00000408020e7981 */ /* 0x000f62000c1e9900 */
[----:B--2---:R-:W-:-:S03]  /*0760*/  FFMA R23, R25, R25, R12 ;  /* 0x0000001919177223 */ /* 0x004fc6000000000c */
[----:B------:R-:W2:Y:S01]  /*0770*/  LDG.E.CONSTANT R12, desc[UR8][R2.64+0x8] ;  /* 0x00000808020c7981 */ /* 0x000ea2000c1e9900 */
[----:B---3--:R-:W-:-:S03]  /*0780*/  FFMA R26, R25, R24, R11 ;  /* 0x00000018191a7223 */ /* 0x008fc6000000000b */
[----:B------:R-:W3:Y:S01]  /*0790*/  LDG.E.CONSTANT R11, desc[UR8][R4.64+0x8] ;  /* 0x00000808040b7981 */ /* 0x000ee2000c1e9900 */
[----:B------:R-:W-:-:S03]  /*07a0*/  FFMA R24, R24, R24, R10 ;  /* 0x0000001818187223 */ /* 0x000fc6000000000a */
[----:B------:R0:W3:Y:S04]  /*07b0*/  LDG.E.CONSTANT R25, desc[UR8][R4.64+0xc] ;  /* 0x00000c0804197981 */ /* 0x0000e8000c1e9900 */
[----:B------:R1:W3:Y:S01]  /*07c0*/  LDG.E.CONSTANT R10, desc[UR8][R2.64+0xc] ;  /* 0x00000c08020a7981 */ /* 0x0002e2000c1e9900 */
[C---:B----4-:R-:W-:Y:S01]  /*07d0*/  FFMA R23, R18.reuse, R18, R23 ;  /* 0x0000001212177223 */ /* 0x050fe20000000017 */
[-C--:B-----5:R-:W-:Y:S01]  /*07e0*/  FFMA R26, R18, R17.reuse, R26 ;  /* 0x00000011121a7223 */ /* 0x0a0fe2000000001a */
[----:B------:R-:W-:Y:S02]  /*07f0*/  FFMA R24, R17, R17, R24 ;  /* 0x0000001111187223 */ /* 0x000fe40000000018 */
[C---:B------:R-:W-:Y:S01]  /*0800*/  FFMA R23, R22.reuse, R22, R23 ;  /* 0x0000001616177223 */ /* 0x040fe20000000017 */
[-C--:B------:R-:W-:Y:S01]  /*0810*/  FFMA R26, R22, R21.reuse, R26 ;  /* 0x00000015161a7223 */ /* 0x080fe2000000001a */
[----:B------:R-:W-:-:S02]  /*0820*/  FFMA R24, R21, R21, R24 ;  /* 0x0000001515187223 */ /* 0x000fc40000000018 */
[C---:B------:R-:W-:Y:S01]  /*0830*/  FFMA R18, R20.reuse, R20, R23 ;  /* 0x0000001414127223 */ /* 0x040fe20000000017 */
[----:B------:R-:W-:Y:S01]  /*0840*/  UIADD3 UR7, UPT, UPT, UR7, 0x8, URZ ;  /* 0x0000000807077890 */ /* 0x000fe2000fffe0ff */
[-C--:B------:R-:W-:Y:S01]  /*0850*/  FFMA R17, R20, R19.reuse, R26 ;  /* 0x0000001314117223 */ /* 0x080fe2000000001a */
[----:B------:R-:W-:Y:S01]  /*0860*/  FFMA R19, R19, R19, R24 ;  /* 0x0000001313137223 */ /* 0x000fe20000000018 */
[C---:B------:R-:W-:Y:S01]  /*0870*/  FFMA R18, R15.reuse, R15, R18 ;  /* 0x0000000f0f127223 */ /* 0x040fe20000000012 */
[----:B------:R-:W-:Y:S01]  /*0880*/  UISETP.NE.AND UP1, UPT, UR7, URZ, UPT ;  /* 0x000000ff0700728c */ /* 0x000fe2000bf25270 */
[-C--:B------:R-:W-:Y:S01]  /*0890*/  FFMA R17, R15, R16.reuse, R17 ;  /* 0x000000100f117223 */ /* 0x080fe20000000011 */
[----:B------:R-:W-:Y:S01]  /*08a0*/  FFMA R19, R16, R16, R19 ;  /* 0x0000001010137223 */ /* 0x000fe20000000013 */
[----:B0-----:R-:W-:Y:S01]  /*08b0*/  IADD3 R4, P0, PT, R4, 0x20, RZ ;  /* 0x0000002004047810 */ /* 0x001fe20007f1e0ff */
[C---:B------:R-:W-:Y:S01]  /*08c0*/  FFMA R18, R13.reuse, R13, R18 ;  /* 0x0000000d0d127223 */ /* 0x040fe20000000012 */
[-C--:B------:R-:W-:Y:S01]  /*08d0*/  FFMA R17, R13, R14.reuse, R17 ;  /* 0x0000000e0d117223 */ /* 0x080fe20000000011 */
[----:B------:R-:W-:-:S02]  /*08e0*/  FFMA R19, R14, R14, R19 ;  /* 0x0000000e0e137223 */ /* 0x000fc40000000013 */
[----:B------:R-:W-:Y:S01]  /*08f0*/  IMAD.X R5, RZ, RZ, R5, P0 ;  /* 0x000000ffff057224 */ /* 0x000fe200000e0605 */
[----:B-1----:R-:W-:-:S04]  /*0900*/  IADD3 R2, P0, PT, R2, 0x20, RZ ;  /* 0x0000002002027810 */ /* 0x002fc80007f1e0ff */
[----:B------:R-:W-:Y:S01]  /*0910*/  IADD3.X R3, PT, PT, RZ, R3, RZ, P0, !PT ;  /* 0x00000003ff037210 */ /* 0x000fe200007fe4ff */
[-C--:B--2---:R-:W-:Y:S01]  /*0920*/  FFMA R19, R12, R12.reuse, R19 ;  /* 0x0000000c0c137223 */ /* 0x084fe20000000013 */
[C---:B---3--:R-:W-:Y:S01]  /*0930*/  FFMA R18, R11.reuse, R11, R18 ;  /* 0x0000000b0b127223 */ /* 0x048fe20000000012 */
[----:B------:R-:W-:-:S03]  /*0940*/  FFMA R11, R11, R12, R17 ;  /* 0x0000000c0b0b7223 */ /* 0x000fc60000000011 */
[C---:B------:R-:W-:Y:S01]  /*0950*/  FFMA R12, R25.reuse, R25, R18 ;  /* 0x00000019190c7223 */ /* 0x040fe20000000012 */
[-C--:B------:R-:W-:Y:S01]  /*0960*/  FFMA R11, R25, R10.reuse, R11 ;  /* 0x0000000a190b7223 */ /* 0x080fe2000000000b */
[----:B------:R-:W-:Y:S01]  /*0970*/  FFMA R10, R10, R10, R19 ;  /* 0x0000000a0a0a7223 */ /* 0x000fe20000000013 */
[----:B------:R-:W-:Y:S06]  /*0980*/  BRA.U UP1, `(.L_x_27) ;  /* 0xfffffffd01447547 */ /* 0x000fec000b83ffff */
.L_x_26:
[----:B------:R-:W-:Y:S05]  /*0990*/  BRA.U !UP0, `(.L_x_25) ;  /* 0x0000000508287547 */ /* 0x000fea000b800000 */
[----:B------:R-:W-:Y:S02]  /*09a0*/  UISETP.GE.U32.AND UP0, UPT, UR6, 0x4, UPT ;  /* 0x000000040600788c */ /* 0x000fe4000bf06070 */
[----:B------:R-:W-:-:S04]  /*09b0*/  ULOP3.LUT UR7, UR5, 0x3, URZ, 0xc0, !UPT ;  /* 0x0000000305077892 */ /* 0x000fc8000f8ec0ff */
[----:B------:R-:W-:-:S03]  /*09c0*/  UISETP.NE.AND UP1, UPT, UR7, URZ, UPT ;  /* 0x000000ff0700728c */ /* 0x000fc6000bf25270 */
[----:B------:R-:W-:Y:S08]  /*09d0*/  BRA.U !UP0, `(.L_x_28) ;  /* 0x0000000108787547 */ /* 0x000ff0000b800000 */
[----:B------:R-:W0:Y:S01]  /*09e0*/  LDCU.64 UR10, c[0x0][0x380] ;  /* 0x00007000ff0a77ac */ /* 0x000e220008000a00 */
[----:B------:R-:W-:Y:S02]  /*09f0*/  IADD3 R5, P0, PT, R7, UR4, RZ ;  /* 0x0000000407057c10 */ /* 0x000fe4000ff1e0ff */
[----:B------:R-:W-:-:S03]  /*0a00*/  IADD3 R3, P1, PT, R9, UR4, RZ ;  /* 0x0000000409037c10 */ /* 0x000fc6000ff3e0ff */
[----:B------:R-:W-:Y:S01]  /*0a10*/  IMAD.X R16, RZ, RZ, R8, P0 ;  /* 0x000000ffff107224 */ /* 0x000fe200000e0608 */
[----:B------:R-:W-:Y:S02]  /*0a20*/  IADD3.X R14, PT, PT, RZ, R0, RZ, P1, !PT ;  /* 0x00000000ff0e7210 */ /* 0x000fe40000ffe4ff */
[----:B0-----:R-:W-:Y:S02]  /*0a30*/  LEA R4, P0, R5, UR10, 0x2 ;  /* 0x0000000a05047c11 */ /* 0x001fe4000f8010ff */
[----:B------:R-:W-:Y:S02]  /*0a40*/  LEA R2, P1, R3, UR10, 0x2 ;  /* 0x0000000a03027c11 */ /* 0x000fe4000f8210ff */
[----:B------:R-:W-:Y:S02]  /*0a50*/  LEA.HI.X R5, R5, UR11, R16, 0x2, P0 ;  /* 0x0000000b05057c11 */ /* 0x000fe400080f1410 */
[----:B------:R-:W-:-:S03]  /*0a60*/  LEA.HI.X R3, R3, UR11, R14, 0x2, P1 ;  /* 0x0000000b03037c11 */ /* 0x000fc600088f140e */
[----:B------:R-:W2:Y:S04]  /*0a70*/  LDG.E.CONSTANT R13, desc[UR8][R4.64] ;  /* 0x00000008040d7981 */ /* 0x000ea8000c1e9900 */
[----:B------:R-:W3:Y:S04]  /*0a80*/  LDG.E.CONSTANT R14, desc[UR8][R2.64] ;  /* 0x00000008020e7981 */ /* 0x000ee8000c1e9900 */
[----:B------:R-:W4:Y:S04]  /*0a90*/  LDG.E.CONSTANT R15, desc[UR8][R4.64+0x4] ;  /* 0x00000408040f7981 */ /* 0x000f28000c1e9900 */
[----:B------:R-:W5:Y:S04]  /*0aa0*/  LDG.E.CONSTANT R16, desc[UR8][R2.64+0x4] ;  /* 0x0000040802107981 */ /* 0x000f68000c1e9900 */
[----:B------:R-:W5:Y:S04]  /*0ab0*/  LDG.E.CONSTANT R17, desc[UR8][R4.64+0x8] ;  /* 0x0000080804117981 */ /* 0x000f68000c1e9900 */
[----:B------:R-:W5:Y:S04]  /*0ac0*/  LDG.E.CONSTANT R18, desc[UR8][R2.64+0x8] ;  /* 0x0000080802127981 */ /* 0x000f68000c1e9900 */
[----:B------:R-:W5:Y:S04]  /*0ad0*/  LDG.E.CONSTANT R19, desc[UR8][R4.64+0xc] ;  /* 0x00000c0804137981 */ /* 0x000f68000c1e9900 */
[----:B------:R-:W5:Y:S01]  /*0ae0*/  LDG.E.CONSTANT R20, desc[UR8][R2.64+0xc] ;  /* 0x00000c0802147981 */ /* 0x000f62000c1e9900 */
[----:B------:R-:W-:Y:S01]  /*0af0*/  UIADD3 UR4, UPT, UPT, UR4, 0x4, URZ ;  /* 0x0000000404047890 */ /* 0x000fe2000fffe0ff */
[C---:B--2---:R-:W-:Y:S01]  /*0b00*/  FFMA R12, R13.reuse, R13, R12 ;  /* 0x0000000d0d0c7223 */ /* 0x044fe2000000000c */
[-C--:B---3--:R-:W-:Y:S01]  /*0b10*/  FFMA R11, R13, R14.reuse, R11 ;  /* 0x0000000e0d0b7223 */ /* 0x088fe2000000000b */
[----:B------:R-:W-:-:S02]  /*0b20*/  FFMA R10, R14, R14, R10 ;  /* 0x0000000e0e0a7223 */ /* 0x000fc4000000000a */
[C---:B----4-:R-:W-:Y:S01]  /*0b30*/  FFMA R12, R15.reuse, R15, R12 ;  /* 0x0000000f0f0c7223 */ /* 0x050fe2000000000c */
[-C--:B-----5:R-:W-:Y:S01]  /*0b40*/  FFMA R11, R15, R16.reuse, R11 ;  /* 0x000000100f0b7223 */ /* 0x0a0fe2000000000b */
[----:B------:R-:W-:Y:S02]  /*0b50*/  FFMA R10, R16, R16, R10 ;  /* 0x00000010100a7223 */ /* 0x000fe4000000000a */
[C---:B------:R-:W-:Y:S01]  /*0b60*/  FFMA R12, R17.reuse, R17, R12 ;  /* 0x00000011110c7223 */ /* 0x040fe2000000000c */
[-C--:B------:R-:W-:Y:S01]  /*0b70*/  FFMA R11, R17, R18.reuse, R11 ;  /* 0x00000012110b7223 */ /* 0x080fe2000000000b */
[----:B------:R-:W-:Y:S02]  /*0b80*/  FFMA R10, R18, R18, R10 ;  /* 0x00000012120a7223 */ /* 0x000fe4000000000a */
[C---:B------:R-:W-:Y:S01]  /*0b90*/  FFMA R12, R19.reuse, R19, R12 ;  /* 0x00000013130c7223 */ /* 0x040fe2000000000c */
[-C--:B------:R-:W-:Y:S01]  /*0ba0*/  FFMA R11, R19, R20.reuse, R11 ;  /* 0x00000014130b7223 */ /* 0x080fe2000000000b */
[----:B------:R-:W-:-:S07]  /*0bb0*/  FFMA R10, R20, R20, R10 ;  /* 0x00000014140a7223 */ /* 0x000fce000000000a */
.L_x_28:
[----:B------:R-:W-:Y:S05]  /*0bc0*/  BRA.U !UP1, `(.L_x_25) ;  /* 0x00000001099c7547 */ /* 0x000fea000b800000 */
[----:B------:R-:W-:Y:S02]  /*0bd0*/  UISETP.NE.AND UP0, UPT, UR7, 0x1, UPT ;  /* 0x000000010700788c */ /* 0x000fe4000bf05270 */
[----:B------:R-:W-:-:S04]  /*0be0*/  ULOP3.LUT UR5, UR5, 0x1, URZ, 0xc0, !UPT ;  /* 0x0000000105057892 */ /* 0x000fc8000f8ec0ff */
[----:B------:R-:W-:-:S03]  /*0bf0*/  UISETP.NE.U32.AND UP1, UPT, UR5, 0x1, UPT ;  /* 0x000000010500788c */ /* 0x000fc6000bf25070 */
        /* <DEDUP_REMOVED lines=13> */
[----:B------:R-:W5:Y:S01]  /*0cd0*/  LDG.E.CONSTANT R16, desc[UR8][R4.64+0x4] ;  /* 0x0000040804107981 */ /* 0x000f62000c1e9900 */
[----:B------:R-:W-:Y:S01]  /*0ce0*/  UIADD3 UR4, UPT, UPT, UR4, 0x2, URZ ;  /* 0x0000000204047890 */ /* 0x000fe2000fffe0ff */
[C---:B--2---:R-:W-:Y:S01]  /*0cf0*/  FFMA R12, R13.reuse, R13, R12 ;  /* 0x0000000d0d0c7223 */ /* 0x044fe2000000000c */
[-C--:B---3--:R-:W-:Y:S01]  /*0d00*/  FFMA R11, R13, R14.reuse, R11 ;  /* 0x0000000e0d0b7223 */ /* 0x088fe2000000000b */
[----:B------:R-:W-:-:S02]  /*0d10*/  FFMA R10, R14, R14, R10 ;  /* 0x0000000e0e0a7223 */ /* 0x000fc4000000000a */
[C---:B----4-:R-:W-:Y:S01]  /*0d20*/  FFMA R12, R15.reuse, R15, R12 ;  /* 0x0000000f0f0c7223 */ /* 0x050fe2000000000c */
[-C--:B-----5:R-:W-:Y:S01]  /*0d30*/  FFMA R11, R15, R16.reuse, R11 ;  /* 0x000000100f0b7223 */ /* 0x0a0fe2000000000b */
[----:B------:R-:W-:-:S07]  /*0d40*/  FFMA R10, R16, R16, R10 ;  /* 0x00000010100a7223 */ /* 0x000fce000000000a */
.L_x_29:
[----:B------:R-:W-:Y:S05]  /*0d50*/  BRA.U UP1, `(.L_x_25) ;  /* 0x0000000101387547 */ /* 0x000fea000b800000 */
        /* <DEDUP_REMOVED lines=8> */
[----:B------:R-:W-:-:S04]  /*0de0*/  LEA.HI.X R5, R9, UR7, R0, 0x2, P1 ;  /* 0x0000000709057c11 */ /* 0x000fc800088f1400 */
[----:B------:R-:W2:Y:S04]  /*0df0*/  LDG.E.CONSTANT R3, desc[UR8][R2.64] ;  /* 0x0000000802037981 */ /* 0x000ea8000c1e9900 */
[----:B------:R-:W3:Y:S01]  /*0e00*/  LDG.E.CONSTANT R4, desc[UR8][R4.64] ;  /* 0x0000000804047981 */ /* 0x000ee2000c1e9900 */
[C---:B--2---:R-:W-:Y:S01]  /*0e10*/  FFMA R12, R3.reuse, R3, R12 ;  /* 0x00000003030c7223 */ /* 0x044fe2000000000c */
[-C--:B---3--:R-:W-:Y:S01]  /*0e20*/  FFMA R11, R3, R4.reuse, R11 ;  /* 0x00000004030b7223 */ /* 0x088fe2000000000b */
[----:B------:R-:W-:-:S07]  /*0e30*/  FFMA R10, R4, R4, R10 ;  /* 0x00000004040a7223 */ /* 0x000fce000000000a */
.L_x_25:
[----:B------:R-:W-:Y:S01]  /*0e40*/  VIADD R0, R12, 0xf3000000 ;  /* 0xf30000000c007836 */ /* 0x000fe20000000000 */
[----:B------:R0:W1:Y:S01]  /*0e50*/  MUFU.RSQ R5, R12 ;  /* 0x0000000c00057308 */ /* 0x0000620000001400 */
[----:B------:R-:W-:Y:S03]  /*0e60*/  BSSY.RECONVERGENT B0, `(.L_x_30) ;  /* 0x000000c000007945 */ /* 0x000fe60003800200 */
[----:B------:R-:W-:-:S13]  /*0e70*/  ISETP.GT.U32.AND P0, PT, R0, 0x727fffff, PT ;  /* 0x727fffff0000780c */ /* 0x000fda0003f04070 */
[----:B01----:R-:W-:Y:S05]  /*0e80*/  @!P0 BRA `(.L_x_31) ;  /* 0x0000000000148947 */ /* 0x003fea0003800000 */
[----:B------:R-:W-:Y:S02]  /*0e90*/  MOV R0, R12 ;  /* 0x0000000c00007202 */ /* 0x000fe40000000f00 */
[----:B------:R-:W-:-:S07]  /*0ea0*/  MOV R9, 0xec0 ;  /* 0x00000ec000097802 */ /* 0x000fce0000000f00 */
[----:B------:R-:W-:Y:S05]  /*0eb0*/  CALL.REL.NOINC `($__internal_1_$__cuda_sm20_sqrt_rn_f32_slowpath) ;  /* 0x0000000000a47944 */ /* 0x000fea0003c00000 */
[----:B------:R-:W-:Y:S01]  /*0ec0*/  IMAD.MOV.U32 R4, RZ, RZ, R0 ;  /* 0x000000ffff047224 */ /* 0x000fe200078e0000 */
[----:B------:R-:W-:Y:S06]  /*0ed0*/  BRA `(.L_x_32) ;  /* 0x0000000000107947 */ /* 0x000fec0003800000 */
.L_x_31:
[C---:B------:R-:W-:Y:S01]  /*0ee0*/  FMUL.FTZ R3, R5.reuse, R12 ;  /* 0x0000000c05037220 */ /* 0x040fe20000410000 */
[----:B------:R-:W-:-:S03]  /*0ef0*/  FMUL.FTZ R0, R5, 0.5 ;  /* 0x3f00000005007820 */ /* 0x000fc60000410000 */
[----:B------:R-:W-:-:S04]  /*0f00*/  FFMA R4, -R3, R3, R12 ;  /* 0x0000000303047223 */ /* 0x000fc8000000010c */
[----:B------:R-:W-:-:S07]  /*0f10*/  FFMA R4, R4, R0, R3 ;  /* 0x0000000004047223 */ /* 0x000fce0000000003 */
.L_x_32:
[----:B------:R-:W-:Y:S05]  /*0f20*/  BSYNC.RECONVERGENT B0 ;  /* 0x0000000000007941 */ /* 0x000fea0003800200 */
.L_x_30:
[----:B------:R-:W-:Y:S01]  /*0f30*/  IADD3 R0, PT, PT, R10, -0xd000000, RZ ;  /* 0xf30000000a007810 */ /* 0x000fe20007ffe0ff */
[----:B------:R0:W1:Y:S01]  /*0f40*/  MUFU.RSQ R5, R10 ;  /* 0x0000000a00057308 */ /* 0x0000620000001400 */
[----:B------:R-:W-:Y:S02]  /*0f50*/  BSSY.RECONVERGENT B0, `(.L_x_33) ;  /* 0x000000c000007945 */ /* 0x000fe40003800200 */
[----:B------:R-:W-:-:S13]  /*0f60*/  ISETP.GT.U32.AND P0, PT, R0, 0x727fffff, PT ;  /* 0x727fffff0000780c */ /* 0x000fda0003f04070 */
[----:B0-----:R-:W-:Y:S05]  /*0f70*/  @!P0 BRA `(.L_x_34) ;  /* 0x0000000000148947 */ /* 0x001fea0003800000 */
[----:B------:R-:W-:Y:S01]  /*0f80*/  IMAD.MOV.U32 R0, RZ, RZ, R10 ;  /* 0x000000ffff007224 */ /* 0x000fe200078e000a */
[----:B------:R-:W-:-:S07]  /*0f90*/  MOV R9, 0xfb0 ;  /* 0x00000fb000097802 */ /* 0x000fce0000000f00 */
[----:B-1----:R-:W-:Y:S05]  /*0fa0*/  CALL.REL.NOINC `($__internal_1_$__cuda_sm20_sqrt_rn_f32_slowpath) ;  /* 0x0000000000687944 */ /* 0x002fea0003c00000 */
[----:B------:R-:W-:Y:S01]  /*0fb0*/  MOV R3, R0 ;  /* 0x0000000000037202 */ /* 0x000fe20000000f00 */
[----:B------:R-:W-:Y:S06]  /*0fc0*/  BRA `(.L_x_35) ;  /* 0x0000000000107947 */ /* 0x000fec0003800000 */
.L_x_34:
[C---:B-1----:R-:W-:Y:S01]  /*0fd0*/  FMUL.FTZ R3, R5.reuse, R10 ;  /* 0x0000000a05037220 */ /* 0x042fe20000410000 */
[----:B------:R-:W-:-:S03]  /*0fe0*/  FMUL.FTZ R0, R5, 0.5 ;  /* 0x3f00000005007820 */ /* 0x000fc60000410000 */
[----:B------:R-:W-:-:S04]  /*0ff0*/  FFMA R10, -R3, R3, R10 ;  /* 0x00000003030a7223 */ /* 0x000fc8000000010a */
[----:B------:R-:W-:-:S07]  /*1000*/  FFMA R3, R10, R0, R3 ;  /* 0x000000000a037223 */ /* 0x000fce0000000003 */
.L_x_35:
[----:B------:R-:W-:Y:S05]  /*1010*/  BSYNC.RECONVERGENT B0 ;  /* 0x0000000000007941 */ /* 0x000fea0003800200 */
.L_x_33:
[----:B------:R-:W-:Y:S01]  /*1020*/  FFMA R8, R3, R4, 9.9999999392252902908e-09 ;  /* 0x322bcc7703087423 */ /* 0x000fe20000000004 */
[----:B------:R-:W-:Y:S03]  /*1030*/  BSSY.RECONVERGENT B0, `(.L_x_36) ;  /* 0x000000d000007945 */ /* 0x000fe60003800200 */
[----:B------:R-:W0:Y:S08]  /*1040*/  MUFU.RCP R0, R8 ;  /* 0x0000000800007308 */ /* 0x000e300000001000 */
[----:B------:R-:W1:Y:S01]  /*1050*/  FCHK P0, R11, R8 ;  /* 0x000000080b007302 */ /* 0x000e620000000000 */
[----:B0-----:R-:W-:-:S04]  /*1060*/  FFMA R3, -R8, R0, 1 ;  /* 0x3f80000008037423 */ /* 0x001fc80000000100 */
[----:B------:R-:W-:-:S04]  /*1070*/  FFMA R0, R0, R3, R0 ;  /* 0x0000000300007223 */ /* 0x000fc80000000000 */
[----:B------:R-:W-:-:S04]  /*1080*/  FFMA R2, R0, R11, RZ ;  /* 0x0000000b00027223 */ /* 0x000fc800000000ff */
[----:B------:R-:W-:-:S04]  /*1090*/  FFMA R3, -R8, R2, R11 ;  /* 0x0000000208037223 */ /* 0x000fc8000000010b */
[----:B------:R-:W-:Y:S01]  /*10a0*/  FFMA R5, R0, R3, R2 ;  /* 0x0000000300057223 */ /* 0x000fe20000000002 */
[----:B-1----:R-:W-:Y:S06]  /*10b0*/  @!P0 BRA `(.L_x_37) ;  /* 0x0000000000108947 */ /* 0x002fec0003800000 */
[----:B------:R-:W-:Y:S01]  /*10c0*/  IMAD.MOV.U32 R3, RZ, RZ, R11 ;  /* 0x000000ffff037224 */ /* 0x000fe200078e000b */
[----:B------:R-:W-:-:S07]  /*10d0*/  MOV R2, 0x10f0 ;  /* 0x000010f000027802 */ /* 0x000fce0000000f00 */
[----:B------:R-:W-:Y:S05]  /*10e0*/  CALL.REL.NOINC `($__internal_2_$__cuda_sm3x_div_rn_noftz_f32_slowpath) ;  /* 0x0000000000747944 */ /* 0x000fea0003c00000 */
[----:B------:R-:W-:-:S07]  /*10f0*/  MOV R5, R0 ;  /* 0x0000000000057202 */ /* 0x000fce0000000f00 */
.L_x_37:
[----:B------:R-:W-:Y:S05]  /*1100*/  BSYNC.RECONVERGENT B0 ;  /* 0x0000000000007941 */ /* 0x000fea0003800200 */
.L_x_36:
[----:B------:R-:W0:Y:S02]  /*1110*/  LDC.64 R2, c[0x0][0x388] ;  /* 0x0000e200ff027b82 */ /* 0x000e240000000a00 */
[----:B0-----:R-:W-:-:S05]  /*1120*/  IMAD.WIDE R6, R6, 0x4, R2 ;  /* 0x0000000406067825 */ /* 0x001fca00078e0202 */
[----:B------:R-:W-:Y:S01]  /*1130*/  STG.E desc[UR8][R6.64], R5 ;  /* 0x0000000506007986 */ /* 0x000fe2000c101908 */
[----:B------:R-:W-:Y:S05]  /*1140*/  EXIT ;  /* 0x000000000000794d */ /* 0x000fea0003800000 */
        .weak           $__internal_1_$__cuda_sm20_sqrt_rn_f32_slowpath
        .type           $__internal_1_$__cuda_sm20_sqrt_rn_f32_slowpath,@function
        .size           $__internal_1_$__cuda_sm20_sqrt_rn_f32_slowpath,($__internal_2_$__cuda_sm3x_div_rn_noftz_f32_slowpath - $__internal_1_$__cuda_sm20_sqrt_rn_f32_slowpath)
$__internal_1_$__cuda_sm20_sqrt_rn_f32_slowpath:
[----:B------:R-:W-:-:S13]  /*1150*/  LOP3.LUT P0, RZ, R0, 0x7fffffff, RZ, 0xc0, !PT ;  /* 0x7fffffff00ff7812 */ /* 0x000fda000780c0ff */
[----:B------:R-:W-:Y:S01]  /*1160*/  @!P0 IMAD.MOV.U32 R2, RZ, RZ, R0 ;  /* 0x000000ffff028224 */ /* 0x000fe200078e0000 */
[----:B------:R-:W-:Y:S06]  /*1170*/  @!P0 BRA `(.L_x_38) ;  /* 0x0000000000408947 */ /* 0x000fec0003800000 */
[----:B------:R-:W-:-:S13]  /*1180*/  FSETP.GEU.FTZ.AND P0, PT, R0, RZ, PT ;  /* 0x000000ff0000720b */ /* 0x000fda0003f1e000 */
[----:B------:R-:W-:Y:S01]  /*1190*/  @!P0 MOV R2, 0x7fffffff ;  /* 0x7fffffff00028802 */ /* 0x000fe20000000f00 */
[----:B------:R-:W-:Y:S06]  /*11a0*/  @!P0 BRA `(.L_x_38) ;  /* 0x0000000000348947 */ /* 0x000fec0003800000 */
[----:B------:R-:W-:-:S13]  /*11b0*/  FSETP.GTU.FTZ.AND P0, PT, |R0|, +INF , PT ;  /* 0x7f8000000000780b */ /* 0x000fda0003f1c200 */
[----:B------:R-:W-:Y:S01]  /*11c0*/  @P0 FADD.FTZ R2, R0, 1 ;  /* 0x3f80000000020421 */ /* 0x000fe20000010000 */
[----:B------:R-:W-:Y:S06]  /*11d0*/  @P0 BRA `(.L_x_38) ;  /* 0x0000000000280947 */ /* 0x000fec0003800000 */
[----:B------:R-:W-:-:S13]  /*11e0*/  FSETP.NEU.FTZ.AND P0, PT, |R0|, +INF , PT ;  /* 0x7f8000000000780b */ /* 0x000fda0003f1d200 */
[----:B------:R-:W-:-:S04]  /*11f0*/  @P0 FFMA R3, R0, 1.84467440737095516160e+19, RZ ;  /* 0x5f80000000030823 */ /* 0x000fc800000000ff */
[----:B------:R-:W0:Y:S02]  /*1200*/  @P0 MUFU.RSQ R2, R3 ;  /* 0x0000000300020308 */ /* 0x000e240000001400 */
[----:B0-----:R-:W-:Y:S01]  /*1210*/  @P0 FMUL.FTZ R8, R3, R2 ;  /* 0x0000000203080220 */ /* 0x001fe20000410000 */
[----:B------:R-:W-:Y:S01]  /*1220*/  @P0 FMUL.FTZ R7, R2, 0.5 ;  /* 0x3f00000002070820 */ /* 0x000fe20000410000 */
[----:B------:R-:W-:Y:S02]  /*1230*/  @!P0 IMAD.MOV.U32 R2, RZ, RZ, R0 ;  /* 0x000000ffff028224 */ /* 0x000fe400078e0000 */
[----:B------:R-:W-:-:S04]  /*1240*/  @P0 FADD.FTZ R5, -R8, -RZ ;  /* 0x800000ff08050221 */ /* 0x000fc80000010100 */
[----:B------:R-:W-:-:S04]  /*1250*/  @P0 FFMA R5, R8, R5, R3 ;  /* 0x0000000508050223 */ /* 0x000fc80000000003 */
[----:B------:R-:W-:-:S04]  /*1260*/  @P0 FFMA R5, R5, R7, R8 ;  /* 0x0000000705050223 */ /* 0x000fc80000000008 */
[----:B------:R-:W-:-:S07]  /*1270*/  @P0 FMUL.FTZ R2, R5, 2.3283064365386962891e-10 ;  /* 0x2f80000005020820 */ /* 0x000fce0000410000 */
.L_x_38:
[----:B------:R-:W-:Y:S01]  /*1280*/  HFMA2 R3, -RZ, RZ, 0, 0 ;  /* 0x00000000ff037431 */ /* 0x000fe200000001ff */
[----:B------:R-:W-:Y:S01]  /*1290*/  MOV R0, R2 ;  /* 0x0000000200007202 */ /* 0x000fe20000000f00 */
[----:B------:R-:W-:-:S04]  /*12a0*/  IMAD.MOV.U32 R2, RZ, RZ, R9 ;  /* 0x000000ffff027224 */ /* 0x000fc800078e0009 */
[----:B------:R-:W-:Y:S05]  /*12b0*/  RET.REL.NODEC R2 `(cosine_similarity_kernel) ;  /* 0xffffffec02507950 */ /* 0x000fea0003c3ffff */
        .weak           $__internal_2_$__cuda_sm3x_div_rn_noftz_f32_slowpath
        .type           $__internal_2_$__cuda_sm3x_div_rn_noftz_f32_slowpath,@function
        .size           $__internal_2_$__cuda_sm3x_div_rn_noftz_f32_slowpath,(.L_x_192 - $__internal_2_$__cuda_sm3x_div_rn_noftz_f32_slowpath)
$__internal_2_$__cuda_sm3x_div_rn_noftz_f32_slowpath:
[--C-:B------:R-:W-:Y:S01]  /*12c0*/  SHF.R.U32.HI R4, RZ, 0x17, R8.reuse ;  /* 0x00000017ff047819 */ /* 0x100fe20000011608 */
[----:B------:R-:W-:Y:S01]  /*12d0*/  BSSY.RECONVERGENT B1, `(.L_x_39) ;  /* 0x0000064000017945 */ /* 0x000fe20003800200 */
[----:B------:R-:W-:Y:S02]  /*12e0*/  SHF.R.U32.HI R0, RZ, 0x17, R3 ;  /* 0x00000017ff007819 */ /* 0x000fe40000011603 */
[----:B------:R-:W-:Y:S01]  /*12f0*/  LOP3.LUT R13, R4, 0xff, RZ, 0xc0, !PT ;  /* 0x000000ff040d7812 */ /* 0x000fe200078ec0ff */
[----:B------:R-:W-:Y:S01]  /*1300*/  IMAD.MOV.U32 R4, RZ, RZ, R8 ;  /* 0x000000ffff047224 */ /* 0x000fe200078e0008 */
[----:B------:R-:W-:-:S03]  /*1310*/  LOP3.LUT R10, R0, 0xff, RZ, 0xc0, !PT ;  /* 0x000000ff000a7812 */ /* 0x000fc600078ec0ff */
[----:B------:R-:W-:Y:S01]  /*1320*/  VIADD R9, R13, 0xffffffff ;  /* 0xffffffff0d097836 */ /* 0x000fe20000000000 */
[----:B------:R-:W-:-:S04]  /*1330*/  IADD3 R7, PT, PT, R10, -0x1, RZ ;  /* 0xffffffff0a077810 */ /* 0x000fc80007ffe0ff */
[----:B------:R-:W-:-:S04]  /*1340*/  ISETP.GT.U32.AND P0, PT, R9, 0xfd, PT ;  /* 0x000000fd0900780c */ /* 0x000fc80003f04070 */
[----:B------:R-:W-:-:S13]  /*1350*/  ISETP.GT.U32.OR P0, PT, R7, 0xfd, P0 ;  /* 0x000000fd0700780c */ /* 0x000fda0000704470 */
[----:B------:R-:W-:Y:S01]  /*1360*/  @!P0 MOV R5, RZ ;  /* 0x000000ff00058202 */ /* 0x000fe20000000f00 */
[----:B------:R-:W-:Y:S06]  /*1370*/  @!P0 BRA `(.L_x_40) ;  /* 0x0000000000608947 */ /* 0x000fec0003800000 */
[----:B------:R-:W-:Y:S01]  /*1380*/  FSETP.GTU.FTZ.AND P0, PT, |R3|, +INF , PT ;  /* 0x7f8000000300780b */ /* 0x000fe20003f1c200 */
[----:B------:R-:W-:Y:S01]  /*1390*/  IMAD.MOV.U32 R0, RZ, RZ, R8 ;  /* 0x000000ffff007224 */ /* 0x000fe200078e0008 */
        /* <DEDUP_REMOVED lines=17> */
[----:B------:R-:W-:Y:S01]  /*14b0*/  @P0 MOV R5, RZ ;  /* 0x000000ff00050202 */ /* 0x000fe20000000f00 */
[----:B------:R-:W-:Y:S02]  /*14c0*/  @!P0 IMAD.MOV.U32 R5, RZ, RZ, -0x40 ;  /* 0xffffffc0ff058424 */ /* 0x000fe400078e00ff */
[----:B------:R-:W-:Y:S01]  /*14d0*/  @!P0 FFMA R3, R3, 1.84467440737095516160e+19, RZ ;  /* 0x5f80000003038823 */ /* 0x000fe200000000ff */
[----:B------:R-:W-:Y:S02]  /*14e0*/  @!P1 FFMA R4, R0, 1.84467440737095516160e+19, RZ ;  /* 0x5f80000000049823 */ /* 0x000fe400000000ff */
[----:B------:R-:W-:-:S07]  /*14f0*/  @!P1 IADD3 R5, PT, PT, R5, 0x40, RZ ;  /* 0x0000004005059810 */ /* 0x000fce0007ffe0ff */
.L_x_40:
[----:B------:R-:W-:Y:S01]  /*1500*/  LEA R7, R13, 0xc0800000, 0x17 ;  /* 0xc08000000d077811 */ /* 0x000fe200078eb8ff */
[----:B------:R-:W-:Y:S04]  /*1510*/  BSSY.RECONVERGENT B2, `(.L_x_45) ;  /* 0x0000036000027945 */ /* 0x000fe80003800200 */
[----:B------:R-:W-:Y:S01]  /*1520*/  IMAD.IADD R7, R4, 0x1, -R7 ;  /* 0x0000000104077824 */ /* 0x000fe200078e0a07 */
[----:B------:R-:W-:-:S03]  /*1530*/  IADD3 R4, PT, PT, R10, -0x7f, RZ ;  /* 0xffffff810a047810 */ /* 0x000fc60007ffe0ff */
        /* <DEDUP_REMOVED lines=13> */
[----:B------:R-:W-:-:S04]  /*1610*/  LOP3.LUT R3, R3, 0xff, RZ, 0xc0, !PT ;  /* 0x000000ff03037812 */ /* 0x000fc800078ec0ff */
[----:B------:R-:W-:-:S05]  /*1620*/  IADD3 R7, PT, PT, R3, R4, RZ ;  /* 0x0000000403077210 */ /* 0x000fca0007ffe0ff */
        /* <DEDUP_REMOVED lines=11> */
[CCC-:B------:R-:W-:Y:S01]  /*16e0*/  FFMA.RM R4, R10.reuse, R8.reuse, R11.reuse ;  /* 0x000000080a047223 */ /* 0x1c0fe2000000400b */
[C---:B------:R-:W-:Y:S02]  /*16f0*/  ISETP.NE.AND P2, PT, R7.reuse, RZ, PT ;  /* 0x000000ff0700720c */ /* 0x040fe40003f45270 */
[----:B------:R-:W-:Y:S02]  /*1700*/  ISETP.NE.AND P1, PT, R7, RZ, PT ;  /* 0x000000ff0700720c */ /* 0x000fe40003f25270 */
[----:B------:R-:W-:Y:S01]  /*1710*/  LOP3.LUT R5, R3, 0x7fffff, RZ, 0xc0, !PT ;  /* 0x007fffff03057812 */ /* 0x000fe200078ec0ff */
[----:B------:R-:W-:Y:S01]  /*1720*/  FFMA.RP R3, R10, R8, R11 ;  /* 0x000000080a037223 */ /* 0x000fe2000000800b */
[----:B------:R-:W-:Y:S01]  /*1730*/  IADD3 R8, PT, PT, R7, 0x20, RZ ;  /* 0x0000002007087810 */ /* 0x000fe20007ffe0ff */
        /* <DEDUP_REMOVED lines=11> */
[----:B------:R-:W-:-:S04]  /*17f0*/  LOP3.LUT R3, R3, R4, RZ, 0xc0, !PT ;  /* 0x0000000403037212 */ /* 0x000fc800078ec0ff */
[----:B------:R-:W-:-:S04]  /*1800*/  IADD3 R3, PT, PT, R8, R3, RZ ;  /* 0x0000000308037210 */ /* 0x000fc80007ffe0ff */
[----:B------:R-:W-:Y:S01]  /*1810*/  LOP3.LUT R0, R3, R0, RZ, 0xfc, !PT ;  /* 0x0000000003007212 */ /* 0x000fe200078efcff */
[----:B------:R-:W-:Y:S06]  /*1820*/  BRA `(.L_x_48) ;  /* 0x0000000000107947 */ /* 0x000fec0003800000 */
.L_x_47:
[----:B------:R-:W-:-:S04]  /*1830*/  LOP3.LUT R0, R0, 0x80000000, RZ, 0xc0, !PT ;  /* 0x8000000000007812 */ /* 0x000fc800078ec0ff */
[----:B------:R-:W-:Y:S01]  /*1840*/  LOP3.LUT R0, R0, 0x7f800000, RZ, 0xfc, !PT ;  /* 0x7f80000000007812 */ /* 0x000fe200078efcff */
[----:B------:R-:W-:Y:S06]  /*1850*/  BRA `(.L_x_48) ;  /* 0x0000000000047947 */ /* 0x000fec0003800000 */
.L_x_46:
[----:B------:R-:W-:-:S07]  /*1860*/  IMAD R0, R4, 0x800000, R0 ;  /* 0x0080000004007824 */ /* 0x000fce00078e0200 */
.L_x_48:
[----:B------:R-:W-:Y:S05]  /*1870*/  BSYNC.RECONVERGENT B2 ;  /* 0x0000000000027941 */ /* 0x000fea0003800200 */
.L_x_45:
[----:B------:R-:W-:Y:S05]  /*1880*/  BRA `(.L_x_49) ;  /* 0x0000000000207947 */ /* 0x000fea0003800000 */
.L_x_44:
[----:B------:R-:W-:-:S04]  /*1890*/  LOP3.LUT R0, R4, 0x80000000, R3, 0x48, !PT ;  /* 0x8000000004007812 */ /* 0x000fc800078e4803 */
[----:B------:R-:W-:Y:S01]  /*18a0*/  LOP3.LUT R0, R0, 0x7f800000, RZ, 0xfc, !PT ;  /* 0x7f80000000007812 */ /* 0x000fe200078efcff */
[----:B------:R-:W-:Y:S06]  /*18b0*/  BRA `(.L_x_49) ;  /* 0x0000000000147947 */ /* 0x000fec0003800000 */
.L_x_43:
[----:B------:R-:W-:Y:S01]  /*18c0*/  LOP3.LUT R0, R4, 0x80000000, R3, 0x48, !PT ;  /* 0x8000000004007812 */ /* 0x000fe200078e4803 */
[----:B------:R-:W-:Y:S06]  /*18d0*/  BRA `(.L_x_49) ;  /* 0x00000000000c7947 */ /* 0x000fec0003800000 */
.L_x_42:
[----:B------:R-:W0:Y:S01]  /*18e0*/  MUFU.RSQ R0, -QNAN ;  /* 0xffc0000000007908 */ /* 0x000e220000001400 */
[----:B------:R-:W-:Y:S05]  /*18f0*/  BRA `(.L_x_49) ;  /* 0x0000000000047947 */ /* 0x000fea0003800000 */
.L_x_41:
[----:B------:R-:W-:-:S07]  /*1900*/  FADD.FTZ R0, R3, R0 ;  /* 0x0000000003007221 */ /* 0x000fce0000010000 */
.L_x_49:
[----:B------:R-:W-:Y:S05]  /*1910*/  BSYNC.RECONVERGENT B1 ;  /* 0x0000000000017941 */ /* 0x000fea0003800200 */
.L_x_39:
[----:B------:R-:W-:-:S04]  /*1920*/  HFMA2 R3, -RZ, RZ, 0, 0 ;  /* 0x00000000ff037431 */ /* 0x000fc800000001ff */
[----:B0-----:R-:W-:Y:S05]  /*1930*/  RET.REL.NODEC R2 `(cosine_similarity_kernel) ;  /* 0xffffffe402b07950 */ /* 0x001fea0003c3ffff */
.L_x_50:
        /* <DEDUP_REMOVED lines=12> */
.L_x_192:


//--------------------- .text.saliency_merging_kernel --------------------------
	.section	.text.saliency_merging_kernel,"ax",@progbits
	.align	128
        .global         saliency_merging_kernel
        .type           saliency_merging_kernel,@function
        .size           saliency_merging_kernel,(.L_x_193 - saliency_merging_kernel)
        .other          saliency_merging_kernel,@"STO_CUDA_ENTRY STV_DEFAULT"
saliency_merging_kernel:
.text.saliency_merging_kernel:
[----:B------:R-:W-:Y:S01]  /*0000*/  LDC R1, c[0x0][0x37c] ;  /* 0x0000df00ff017b82 */ /* 0x000fe20000000800 */
[----:B------:R-:W0:Y:S01]  /*0010*/  LDCU.64 UR6, c[0x0][0x3a8] ;  /* 0x00007500ff0677ac */ /* 0x000e220008000a00 */
[----:B------:R-:W1:Y:S06]  /*0020*/  S2R R7, SR_TID.X ;  /* 0x0000000000077919 */ /* 0x000e6c0000002100 */
[----:B------:R-:W1:Y:S08]  /*0030*/  S2UR UR4, SR_CTAID.X ;  /* 0x00000000000479c3 */ /* 0x000e700000002500 */
[----:B------:R-:W1:Y:S01]  /*0040*/  LDC R4, c[0x0][0x360] ;  /* 0x0000d800ff047b82 */ /* 0x000e620000000800 */
[----:B0-----:R-:W-:-:S05]  /*0050*/  MOV R27, UR7 ;  /* 0x00000007001b7c02 */ /* 0x001fca0008000f00 */
[----:B------:R-:W-:-:S05]  /*0060*/  IMAD R5, R27, UR6, RZ ;  /* 0x000000061b057c24 */ /* 0x000fca000f8e02ff */
[----:B------:R-:W-:-:S04]  /*0070*/  IABS R11, R5 ;  /* 0x00000005000b7213 */ /* 0x000fc80000000000 */
[----:B------:R-:W0:Y:S01]  /*0080*/  I2F.RP R0, R11 ;  /* 0x0000000b00007306 */ /* 0x000e220000209400 */
[----:B-1----:R-:W-:Y:S01]  /*0090*/  IMAD R4, R4, UR4, R7 ;  /* 0x0000000404047c24 */ /* 0x002fe2000f8e0207 */
[----:B------:R-:W1:Y:S04]  /*00a0*/  LDCU UR4, c[0x0][0x3a0] ;  /* 0x00007400ff0477ac */ /* 0x000e680008000800 */
[----:B------:R-:W-:Y:S02]  /*00b0*/  IABS R8, R4 ;  /* 0x0000000400087213 */ /* 0x000fe40000000000 */
[----:B0-----:R-:W0:Y:S02]  /*00c0*/  MUFU.RCP R0, R0 ;  /* 0x0000000000007308 */ /* 0x001e240000001000 */
[----:B0-----:R-:W-:Y:S01]  /*00d0*/  VIADD R2, R0, 0xffffffe ;  /* 0x0ffffffe00027836 */ /* 0x001fe20000000000 */
[----:B------:R-:W-:-:S05]  /*00e0*/  IABS R0, R5 ;  /* 0x0000000500007213 */ /* 0x000fca0000000000 */
[----:B------:R0:W2:Y:S02]  /*00f0*/  F2I.FTZ.U32.TRUNC.NTZ R3, R2 ;  /* 0x0000000200037305 */ /* 0x0000a4000021f000 */
[----:B0-----:R-:W-:Y:S01]  /*0100*/  IMAD.MOV.U32 R2, RZ, RZ, RZ ;  /* 0x000000ffff027224 */ /* 0x001fe200078e00ff */
[----:B--2---:R-:W-:-:S05]  /*0110*/  IADD3 R6, PT, PT, RZ, -R3, RZ ;  /* 0x80000003ff067210 */ /* 0x004fca0007ffe0ff */
[----:B------:R-:W-:-:S04]  /*0120*/  IMAD R7, R6, R11, RZ ;  /* 0x0000000b06077224 */ /* 0x000fc800078e02ff */
[----:B------:R-:W-:Y:S01]  /*0130*/  IMAD.HI.U32 R6, R3, R7, R2 ;  /* 0x0000000703067227 */ /* 0x000fe200078e0002 */
[----:B------:R-:W-:Y:S02]  /*0140*/  IABS R7, R27 ;  /* 0x0000001b00077213 */ /* 0x000fe40000000000 */
[----:B------:R-:W-:Y:S01]  /*0150*/  MOV R3, R8 ;  /* 0x0000000800037202 */ /* 0x000fe20000000f00 */
[----:B------:R-:W-:Y:S01]  /*0160*/  IMAD.MOV R2, RZ, RZ, -R0 ;  /* 0x000000ffff027224 */ /* 0x000fe200078e0a00 */
[----:B------:R-:W-:-:S03]  /*0170*/  MOV R0, R7 ;  /* 0x0000000700007202 */ /* 0x000fc60000000f00 */
[----:B------:R-:W-:Y:S01]  /*0180*/  IMAD.HI.U32 R8, R6, R3, RZ ;  /* 0x0000000306087227 */ /* 0x000fe200078e00ff */
[----:B------:R-:W0:Y:S03]  /*0190*/  I2F.RP R9, R0 ;  /* 0x0000000000097306 */ /* 0x000e260000209400 */
[----:B------:R-:W-:-:S05]  /*01a0*/  IMAD R2, R8, R2, R3 ;  /* 0x0000000208027224 */ /* 0x000fca00078e0203 */
[----:B------:R-:W-:Y:S01]  /*01b0*/  ISETP.GT.U32.AND P1, PT, R11, R2, PT ;  /* 0x000000020b00720c */ /* 0x000fe20003f24070 */
[----:B0-----:R-:W0:-:S12]  /*01c0*/  MUFU.RCP R9, R9 ;  /* 0x0000000900097308 */ /* 0x001e180000001000 */
[----:B------:R-:W-:Y:S02]  /*01d0*/  @!P1 IMAD.IADD R2, R2, 0x1, -R11 ;  /* 0x0000000102029824 */ /* 0x000fe400078e0a0b */
[----:B------:R-:W-:Y:S01]  /*01e0*/  @!P1 VIADD R8, R8, 0x1 ;  /* 0x0000000108089836 */ /* 0x000fe20000000000 */
[----:B------:R-:W-:Y:S02]  /*01f0*/  ISETP.NE.AND P1, PT, R5, RZ, PT ;  /* 0x000000ff0500720c */ /* 0x000fe40003f25270 */
[----:B------:R-:W-:Y:S02]  /*0200*/  ISETP.GE.U32.AND P0, PT, R2, R11, PT ;  /* 0x0000000b0200720c */ /* 0x000fe40003f06070 */
[----:B------:R-:W-:-:S04]  /*0210*/  LOP3.LUT R2, R4, R5, RZ, 0x3c, !PT ;  /* 0x0000000504027212 */ /* 0x000fc800078e3cff */
[----:B------:R-:W-:Y:S02]  /*0220*/  ISETP.GE.AND P2, PT, R2, RZ, PT ;  /* 0x000000ff0200720c */ /* 0x000fe40003f46270 */
[----:B0-----:R-:W-:-:S04]  /*0230*/  IADD3 R6, PT, PT, R9, 0xffffffe, RZ ;  /* 0x0ffffffe09067810 */ /* 0x001fc80007ffe0ff */
[----:B------:R0:W2:Y:S01]  /*0240*/  F2I.FTZ.U32.TRUNC.NTZ R7, R6 ;  /* 0x0000000600077305 */ /* 0x0000a2000021f000 */
[----:B------:R-:W-:-:S06]  /*0250*/  @P0 IADD3 R8, PT, PT, R8, 0x1, RZ ;  /* 0x0000000108080810 */ /* 0x000fcc0007ffe0ff */
[----:B------:R-:W-:Y:S01]  /*0260*/  @!P2 IMAD.MOV R8, RZ, RZ, -R8 ;  /* 0x000000ffff08a224 */ /* 0x000fe200078e0a08 */
[----:B------:R-:W-:Y:S01]  /*0270*/  @!P1 LOP3.LUT R8, RZ, R5, RZ, 0x33, !PT ;  /* 0x00000005ff089212 */ /* 0x000fe200078e33ff */
[----:B0-----:R-:W-:-:S04]  /*0280*/  HFMA2 R6, -RZ, RZ, 0, 0 ;  /* 0x00000000ff067431 */ /* 0x001fc800000001ff */
[----:B------:R-:W-:Y:S01]  /*0290*/  IMAD.MOV R2, RZ, RZ, -R8 ;  /* 0x000000ffff027224 */ /* 0x000fe200078e0a08 */
[----:B--2---:R-:W-:-:S03]  /*02a0*/  IADD3 R9, PT, PT, RZ, -R7, RZ ;  /* 0x80000007ff097210 */ /* 0x004fc60007ffe0ff */
[----:B------:R-:W-:Y:S02]  /*02b0*/  IMAD R2, R5, R2, R4 ;  /* 0x0000000205027224 */ /* 0x000fe400078e0204 */
[----:B------:R-:W-:-:S03]  /*02c0*/  IMAD R5, R9, R0, RZ ;  /* 0x0000000009057224 */ /* 0x000fc600078e02ff */
[----:B------:R-:W-:Y:S01]  /*02d0*/  IABS R9, R2 ;  /* 0x0000000200097213 */ /* 0x000fe20000000000 */
[----:B------:R-:W-:Y:S01]  /*02e0*/  IMAD.HI.U32 R6, R7, R5, R6 ;  /* 0x0000000507067227 */ /* 0x000fe200078e0006 */
[----:B------:R-:W-:-:S03]  /*02f0*/  LOP3.LUT R2, R2, R27, RZ, 0x3c, !PT ;  /* 0x0000001b02027212 */ /* 0x000fc600078e3cff */
[----:B------:R-:W-:Y:S01]  /*0300*/  IMAD.MOV.U32 R7, RZ, RZ, R9 ;  /* 0x000000ffff077224 */ /* 0x000fe200078e0009 */
[----:B------:R-:W-:-:S03]  /*0310*/  ISETP.GE.AND P2, PT, R2, RZ, PT ;  /* 0x000000ff0200720c */ /* 0x000fc60003f46270 */
[----:B------:R-:W-:-:S04]  /*0320*/  IMAD.HI.U32 R5, R6, R7, RZ ;  /* 0x0000000706057227 */ /* 0x000fc800078e00ff */
[----:B------:R-:W-:Y:S01]  /*0330*/  IMAD.HI.U32 R6, R6, R3, RZ ;  /* 0x0000000306067227 */ /* 0x000fe200078e00ff */
[----:B------:R-:W-:-:S04]  /*0340*/  IADD3 R9, PT, PT, -R5, RZ, RZ ;  /* 0x000000ff05097210 */ /* 0x000fc80007ffe1ff */
[----:B------:R-:W-:Y:S01]  /*0350*/  IADD3 R2, PT, PT, -R6, RZ, RZ ;  /* 0x000000ff06027210 */ /* 0x000fe20007ffe1ff */
[----:B------:R-:W-:Y:S01]  /*0360*/  IMAD R7, R0, R9, R7 ;  /* 0x0000000900077224 */ /* 0x000fe200078e0207 */
[----:B------:R-:W-:-:S03]  /*0370*/  LOP3.LUT R6, RZ, R27, RZ, 0x33, !PT ;  /* 0x0000001bff067212 */ /* 0x000fc600078e33ff */
[C---:B------:R-:W-:Y:S01]  /*0380*/  IMAD R3, R0.reuse, R2, R3 ;  /* 0x0000000200037224 */ /* 0x040fe200078e0203 */
[----:B------:R-:W-:-:S13]  /*0390*/  ISETP.GT.U32.AND P1, PT, R0, R7, PT ;  /* 0x000000070000720c */ /* 0x000fda0003f24070 */
[----:B------:R-:W-:Y:S01]  /*03a0*/  @!P1 IMAD.IADD R7, R7, 0x1, -R0 ;  /* 0x0000000107079824 */ /* 0x000fe200078e0a00 */
[----:B------:R-:W-:Y:S02]  /*03b0*/  @!P1 IADD3 R5, PT, PT, R5, 0x1, RZ ;  /* 0x0000000105059810 */ /* 0x000fe40007ffe0ff */
[----:B------:R-:W-:Y:S02]  /*03c0*/  ISETP.NE.AND P1, PT, R27, RZ, PT ;  /* 0x000000ff1b00720c */ /* 0x000fe40003f25270 */
[----:B------:R-:W-:-:S13]  /*03d0*/  ISETP.GE.U32.AND P0, PT, R7, R0, PT ;  /* 0x000000000700720c */ /* 0x000fda0003f06070 */
[----:B------:R-:W-:-:S04]  /*03e0*/  @P0 VIADD R5, R5, 0x1 ;  /* 0x0000000105050836 */ /* 0x000fc80000000000 */
[----:B------:R-:W-:Y:S01]  /*03f0*/  @!P2 IMAD.MOV R5, RZ, RZ, -R5 ;  /* 0x000000ffff05a224 */ /* 0x000fe200078e0a05 */
[----:B------:R-:W-:-:S04]  /*0400*/  ISETP.GT.U32.AND P2, PT, R0, R3, PT ;  /* 0x000000030000720c */ /* 0x000fc80003f44070 */
[----:B------:R-:W-:-:S04]  /*0410*/  SEL R5, R6, R5, !P1 ;  /* 0x0000000506057207 */ /* 0x000fc80004800000 */
[----:B------:R-:W-:-:S04]  /*0420*/  ISETP.GE.AND P0, PT, R5, UR6, PT ;  /* 0x0000000605007c0c */ /* 0x000fc8000bf06270 */
[----:B-1----:R-:W-:Y:S02]  /*0430*/  ISETP.GE.OR P0, PT, R8, UR4, P0 ;  /* 0x0000000408007c0c */ /* 0x002fe40008706670 */
[----:B------:R-:W-:Y:S02]  /*0440*/  @!P2 IADD3 R3, PT, PT, R3, -R0, RZ ;  /* 0x800000000303a210 */ /* 0x000fe40007ffe0ff */
[----:B------:R-:W-:Y:S02]  /*0450*/  ISETP.LT.OR P0, PT, R27, RZ, P0 ;  /* 0x000000ff1b00720c */ /* 0x000fe40000701670 */
[----:B------:R-:W-:-:S11]  /*0460*/  ISETP.GT.U32.AND P2, PT, R0, R3, PT ;  /* 0x000000030000720c */ /* 0x000fd60003f44070 */
[----:B------:R-:W-:Y:S05]  /*0470*/  @P0 EXIT ;  /* 0x000000000000094d */ /* 0x000fea0003800000 */
[----:B------:R-:W0:Y:S01]  /*0480*/  LDCU UR9, c[0x0][0x3a4] ;  /* 0x00007480ff0977ac */ /* 0x000e220008000800 */
[----:B------:R-:W-:Y:S01]  /*0490*/  ISETP.GE.AND P0, PT, R4, RZ, PT ;  /* 0x000000ff0400720c */ /* 0x000fe20003f06270 */
[----:B------:R-:W-:Y:S01]  /*04a0*/  @!P2 IMAD.IADD R3, R3, 0x1, -R0 ;  /* 0x000000010303a824 */ /* 0x000fe200078e0a00 */
[----:B------:R-:W-:Y:S01]  /*04b0*/  MOV R2, RZ ;  /* 0x000000ff00027202 */ /* 0x000fe20000000f00 */
[----:B------:R-:W-:Y:S01]  /*04c0*/  IMAD.MOV.U32 R0, RZ, RZ, RZ ;  /* 0x000000ffff007224 */ /* 0x000fe200078e00ff */
[----:B------:R-:W1:Y:S09]  /*04d0*/  LDCU.64 UR10, c[0x0][0x358] ;  /* 0x00006b00ff0a77ac */ /* 0x000e720008000a00 */
[----:B------:R-:W-:Y:S01]  /*04e0*/  @!P0 IADD3 R3, PT, PT, -R3, RZ, RZ ;  /* 0x000000ff03038210 */ /* 0x000fe20007ffe1ff */
[----:B0-----:R-:W-:-:S03]  /*04f0*/  UISETP.GE.AND UP0, UPT, UR9, 0x1, UPT ;  /* 0x000000010900788c */ /* 0x001fc6000bf06270 */
[----:B------:R-:W-:-:S06]  /*0500*/  SEL R6, R6, R3, !P1 ;  /* 0x0000000306067207 */ /* 0x000fcc0004800000 */
[----:B-1----:R-:W-:Y:S05]  /*0510*/  BRA.U !UP0, `(.L_x_51) ;  /* 0x0000000d08507547 */ /* 0x002fea000b800000 */
[----:B------:R-:W-:Y:S01]  /*0520*/  UISETP.GE.U32.AND UP1, UPT, UR9, 0x8, UPT ;  /* 0x000000080900788c */ /* 0x000fe2000bf26070 */
[----:B------:R-:W-:Y:S01]  /*0530*/  HFMA2 R0, -RZ, RZ, 0, 0 ;  /* 0x00000000ff007431 */ /* 0x000fe200000001ff */
[----:B------:R-:W-:Y:S02]  /*0540*/  ULOP3.LUT UR8, UR9, 0x7, URZ, 0xc0, !UPT ;  /* 0x0000000709087892 */ /* 0x000fe4000f8ec0ff */
[----:B------:R-:W-:Y:S01]  /*0550*/  IMAD R7, R8, UR9, RZ ;  /* 0x0000000908077c24 */ /* 0x000fe2000f8e02ff */
[----:B------:R-:W-:Y:S01]  /*0560*/  UMOV UR4, URZ ;  /* 0x000000ff00047c82 */ /* 0x000fe20008000000 */
[----:B------:R-:W-:Y:S01]  /*0570*/  IMAD.MOV.U32 R2, RZ, RZ, RZ ;  /* 0x000000ffff027224 */ /* 0x000fe200078e00ff */
[----:B------:R-:W-:Y:S02]  /*0580*/  UISETP.NE.AND UP0, UPT, UR8, URZ, UPT ;  /* 0x000000ff0800728c */ /* 0x000fe4000bf05270 */
[----:B------:R-:W-:Y:S09]  /*0590*/  BRA.U !UP1, `(.L_x_52) ;  /* 0x0000000509a47547 */ /* 0x000ff2000b800000 */
[----:B------:R-:W0:Y:S01]  /*05a0*/  LDCU.64 UR6, c[0x0][0x388] ;  /* 0x00007100ff0677ac */ /* 0x000e220008000a00 */
[-C--:B------:R-:W-:Y:S01]  /*05b0*/  IMAD R19, R8, R27.reuse, RZ ;  /* 0x0000001b08137224 */ /* 0x080fe200078e02ff */
[C---:B------:R-:W-:Y:S01]  /*05c0*/  IADD3 R8, PT, PT, R7.reuse, 0x3, RZ ;  /* 0x0000000307087810 */ /* 0x040fe20007ffe0ff */
[C---:B------:R-:W-:Y:S01]  /*05d0*/  IMAD R3, R7.reuse, R27, R27 ;  /* 0x0000001b07037224 */ /* 0x040fe200078e021b */
[C---:B------:R-:W-:Y:S01]  /*05e0*/  IADD3 R10, PT, PT, R7.reuse, 0x5, RZ ;  /* 0x00000005070a7810 */ /* 0x040fe20007ffe0ff */
[C---:B------:R-:W-:Y:S01]  /*05f0*/  VIADD R21, R7.reuse, 0x2 ;  /* 0x0000000207157836 */ /* 0x040fe20000000000 */
[C---:B------:R-:W-:Y:S01]  /*0600*/  IADD3 R18, PT, PT, R7.reuse, 0x7, RZ ;  /* 0x0000000707127810 */ /* 0x040fe20007ffe0ff */
[C---:B------:R-:W-:Y:S01]  /*0610*/  VIADD R9, R7.reuse, 0x4 ;  /* 0x0000000407097836 */ /* 0x040fe20000000000 */
[----:B------:R-:W-:Y:S01]  /*0620*/  ULOP3.LUT UR4, UR9, 0x7ffffff8, URZ, 0xc0, !UPT ;  /* 0x7ffffff809047892 */ /* 0x000fe2000f8ec0ff */
[----:B------:R-:W-:Y:S01]  /*0630*/  VIADD R11, R7, 0x6 ;  /* 0x00000006070b7836 */ /* 0x000fe20000000000 */
[----:B------:R-:W-:Y:S01]  /*0640*/  MOV R22, R7 ;  /* 0x0000000700167202 */ /* 0x000fe20000000f00 */
[----:B------:R-:W-:-:S02]  /*0650*/  IMAD R21, R21, R27, R6 ;  /* 0x0000001b15157224 */ /* 0x000fc400078e0206 */
[-CC-:B------:R-:W-:Y:S02]  /*0660*/  IMAD R8, R8, R27.reuse, R6.reuse ;  /* 0x0000001b08087224 */ /* 0x180fe400078e0206 */
[-CC-:B------:R-:W-:Y:S02]  /*0670*/  IMAD R9, R9, R27.reuse, R6.reuse ;  /* 0x0000001b09097224 */ /* 0x180fe400078e0206 */
[-CC-:B------:R-:W-:Y:S01]  /*0680*/  IMAD R10, R10, R27.reuse, R6.reuse ;  /* 0x0000001b0a0a7224 */ /* 0x180fe200078e0206 */
[----:B0-----:R-:W-:Y:S01]  /*0690*/  UIADD3 UR5, UP1, UPT, UR6, 0x10, URZ ;  /* 0x0000001006057890 */ /* 0x001fe2000ff3e0ff */
[-CC-:B------:R-:W-:Y:S02]  /*06a0*/  IMAD R11, R11, R27.reuse, R6.reuse ;  /* 0x0000001b0b0b7224 */ /* 0x180fe400078e0206 */
[----:B------:R-:W-:Y:S01]  /*06b0*/  IMAD R18, R18, R27, R6 ;  /* 0x0000001b12127224 */ /* 0x000fe200078e0206 */
[----:B------:R-:W-:Y:S01]  /*06c0*/  UIADD3.X UR6, UPT, UPT, URZ, UR7, URZ, UP1, !UPT ;  /* 0x00000007ff067290 */ /* 0x000fe20008ffe4ff */
[----:B------:R-:W-:Y:S01]  /*06d0*/  IMAD.MOV.U32 R2, RZ, RZ, RZ ;  /* 0x000000ffff027224 */ /* 0x000fe200078e00ff */
[----:B------:R-:W-:Y:S01]  /*06e0*/  UIADD3 UR7, UPT, UPT, -UR4, URZ, URZ ;  /* 0x000000ff04077290 */ /* 0x000fe2000fffe1ff */
[----:B------:R-:W-:-:S02]  /*06f0*/  IMAD.IADD R20, R6, 0x1, R3 ;  /* 0x0000000106147824 */ /* 0x000fc400078e0203 */
[----:B------:R-:W-:-:S09]  /*0700*/  IMAD R19, R19, UR9, R6 ;  /* 0x0000000913137c24 */ /* 0x000fd2000f8e0206 */
.L_x_53:
[----:B------:R-:W0:Y:S02]  /*0710*/  LDC.64 R12, c[0x0][0x390] ;  /* 0x0000e400ff0c7b82 */ /* 0x000e240000000a00 */
[----:B0-----:R-:W-:-:S05]  /*0720*/  IMAD.WIDE R12, R22, 0x4, R12 ;  /* 0x00000004160c7825 */ /* 0x001fca00078e020c */
[----:B------:R-:W2:Y:S04]  /*0730*/  LDG.E.CONSTANT R14, desc[UR10][R12.64] ;  /* 0x0000000a0c0e7981 */ /* 0x000ea8000c1e9900 */
[----:B------:R-:W3:Y:S04]  /*0740*/  LDG.E.CONSTANT R16, desc[UR10][R12.64+0x4] ;  /* 0x0000040a0c107981 */ /* 0x000ee8000c1e9900 */
[----:B------:R-:W4:Y:S04]  /*0750*/  LDG.E.CONSTANT R26, desc[UR10][R12.64+0x8] ;  /* 0x0000080a0c1a7981 */ /* 0x000f28000c1e9900 */
[----:B------:R-:W5:Y:S04]  /*0760*/  LDG.E.CONSTANT R24, desc[UR10][R12.64+0xc] ;  /* 0x00000c0a0c187981 */ /* 0x000f68000c1e9900 */
[----:B------:R-:W5:Y:S04]  /*0770*/  LDG.E.CONSTANT R23, desc[UR10][R12.64+0x10] ;  /* 0x0000100a0c177981 */ /* 0x000f68000c1e9900 */
[----:B------:R-:W5:Y:S04]  /*0780*/  LDG.E.CONSTANT R25, desc[UR10][R12.64+0x14] ;  /* 0x0000140a0c197981 */ /* 0x000f68000c1e9900 */
[----:B------:R-:W5:Y:S01]  /*0790*/  LDG.E.CONSTANT R28, desc[UR10][R12.64+0x1c] ;  /* 0x00001c0a0c1c7981 */ /* 0x000f62000c1e9900 */
[----:B--2---:R-:W-:-:S02]  /*07a0*/  ISETP.NE.AND P4, PT, R14, R5, PT ;  /* 0x000000050e00720c */ /* 0x004fc40003f85270 */
[-C--:B---3--:R-:W-:Y:S02]  /*07b0*/  ISETP.NE.AND P5, PT, R16, R5.reuse, PT ;  /* 0x000000051000720c */ /* 0x088fe40003fa5270 */
[----:B----4-:R-:W-:-:S09]  /*07c0*/  ISETP.NE.AND P3, PT, R26, R5, PT ;  /* 0x000000051a00720c */ /* 0x010fd20003f65270 */
[----:B------:R-:W0:Y:S01]  /*07d0*/  @!P4 LDC.64 R14, c[0x0][0x380] ;  /* 0x0000e000ff0ecb82 */ /* 0x000e220000000a00 */
[----:B-----5:R-:W-:Y:S02]  /*07e0*/  ISETP.NE.AND P0, PT, R24, R5, PT ;  /* 0x000000051800720c */ /* 0x020fe40003f05270 */
[----:B------:R-:W2:Y:S05]  /*07f0*/  LDG.E.CONSTANT R24, desc[UR10][R12.64+0x18] ;  /* 0x0000180a0c187981 */ /* 0x000eaa000c1e9900 */
[----:B------:R-:W1:Y:S08]  /*0800*/  @!P5 LDC.64 R26, c[0x0][0x380] ;  /* 0x0000e000ff1adb82 */ /* 0x000e700000000a00 */
[----:B------:R-:W3:Y:S01]  /*0810*/  @!P3 LDC.64 R16, c[0x0][0x380] ;  /* 0x0000e000ff10bb82 */ /* 0x000ee20000000a00 */
[----:B0-----:R-:W-:-:S05]  /*0820*/  @!P4 IMAD.WIDE R14, R19, 0x4, R14 ;  /* 0x00000004130ec825 */ /* 0x001fca00078e020e */
[----:B------:R0:W4:Y:S01]  /*0830*/  @!P4 LDG.E.CONSTANT R3, desc[UR10][R14.64] ;  /* 0x0000000a0e03c981 */ /* 0x000122000c1e9900 */
[----:B-1----:R-:W-:Y:S01]  /*0840*/  @!P5 IMAD.WIDE R26, R20, 0x4, R26 ;  /* 0x00000004141ad825 */ /* 0x002fe200078e021a */
[-C--:B------:R-:W-:Y:S02]  /*0850*/  ISETP.NE.AND P2, PT, R23, R5.reuse, PT ;  /* 0x000000051700720c */ /* 0x080fe40003f45270 */
[----:B------:R-:W-:-:S03]  /*0860*/  ISETP.NE.AND P1, PT, R25, R5, PT ;  /* 0x000000051900720c */ /* 0x000fc60003f25270 */
[----:B------:R-:W5:Y:S01]  /*0870*/  @!P5 LDG.E.CONSTANT R26, desc[UR10][R26.64] ;  /* 0x0000000a1a1ad981 */ /* 0x000f62000c1e9900 */
[----:B0-----:R-:W-:Y:S02]  /*0880*/  MOV R14, UR5 ;  /* 0x00000005000e7c02 */ /* 0x001fe40008000f00 */
[----:B------:R-:W-:-:S03]  /*0890*/  MOV R15, UR6 ;  /* 0x00000006000f7c02 */ /* 0x000fc60008000f00 */
[----:B------:R-:W-:-:S05]  /*08a0*/  IMAD.WIDE R14, R22, 0x4, R14 ;  /* 0x00000004160e7825 */ /* 0x000fca00078e020e */
[----:B------:R-:W4:Y:S01]  /*08b0*/  @!P4 LDG.E.CONSTANT R29, desc[UR10][R14.64+-0x10] ;  /* 0xfffff00a0e1dc981 */ /* 0x000f22000c1e9900 */
[----:B---3--:R-:W-:-:S03]  /*08c0*/  @!P3 IMAD.WIDE R16, R21, 0x4, R16 ;  /* 0x000000041510b825 */ /* 0x008fc600078e0210 */
[----:B------:R-:W5:Y:S04]  /*08d0*/  @!P5 LDG.E.CONSTANT R23, desc[UR10][R14.64+-0xc] ;  /* 0xfffff40a0e17d981 */ /* 0x000f68000c1e9900 */
[----:B------:R-:W3:Y:S04]  /*08e0*/  @!P3 LDG.E.CONSTANT R17, desc[UR10][R16.64] ;  /* 0x0000000a1011b981 */ /* 0x000ee8000c1e9900 */
[----:B------:R-:W3:Y:S01]  /*08f0*/  @!P3 LDG.E.CONSTANT R25, desc[UR10][R14.64+-0x8] ;  /* 0xfffff80a0e19b981 */ /* 0x000ee2000c1e9900 */
[----:B----4-:R-:W-:Y:S01]  /*0900*/  @!P4 FFMA R0, R29, R3, R0 ;  /* 0x000000031d00c223 */ /* 0x010fe20000000000 */
[----:B------:R-:W-:Y:S01]  /*0910*/  @!P4 FADD R2, R2, R29 ;  /* 0x0000001d0202c221 */ /* 0x000fe20000000000 */
[----:B--2---:R-:W-:Y:S01]  /*0920*/  ISETP.NE.AND P4, PT, R24, R5, PT ;  /* 0x000000051800720c */ /* 0x004fe20003f85270 */
[----:B------:R-:W2:Y:S01]  /*0930*/  @!P0 LDG.E.CONSTANT R3, desc[UR10][R14.64+-0x4] ;  /* 0xfffffc0a0e038981 */ /* 0x000ea2000c1e9900 */
[----:B-----5:R-:W-:Y:S01]  /*0940*/  @!P5 FFMA R0, R23, R26, R0 ;  /* 0x0000001a1700d223 */ /* 0x020fe20000000000 */
[----:B------:R-:W-:Y:S01]  /*0950*/  @!P5 FADD R2, R2, R23 ;  /* 0x000000170202d221 */ /* 0x000fe20000000000 */
[----:B------:R-:W0:Y:S01]  /*0960*/  @!P2 LDC.64 R26, c[0x0][0x380] ;  /* 0x0000e000ff1aab82 */ /* 0x000e220000000a00 */
[----:B------:R-:W4:Y:S08]  /*0970*/  @!P1 LDG.E.CONSTANT R23, desc[UR10][R14.64+0x4] ;  /* 0x0000040a0e179981 */ /* 0x000f30000c1e9900 */
[----:B------:R-:W1:Y:S01]  /*0980*/  @!P4 LDC.64 R12, c[0x0][0x380] ;  /* 0x0000e000ff0ccb82 */ /* 0x000e620000000a00 */
[----:B---3--:R-:W-:Y:S01]  /*0990*/  @!P3 FFMA R0, R25, R17, R0 ;  /* 0x000000111900b223 */ /* 0x008fe20000000000 */
[----:B------:R-:W-:Y:S01]  /*09a0*/  @!P3 FADD R2, R2, R25 ;  /* 0x000000190202b221 */ /* 0x000fe20000000000 */
[----:B------:R-:W-:-:S05]  /*09b0*/  ISETP.NE.AND P3, PT, R28, R5, PT ;  /* 0x000000051c00720c */ /* 0x000fca0003f65270 */
[----:B------:R-:W3:Y:S08]  /*09c0*/  @!P0 LDC.64 R16, c[0x0][0x380] ;  /* 0x0000e000ff108b82 */ /* 0x000ef00000000a00 */
[----:B------:R-:W5:Y:S01]  /*09d0*/  @!P1 LDC.64 R24, c[0x0][0x380] ;  /* 0x0000e000ff189b82 */ /* 0x000f620000000a00 */
[----:B0-----:R-:W-:Y:S01]  /*09e0*/  @!P2 IMAD.WIDE R26, R9, 0x4, R26 ;  /* 0x00000004091aa825 */ /* 0x001fe200078e021a */
[----:B------:R-:W4:Y:S05]  /*09f0*/  @!P3 LDG.E.CONSTANT R29, desc[UR10][R14.64+0xc] ;  /* 0x00000c0a0e1db981 */ /* 0x000f2a000c1e9900 */
[----:B------:R0:W4:Y:S01]  /*0a00*/  @!P2 LDG.E.CONSTANT R26, desc[UR10][R26.64] ;  /* 0x0000000a1a1aa981 */ /* 0x000122000c1e9900 */
[----:B-1----:R-:W-:-:S05]  /*0a10*/  @!P4 IMAD.WIDE R12, R11, 0x4, R12 ;  /* 0x000000040b0cc825 */ /* 0x002fca00078e020c */
[----:B------:R1:W4:Y:S01]  /*0a20*/  @!P4 LDG.E.CONSTANT R28, desc[UR10][R12.64] ;  /* 0x0000000a0c1cc981 */ /* 0x000322000c1e9900 */
[----:B---3--:R-:W-:Y:S01]  /*0a30*/  @!P0 IMAD.WIDE R16, R8, 0x4, R16 ;  /* 0x0000000408108825 */ /* 0x008fe200078e0210 */
[----:B0-----:R-:W0:Y:S05]  /*0a40*/  LDC R27, c[0x0][0x3ac] ;  /* 0x0000eb00ff1b7b82 */ /* 0x001e2a0000000800 */
[----:B------:R-:W3:Y:S03]  /*0a50*/  @!P0 LDG.E.CONSTANT R16, desc[UR10][R16.64] ;  /* 0x0000000a10108981 */ /* 0x000ee6000c1e9900 */
[----:B-1----:R-:W1:Y:S01]  /*0a60*/  @!P3 LDC.64 R12, c[0x0][0x380] ;  /* 0x0000e000ff0cbb82 */ /* 0x002e620000000a00 */
[----:B-----5:R-:W-:-:S06]  /*0a70*/  @!P1 IMAD.WIDE R24, R10, 0x4, R24 ;  /* 0x000000040a189825 */ /* 0x020fcc00078e0218 */
[----:B------:R-:W5:Y:S04]  /*0a80*/  @!P1 LDG.E.CONSTANT R24, desc[UR10][R24.64] ;  /* 0x0000000a18189981 */ /* 0x000f68000c1e9900 */
[----:B------:R-:W5:Y:S04]  /*0a90*/  @!P4 LDG.E.CONSTANT R17, desc[UR10][R14.64+0x8] ;  /* 0x0000080a0e11c981 */ /* 0x000f68000c1e9900 */
[----:B------:R-:W4:Y:S01]  /*0aa0*/  @!P2 LDG.E.CONSTANT R25, desc[UR10][R14.64] ;  /* 0x0000000a0e19a981 */ /* 0x000f22000c1e9900 */
[----:B-1----:R-:W-:-:S06]  /*0ab0*/  @!P3 IMAD.WIDE R12, R18, 0x4, R12 ;  /* 0x00000004120cb825 */ /* 0x002fcc00078e020c */
[----:B------:R-:W5:Y:S01]  /*0ac0*/  @!P3 LDG.E.CONSTANT R12, desc[UR10][R12.64] ;  /* 0x0000000a0c0cb981 */ /* 0x000f62000c1e9900 */
[----:B------:R-:W-:-:S04]  /*0ad0*/  UIADD3 UR7, UPT, UPT, UR7, 0x8, URZ ;  /* 0x0000000807077890 */ /* 0x000fc8000fffe0ff */
[----:B------:R-:W-:Y:S01]  /*0ae0*/  UISETP.NE.AND UP1, UPT, UR7, URZ, UPT ;  /* 0x000000ff0700728c */ /* 0x000fe2000bf25270 */
[----:B------:R-:W-:Y:S01]  /*0af0*/  VIADD R22, R22, 0x8 ;  /* 0x0000000816167836 */ /* 0x000fe20000000000 */
[C---:B0-----:R-:W-:Y:S01]  /*0b00*/  LEA R20, R27.reuse, R20, 0x3 ;  /* 0x000000141b147211 */ /* 0x041fe200078e18ff */
[C---:B------:R-:W-:Y:S01]  /*0b10*/  IMAD R8, R27.reuse, 0x8, R8 ;  /* 0x000000081b087824 */ /* 0x040fe200078e0208 */
[C---:B------:R-:W-:Y:S01]  /*0b20*/  LEA R21, R27.reuse, R21, 0x3 ;  /* 0x000000151b157211 */ /* 0x040fe200078e18ff */
[C---:B------:R-:W-:Y:S01]  /*0b30*/  IMAD R11, R27.reuse, 0x8, R11 ;  /* 0x000000081b0b7824 */ /* 0x040fe200078e020b */
[C---:B------:R-:W-:Y:S02]  /*0b40*/  LEA R9, R27.reuse, R9, 0x3 ;  /* 0x000000091b097211 */ /* 0x040fe400078e18ff */
[C---:B------:R-:W-:Y:S02]  /*0b50*/  LEA R10, R27.reuse, R10, 0x3 ;  /* 0x0000000a1b0a7211 */ /* 0x040fe400078e18ff */
[----:B------:R-:W-:-:S02]  /*0b60*/  LEA R18, R27, R18, 0x3 ;  /* 0x000000121b127211 */ /* 0x000fc400078e18ff */
[----:B------:R-:W-:Y:S01]  /*0b70*/  LEA R19, R27, R19, 0x3 ;  /* 0x000000131b137211 */ /* 0x000fe200078e18ff */
[----:B--2---:R-:W-:Y:S01]  /*0b80*/  @!P0 FADD R2, R2, R3 ;  /* 0x0000000302028221 */ /* 0x004fe20000000000 */
[----:B---3--:R-:W-:-:S03]  /*0b90*/  @!P0 FFMA R0, R3, R16, R0 ;  /* 0x0000001003008223 */ /* 0x008fc60000000000 */
[----:B----4-:R-:W-:Y:S01]  /*0ba0*/  @!P2 FADD R2, R2, R25 ;  /* 0x000000190202a221 */ /* 0x010fe20000000000 */
[----:B------:R-:W-:-:S03]  /*0bb0*/  @!P2 FFMA R0, R25, R26, R0 ;  /* 0x0000001a1900a223 */ /* 0x000fc60000000000 */
[----:B------:R-:W-:Y:S01]  /*0bc0*/  @!P1 FADD R2, R2, R23 ;  /* 0x0000001702029221 */ /* 0x000fe20000000000 */
[----:B-----5:R-:W-:-:S03]  /*0bd0*/  @!P1 FFMA R0, R23, R24, R0 ;  /* 0x0000001817009223 */ /* 0x020fc60000000000 */
[----:B------:R-:W-:Y:S01]  /*0be0*/  @!P4 FADD R2, R2, R17 ;  /* 0x000000110202c221 */ /* 0x000fe20000000000 */
[----:B------:R-:W-:-:S03]  /*0bf0*/  @!P4 FFMA R0, R17, R28, R0 ;  /* 0x0000001c1100c223 */ /* 0x000fc60000000000 */
[----:B------:R-:W-:Y:S01]  /*0c00*/  @!P3 FADD R2, R2, R29 ;  /* 0x0000001d0202b221 */ /* 0x000fe20000000000 */
[----:B------:R-:W-:Y:S01]  /*0c10*/  @!P3 FFMA R0, R29, R12, R0 ;  /* 0x0000000c1d00b223 */ /* 0x000fe20000000000 */
[----:B------:R-:W-:Y:S06]  /*0c20*/  BRA.U UP1, `(.L_x_53) ;  /* 0xfffffff901b87547 */ /* 0x000fec000b83ffff */
.L_x_52:
[----:B------:R-:W-:Y:S05]  /*0c30*/  BRA.U !UP0, `(.L_x_51) ;  /* 0x0000000508887547 */ /* 0x000fea000b800000 */
[----:B------:R-:W0:Y:S01]  /*0c40*/  LDCU UR5, c[0x0][0x3a4] ;  /* 0x00007480ff0577ac */ /* 0x000e220008000800 */
[----:B------:R-:W-:Y:S02]  /*0c50*/  UISETP.GE.U32.AND UP0, UPT, UR8, 0x4, UPT ;  /* 0x000000040800788c */ /* 0x000fe4000bf06070 */
[----:B0-----:R-:W-:-:S04]  /*0c60*/  ULOP3.LUT UR6, UR5, 0x3, URZ, 0xc0, !UPT ;  /* 0x0000000305067892 */ /* 0x001fc8000f8ec0ff */
[----:B------:R-:W-:-:S03]  /*0c70*/  UISETP.NE.AND UP1, UPT, UR6, URZ, UPT ;  /* 0x000000ff0600728c */ /* 0x000fc6000bf25270 */
[----:B------:R-:W-:Y:S08]  /*0c80*/  BRA.U !UP0, `(.L_x_54) ;  /* 0x0000000108b47547 */ /* 0x000ff0000b800000 */
[----:B------:R-:W0:Y:S01]  /*0c90*/  LDC.64 R20, c[0x0][0x390] ;  /* 0x0000e400ff147b82 */ /* 0x000e220000000a00 */
[----:B------:R-:W-:-:S04]  /*0ca0*/  VIADD R18, R7, UR4 ;  /* 0x0000000407127c36 */ /* 0x000fc80008000000 */
[----:B0-----:R-:W-:-:S05]  /*0cb0*/  IMAD.WIDE R20, R18, 0x4, R20 ;  /* 0x0000000412147825 */ /* 0x001fca00078e0214 */
[----:B------:R-:W2:Y:S04]  /*0cc0*/  LDG.E.CONSTANT R8, desc[UR10][R20.64] ;  /* 0x0000000a14087981 */ /* 0x000ea8000c1e9900 */
[----:B------:R-:W3:Y:S04]  /*0cd0*/  LDG.E.CONSTANT R10, desc[UR10][R20.64+0x4] ;  /* 0x0000040a140a7981 */ /* 0x000ee8000c1e9900 */
[----:B------:R-:W4:Y:S04]  /*0ce0*/  LDG.E.CONSTANT R12, desc[UR10][R20.64+0x8] ;  /* 0x0000080a140c7981 */ /* 0x000f28000c1e9900 */
[----:B------:R-:W5:Y:S01]  /*0cf0*/  LDG.E.CONSTANT R14, desc[UR10][R20.64+0xc] ;  /* 0x00000c0a140e7981 */ /* 0x000f62000c1e9900 */
[----:B--2---:R-:W-:-:S02]  /*0d00*/  ISETP.NE.AND P0, PT, R8, R5, PT ;  /* 0x000000050800720c */ /* 0x004fc40003f05270 */
[----:B------:R-:W0:Y:S01]  /*0d10*/  LDC.64 R8, c[0x0][0x388] ;  /* 0x0000e200ff087b82 */ /* 0x000e220000000a00 */
[-C--:B---3--:R-:W-:Y:S02]  /*0d20*/  ISETP.NE.AND P1, PT, R10, R5.reuse, PT ;  /* 0x000000050a00720c */ /* 0x088fe40003f25270 */
[-C--:B----4-:R-:W-:Y:S02]  /*0d30*/  ISETP.NE.AND P2, PT, R12, R5.reuse, PT ;  /* 0x000000050c00720c */ /* 0x090fe40003f45270 */
[----:B-----5:R-:W-:-:S06]  /*0d40*/  ISETP.NE.AND P3, PT, R14, R5, PT ;  /* 0x000000050e00720c */ /* 0x020fcc0003f65270 */
[----:B------:R-:W1:Y:S01]  /*0d50*/  @!P0 LDC.64 R16, c[0x0][0x380] ;  /* 0x0000e000ff108b82 */ /* 0x000e620000000a00 */
[CC--:B------:R-:W-:Y:S02]  /*0d60*/  @!P0 IMAD R3, R18.reuse, R27.reuse, R6 ;  /* 0x0000001b12038224 */ /* 0x0c0fe400078e0206 */
[----:B------:R-:W-:-:S05]  /*0d70*/  @!P1 IMAD R19, R18, R27, R27 ;  /* 0x0000001b12139224 */ /* 0x000fca00078e021b */
[----:B------:R-:W2:Y:S01]  /*0d80*/  @!P1 LDC.64 R14, c[0x0][0x380] ;  /* 0x0000e000ff0e9b82 */ /* 0x000ea20000000a00 */
[----:B------:R-:W-:Y:S02]  /*0d90*/  @!P2 IADD3 R20, PT, PT, R18, 0x2, RZ ;  /* 0x000000021214a810 */ /* 0x000fe40007ffe0ff */
[----:B------:R-:W-:Y:S01]  /*0da0*/  @!P1 IADD3 R19, PT, PT, R6, R19, RZ ;  /* 0x0000001306139210 */ /* 0x000fe20007ffe0ff */
[----:B0-----:R-:W-:-:S04]  /*0db0*/  IMAD.WIDE R8, R18, 0x4, R8 ;  /* 0x0000000412087825 */ /* 0x001fc800078e0208 */
[----:B------:R-:W0:Y:S01]  /*0dc0*/  @!P2 LDC.64 R12, c[0x0][0x380] ;  /* 0x0000e000ff0cab82 */ /* 0x000e220000000a00 */
[----:B------:R-:W-:Y:S01]  /*0dd0*/  @!P2 IMAD R21, R20, R27, R6 ;  /* 0x0000001b1415a224 */ /* 0x000fe200078e0206 */
[----:B------:R-:W3:Y:S01]  /*0de0*/  @!P3 LDG.E.CONSTANT R23, desc[UR10][R8.64+0xc] ;  /* 0x00000c0a0817b981 */ /* 0x000ee2000c1e9900 */
[----:B------:R-:W-:-:S05]  /*0df0*/  @!P3 VIADD R18, R18, 0x3 ;  /* 0x000000031212b836 */ /* 0x000fca0000000000 */
[----:B------:R-:W4:Y:S01]  /*0e00*/  @!P3 LDC.64 R10, c[0x0][0x380] ;  /* 0x0000e000ff0abb82 */ /* 0x000f220000000a00 */
[----:B-1----:R-:W-:Y:S02]  /*0e10*/  @!P0 IMAD.WIDE R16, R3, 0x4, R16 ;  /* 0x0000000403108825 */ /* 0x002fe400078e0210 */
[----:B------:R-:W5:Y:S04]  /*0e20*/  @!P0 LDG.E.CONSTANT R3, desc[UR10][R8.64] ;  /* 0x0000000a08038981 */ /* 0x000f68000c1e9900 */
[----:B------:R-:W3:Y:S01]  /*0e30*/  @!P0 LDG.E.CONSTANT R16, desc[UR10][R16.64] ;  /* 0x0000000a10108981 */ /* 0x000ee2000c1e9900 */
[----:B--2---:R-:W-:-:S03]  /*0e40*/  @!P1 IMAD.WIDE R14, R19, 0x4, R14 ;  /* 0x00000004130e9825 */ /* 0x004fc600078e020e */
[----:B------:R-:W2:Y:S04]  /*0e50*/  @!P1 LDG.E.CONSTANT R19, desc[UR10][R8.64+0x4] ;  /* 0x0000040a08139981 */ /* 0x000ea8000c1e9900 */
[----:B------:R-:W2:Y:S01]  /*0e60*/  @!P1 LDG.E.CONSTANT R14, desc[UR10][R14.64] ;  /* 0x0000000a0e0e9981 */ /* 0x000ea2000c1e9900 */
[----:B0-----:R-:W-:-:S04]  /*0e70*/  @!P2 IMAD.WIDE R12, R21, 0x4, R12 ;  /* 0x00000004150ca825 */ /* 0x001fc800078e020c */
[----:B------:R-:W-:Y:S02]  /*0e80*/  @!P3 IMAD R21, R18, R27, R6 ;  /* 0x0000001b1215b224 */ /* 0x000fe400078e0206 */
[----:B------:R-:W2:Y:S02]  /*0e90*/  @!P2 LDG.E.CONSTANT R12, desc[UR10][R12.64] ;  /* 0x0000000a0c0ca981 */ /* 0x000ea4000c1e9900 */
[----:B----4-:R-:W-:Y:S02]  /*0ea0*/  @!P3 IMAD.WIDE R10, R21, 0x4, R10 ;  /* 0x00000004150ab825 */ /* 0x010fe400078e020a */
[----:B------:R-:W4:Y:S04]  /*0eb0*/  @!P2 LDG.E.CONSTANT R21, desc[UR10][R8.64+0x8] ;  /* 0x0000080a0815a981 */ /* 0x000f28000c1e9900 */
[----:B------:R-:W4:Y:S01]  /*0ec0*/  @!P3 LDG.E.CONSTANT R10, desc[UR10][R10.64] ;  /* 0x0000000a0a0ab981 */ /* 0x000f22000c1e9900 */
[----:B------:R-:W-:Y:S01]  /*0ed0*/  UIADD3 UR4, UPT, UPT, UR4, 0x4, URZ ;  /* 0x0000000404047890 */ /* 0x000fe2000fffe0ff */
[----:B-----5:R-:W-:Y:S01]  /*0ee0*/  @!P0 FADD R2, R2, R3 ;  /* 0x0000000302028221 */ /* 0x020fe20000000000 */
[----:B---3--:R-:W-:-:S03]  /*0ef0*/  @!P0 FFMA R0, R3, R16, R0 ;  /* 0x0000001003008223 */ /* 0x008fc60000000000 */
[----:B--2---:R-:W-:Y:S01]  /*0f00*/  @!P1 FADD R2, R2, R19 ;  /* 0x0000001302029221 */ /* 0x004fe20000000000 */
[----:B------:R-:W-:-:S03]  /*0f10*/  @!P1 FFMA R0, R19, R14, R0 ;  /* 0x0000000e13009223 */ /* 0x000fc60000000000 */
[----:B----4-:R-:W-:Y:S01]  /*0f20*/  @!P2 FADD R2, R2, R21 ;  /* 0x000000150202a221 */ /* 0x010fe20000000000 */
[----:B------:R-:W-:-:S03]  /*0f30*/  @!P2 FFMA R0, R21, R12, R0 ;  /* 0x0000000c1500a223 */ /* 0x000fc60000000000 */
[----:B------:R-:W-:Y:S01]  /*0f40*/  @!P3 FADD R2, R2, R23 ;  /* 0x000000170202b221 */ /* 0x000fe20000000000 */
[----:B------:R-:W-:-:S07]  /*0f50*/  @!P3 FFMA R0, R23, R10, R0 ;  /* 0x0000000a1700b223 */ /* 0x000fce0000000000 */
.L_x_54:
[----:B------:R-:W-:Y:S05]  /*0f60*/  BRA.U !UP1, `(.L_x_51) ;  /* 0x0000000109bc7547 */ /* 0x000fea000b800000 */
[----:B------:R-:W-:Y:S02]  /*0f70*/  UISETP.NE.AND UP0, UPT, UR6, 0x1, UPT ;  /* 0x000000010600788c */ /* 0x000fe4000bf05270 */
[----:B------:R-:W-:-:S04]  /*0f80*/  ULOP3.LUT UR5, UR5, 0x1, URZ, 0xc0, !UPT ;  /* 0x0000000105057892 */ /* 0x000fc8000f8ec0ff */
[----:B------:R-:W-:-:S03]  /*0f90*/  UISETP.NE.U32.AND UP1, UPT, UR5, 0x1, UPT ;  /* 0x000000010500788c */ /* 0x000fc6000bf25070 */
[----:B------:R-:W-:Y:S08]  /*0fa0*/  BRA.U !UP0, `(.L_x_55) ;  /* 0x0000000108647547 */ /* 0x000ff0000b800000 */
[----:B------:R-:W0:Y:S01]  /*0fb0*/  LDC.64 R14, c[0x0][0x390] ;  /* 0x0000e400ff0e7b82 */ /* 0x000e220000000a00 */
[----:B------:R-:W-:-:S05]  /*0fc0*/  IADD3 R19, PT, PT, R7, UR4, RZ ;  /* 0x0000000407137c10 */ /* 0x000fca000fffe0ff */
[----:B0-----:R-:W-:-:S05]  /*0fd0*/  IMAD.WIDE R14, R19, 0x4, R14 ;  /* 0x00000004130e7825 */ /* 0x001fca00078e020e */
[----:B------:R-:W2:Y:S04]  /*0fe0*/  LDG.E.CONSTANT R8, desc[UR10][R14.64] ;  /* 0x0000000a0e087981 */ /* 0x000ea8000c1e9900 */
[----:B------:R-:W3:Y:S01]  /*0ff0*/  LDG.E.CONSTANT R10, desc[UR10][R14.64+0x4] ;  /* 0x0000040a0e0a7981 */ /* 0x000ee2000c1e9900 */
[-C--:B--2---:R-:W-:Y:S02]  /*1000*/  ISETP.NE.AND P0, PT, R8, R5.reuse, PT ;  /* 0x000000050800720c */ /* 0x084fe40003f05270 */
[----:B------:R-:W0:Y:S01]  /*1010*/  LDC.64 R8, c[0x0][0x388] ;  /* 0x0000e200ff087b82 */ /* 0x000e220000000a00 */
[----:B---3--:R-:W-:-:S10]  /*1020*/  ISETP.NE.AND P1, PT, R10, R5, PT ;  /* 0x000000050a00720c */ /* 0x008fd40003f25270 */
[----:B------:R-:W1:Y:S01]  /*1030*/  @!P0 LDC.64 R12, c[0x0][0x380] ;  /* 0x0000e000ff0c8b82 */ /* 0x000e620000000a00 */
[CC--:B------:R-:W-:Y:S02]  /*1040*/  @!P0 IMAD R3, R19.reuse, R27.reuse, R6 ;  /* 0x0000001b13038224 */ /* 0x0c0fe400078e0206 */
[----:B------:R-:W-:-:S05]  /*1050*/  @!P1 IMAD R17, R19, R27, R27 ;  /* 0x0000001b13119224 */ /* 0x000fca00078e021b */
[----:B------:R-:W2:Y:S01]  /*1060*/  @!P1 LDC.64 R10, c[0x0][0x380] ;  /* 0x0000e000ff0a9b82 */ /* 0x000ea20000000a00 */
[----:B------:R-:W-:Y:S01]  /*1070*/  @!P1 IADD3 R17, PT, PT, R6, R17, RZ ;  /* 0x0000001106119210 */ /* 0x000fe20007ffe0ff */
[----:B0-----:R-:W-:-:S05]  /*1080*/  IMAD.WIDE R8, R19, 0x4, R8 ;  /* 0x0000000413087825 */ /* 0x001fca00078e0208 */
[----:B------:R-:W3:Y:S01]  /*1090*/  @!P1 LDG.E.CONSTANT R15, desc[UR10][R8.64+0x4] ;  /* 0x0000040a080f9981 */ /* 0x000ee2000c1e9900 */
[----:B-1----:R-:W-:-:S03]  /*10a0*/  @!P0 IMAD.WIDE R12, R3, 0x4, R12 ;  /* 0x00000004030c8825 */ /* 0x002fc600078e020c */
[----:B------:R-:W4:Y:S04]  /*10b0*/  @!P0 LDG.E.CONSTANT R3, desc[UR10][R8.64] ;  /* 0x0000000a08038981 */ /* 0x000f28000c1e9900 */
[----:B------:R-:W5:Y:S01]  /*10c0*/  @!P0 LDG.E.CONSTANT R12, desc[UR10][R12.64] ;  /* 0x0000000a0c0c8981 */ /* 0x000f62000c1e9900 */
[----:B--2---:R-:W-:-:S06]  /*10d0*/  @!P1 IMAD.WIDE R10, R17, 0x4, R10 ;  /* 0x00000004110a9825 */ /* 0x004fcc00078e020a */
[----:B------:R-:W2:Y:S01]  /*10e0*/  @!P1 LDG.E.CONSTANT R10, desc[UR10][R10.64] ;  /* 0x0000000a0a0a9981 */ /* 0x000ea2000c1e9900 */
[----:B------:R-:W-:Y:S01]  /*10f0*/  UIADD3 UR4, UPT, UPT, UR4, 0x2, URZ ;  /* 0x0000000204047890 */ /* 0x000fe2000fffe0ff */
[----:B----4-:R-:W-:Y:S01]  /*1100*/  @!P0 FADD R2, R2, R3 ;  /* 0x0000000302028221 */ /* 0x010fe20000000000 */
[----:B-----5:R-:W-:-:S03]  /*1110*/  @!P0 FFMA R0, R3, R12, R0 ;  /* 0x0000000c03008223 */ /* 0x020fc60000000000 */
[----:B---3--:R-:W-:Y:S01]  /*1120*/  @!P1 FADD R2, R2, R15 ;  /* 0x0000000f02029221 */ /* 0x008fe20000000000 */
[----:B--2---:R-:W-:-:S07]  /*1130*/  @!P1 FFMA R0, R15, R10, R0 ;  /* 0x0000000a0f009223 */ /* 0x004fce0000000000 */
.L_x_55:
[----:B------:R-:W-:Y:S05]  /*1140*/  BRA.U UP1, `(.L_x_51) ;  /* 0x0000000101447547 */ /* 0x000fea000b800000 */
[----:B------:R-:W0:Y:S01]  /*1150*/  LDC.64 R8, c[0x0][0x390] ;  /* 0x0000e400ff087b82 */ /* 0x000e220000000a00 */
[----:B------:R-:W-:-:S04]  /*1160*/  VIADD R7, R7, UR4 ;  /* 0x0000000407077c36 */ /* 0x000fc80008000000 */
[----:B0-----:R-:W-:-:S06]  /*1170*/  IMAD.WIDE R8, R7, 0x4, R8 ;  /* 0x0000000407087825 */ /* 0x001fcc00078e0208 */
[----:B------:R-:W2:Y:S01]  /*1180*/  LDG.E.CONSTANT R8, desc[UR10][R8.64] ;  /* 0x0000000a08087981 */ /* 0x000ea2000c1e9900 */
[----:B------:R-:W-:Y:S01]  /*1190*/  BSSY.RECONVERGENT B0, `(.L_x_51) ;  /* 0x000000c000007945 */ /* 0x000fe20003800200 */
[----:B--2---:R-:W-:-:S13]  /*11a0*/  ISETP.NE.AND P0, PT, R8, R5, PT ;  /* 0x000000050800720c */ /* 0x004fda0003f05270 */
[----:B------:R-:W-:Y:S05]  /*11b0*/  @P0 BRA `(.L_x_56) ;  /* 0x0000000000240947 */ /* 0x000fea0003800000 */
[----:B------:R-:W0:Y:S01]  /*11c0*/  LDC.64 R8, c[0x0][0x388] ;  /* 0x0000e200ff087b82 */ /* 0x000e220000000a00 */
[----:B------:R-:W-:-:S07]  /*11d0*/  IMAD R27, R7, R27, R6 ;  /* 0x0000001b071b7224 */ /* 0x000fce00078e0206 */
[----:B------:R-:W1:Y:S01]  /*11e0*/  LDC.64 R10, c[0x0][0x380] ;  /* 0x0000e000ff0a7b82 */ /* 0x000e620000000a00 */
[----:B0-----:R-:W-:-:S06]  /*11f0*/  IMAD.WIDE R6, R7, 0x4, R8 ;  /* 0x0000000407067825 */ /* 0x001fcc00078e0208 */
[----:B------:R-:W2:Y:S01]  /*1200*/  LDG.E.CONSTANT R7, desc[UR10][R6.64] ;  /* 0x0000000a06077981 */ /* 0x000ea2000c1e9900 */
[----:B-1----:R-:W-:-:S06]  /*1210*/  IMAD.WIDE R8, R27, 0x4, R10 ;  /* 0x000000041b087825 */ /* 0x002fcc00078e020a */
[----:B------:R-:W3:Y:S01]  /*1220*/  LDG.E.CONSTANT R8, desc[UR10][R8.64] ;  /* 0x0000000a08087981 */ /* 0x000ee2000c1e9900 */
[----:B--2---:R-:W-:Y:S01]  /*1230*/  FADD R2, R2, R7 ;  /* 0x0000000702027221 */ /* 0x004fe20000000000 */
[----:B---3--:R-:W-:-:S07]  /*1240*/  FFMA R0, R7, R8, R0 ;  /* 0x0000000807007223 */ /* 0x008fce0000000000 */
.L_x_56:
[----:B------:R-:W-:Y:S05]  /*1250*/  BSYNC.RECONVERGENT B0 ;  /* 0x0000000000007941 */ /* 0x000fea0003800200 */
.L_x_51:
[----:B------:R-:W0:Y:S01]  /*1260*/  MUFU.RCP R3, R2 ;  /* 0x0000000200037308 */ /* 0x000e220000001000 */
[----:B------:R-:W-:Y:S01]  /*1270*/  BSSY.RECONVERGENT B0, `(.L_x_57) ;  /* 0x000000c000007945 */ /* 0x000fe20003800200 */
[----:B------:R-:W-:-:S06]  /*1280*/  FSETP.GT.AND P2, PT, R2, 9.9999999392252902908e-09, PT ;  /* 0x322bcc770200780b */ /* 0x000fcc0003f44000 */
[----:B------:R-:W1:Y:S01]  /*1290*/  FCHK P0, R0, R2 ;  /* 0x0000000200007302 */ /* 0x000e620000000000 */
[----:B0-----:R-:W-:-:S04]  /*12a0*/  FFMA R6, R3, -R2, 1 ;  /* 0x3f80000003067423 */ /* 0x001fc80000000802 */
[----:B------:R-:W-:-:S04]  /*12b0*/  FFMA R3, R3, R6, R3 ;  /* 0x0000000603037223 */ /* 0x000fc80000000003 */
[----:B------:R-:W-:-:S04]  /*12c0*/  FFMA R5, R3, R0, RZ ;  /* 0x0000000003057223 */ /* 0x000fc800000000ff */
[----:B------:R-:W-:-:S04]  /*12d0*/  FFMA R6, R5, -R2, R0 ;  /* 0x8000000205067223 */ /* 0x000fc80000000000 */
[----:B------:R-:W-:Y:S01]  /*12e0*/  FFMA R5, R3, R6, R5 ;  /* 0x0000000603057223 */ /* 0x000fe20000000005 */
[----:B-1----:R-:W-:Y:S06]  /*12f0*/  @!P0 BRA `(.L_x_58) ;  /* 0x00000000000c8947 */ /* 0x002fec0003800000 */
[----:B------:R-:W-:-:S07]  /*1300*/  MOV R6, 0x1320 ;  /* 0x0000132000067802 */ /* 0x000fce0000000f00 */
[----:B------:R-:W-:Y:S05]  /*1310*/  CALL.REL.NOINC `($__internal_3_$__cuda_sm3x_div_rn_noftz_f32_slowpath) ;  /* 0x00000000001c7944 */ /* 0x000fea0003c00000 */
[----:B------:R-:W-:-:S07]  /*1320*/  MOV R5, R0 ;  /* 0x0000000000057202 */ /* 0x000fce0000000f00 */
.L_x_58:
[----:B------:R-:W-:Y:S05]  /*1330*/  BSYNC.RECONVERGENT B0 ;  /* 0x0000000000007941 */ /* 0x000fea0003800200 */
.L_x_57:
[----:B------:R-:W0:Y:S01]  /*1340*/  LDC.64 R2, c[0x0][0x398] ;  /* 0x0000e600ff027b82 */ /* 0x000e220000000a00 */
[----:B------:R-:W-:Y:S01]  /*1350*/  FSEL R7, R5, RZ, P2 ;  /* 0x000000ff05077208 */ /* 0x000fe20001000000 */
[----:B0-----:R-:W-:-:S05]  /*1360*/  IMAD.WIDE R4, R4, 0x4, R2 ;  /* 0x0000000404047825 */ /* 0x001fca00078e0202 */
[----:B------:R-:W-:Y:S01]  /*1370*/  STG.E desc[UR10][R4.64], R7 ;  /* 0x0000000704007986 */ /* 0x000fe2000c10190a */
[----:B------:R-:W-:Y:S05]  /*1380*/  EXIT ;  /* 0x000000000000794d */ /* 0x000fea0003800000 */
        .weak           $__internal_3_$__cuda_sm3x_div_rn_noftz_f32_slowpath
        .type           $__internal_3_$__cuda_sm3x_div_rn_noftz_f32_slowpath,@function
        .size           $__internal_3_$__cuda_sm3x_div_rn_noftz_f32_slowpath,(.L_x_193 - $__internal_3_$__cuda_sm3x_div_rn_noftz_f32_slowpath)
$__internal_3_$__cuda_sm3x_div_rn_noftz_f32_slowpath:
[----:B------:R-:W-:Y:S01]  /*1390*/  SHF.R.U32.HI R5, RZ, 0x17, R2 ;  /* 0x00000017ff057819 */ /* 0x000fe20000011602 */
[----:B------:R-:W-:Y:S01]  /*13a0*/  BSSY.RECONVERGENT B1, `(.L_x_59) ;  /* 0x0000062000017945 */ /* 0x000fe20003800200 */
[----:B------:R-:W-:Y:S02]  /*13b0*/  SHF.R.U32.HI R3, RZ, 0x17, R0 ;  /* 0x00000017ff037819 */ /* 0x000fe40000011600 */
[----:B------:R-:W-:Y:S02]  /*13c0*/  LOP3.LUT R10, R5, 0xff, RZ, 0xc0, !PT ;  /* 0x000000ff050a7812 */ /* 0x000fe400078ec0ff */
[----:B------:R-:W-:Y:S02]  /*13d0*/  LOP3.LUT R8, R3, 0xff, RZ, 0xc0, !PT ;  /* 0x000000ff03087812 */ /* 0x000fe400078ec0ff */
[----:B------:R-:W-:-:S03]  /*13e0*/  IADD3 R7, PT, PT, R10, -0x1, RZ ;  /* 0xffffffff0a077810 */ /* 0x000fc60007ffe0ff */
[----:B------:R-:W-:Y:S01]  /*13f0*/  VIADD R5, R8, 0xffffffff ;  /* 0xffffffff08057836 */ /* 0x000fe20000000000 */
[----:B------:R-:W-:-:S04]  /*1400*/  ISETP.GT.U32.AND P0, PT, R7, 0xfd, PT ;  /* 0x000000fd0700780c */ /* 0x000fc80003f04070 */
[----:B------:R-:W-:-:S13]  /*1410*/  ISETP.GT.U32.OR P0, PT, R5, 0xfd, P0 ;  /* 0x000000fd0500780c */ /* 0x000fda0000704470 */
[----:B------:R-:W-:Y:S01]  /*1420*/  @!P0 MOV R3, RZ ;  /* 0x000000ff00038202 */ /* 0x000fe20000000f00 */
[----:B------:R-:W-:Y:S06]  /*1430*/  @!P0 BRA `(.L_x_60) ;  /* 0x00000000005c8947 */ /* 0x000fec0003800000 */
[----:B------:R-:W-:Y:S02]  /*1440*/  FSETP.GTU.FTZ.AND P0, PT, |R0|, +INF , PT ;  /* 0x7f8000000000780b */ /* 0x000fe40003f1c200 */
[----:B------:R-:W-:-:S04]  /*1450*/  FSETP.GTU.FTZ.AND P1, PT, |R2|, +INF , PT ;  /* 0x7f8000000200780b */ /* 0x000fc80003f3c200 */
[----:B------:R-:W-:-:S13]  /*1460*/  PLOP3.LUT P0, PT, P0, P1, PT, 0xf8, 0x8f ;  /* 0x00000000008f781c */ /* 0x000fda0000703f70 */
[----:B------:R-:W-:Y:S05]  /*1470*/  @P0 BRA `(.L_x_61) ;  /* 0x00000004004c0947 */ /* 0x000fea0003800000 */
[----:B------:R-:W-:-:S13]  /*1480*/  LOP3.LUT P0, RZ, R2, 0x7fffffff, R0, 0xc8, !PT ;  /* 0x7fffffff02ff7812 */ /* 0x000fda000780c800 */
[----:B------:R-:W-:Y:S05]  /*1490*/  @!P0 BRA `(.L_x_62) ;  /* 0x00000004003c8947 */ /* 0x000fea0003800000 */
[----:B------:R-:W-:Y:S02]  /*14a0*/  FSETP.NEU.FTZ.AND P1, PT, |R0|, +INF , PT ;  /* 0x7f8000000000780b */ /* 0x000fe40003f3d200 */
        /* <DEDUP_REMOVED lines=16> */
.L_x_60:
[----:B------:R-:W-:Y:S01]  /*15b0*/  LEA R5, R10, 0xc0800000, 0x17 ;  /* 0xc08000000a057811 */ /* 0x000fe200078eb8ff */
[----:B------:R-:W-:Y:S03]  /*15c0*/  BSSY.RECONVERGENT B2, `(.L_x_65) ;  /* 0x0000036000027945 */ /* 0x000fe60003800200 */
[----:B------:R-:W-:Y:S01]  /*15d0*/  IADD3 R2, PT, PT, -R5, R2, RZ ;  /* 0x0000000205027210 */ /* 0x000fe20007ffe1ff */
[----:B------:R-:W-:-:S03]  /*15e0*/  VIADD R5, R8, 0xffffff81 ;  /* 0xffffff8108057836 */ /* 0x000fc60000000000 */
[----:B------:R-:W0:Y:S01]  /*15f0*/  MUFU.RCP R7, R2 ;  /* 0x0000000200077308 */ /* 0x000e220000001000 */
[----:B------:R-:W-:Y:S01]  /*1600*/  FADD.FTZ R9, -R2, -RZ ;  /* 0x800000ff02097221 */ /* 0x000fe20000010100 */
[----:B------:R-:W-:-:S03]  /*1610*/  IMAD R0, R5, -0x800000, R0 ;  /* 0xff80000005007824 */ /* 0x000fc600078e0200 */
[----:B0-----:R-:W-:-:S04]  /*1620*/  FFMA R8, R7, R9, 1 ;  /* 0x3f80000007087423 */ /* 0x001fc80000000009 */
[----:B------:R-:W-:-:S04]  /*1630*/  FFMA R12, R7, R8, R7 ;  /* 0x00000008070c7223 */ /* 0x000fc80000000007 */
[----:B------:R-:W-:-:S04]  /*1640*/  FFMA R7, R0, R12, RZ ;  /* 0x0000000c00077223 */ /* 0x000fc800000000ff */
[----:B------:R-:W-:-:S04]  /*1650*/  FFMA R8, R9, R7, R0 ;  /* 0x0000000709087223 */ /* 0x000fc80000000000 */
[----:B------:R-:W-:Y:S01]  /*1660*/  FFMA R7, R12, R8, R7 ;  /* 0x000000080c077223 */ /* 0x000fe20000000007 */
[----:B------:R-:W-:-:S03]  /*1670*/  IADD3 R8, PT, PT, R5, 0x7f, -R10 ;  /* 0x0000007f05087810 */ /* 0x000fc60007ffe80a */
[----:B------:R-:W-:Y:S01]  /*1680*/  FFMA R14, R9, R7, R0 ;  /* 0x00000007090e7223 */ /* 0x000fe20000000000 */
[----:B------:R-:W-:-:S03]  /*1690*/  IADD3 R3, PT, PT, R8, R3, RZ ;  /* 0x0000000308037210 */ /* 0x000fc60007ffe0ff */
        /* <DEDUP_REMOVED lines=15> */
[C---:B------:R-:W-:Y:S01]  /*1790*/  IADD3 R8, PT, PT, R9.reuse, 0x20, RZ ;  /* 0x0000002009087810 */ /* 0x040fe20007ffe0ff */
[-CC-:B------:R-:W-:Y:S01]  /*17a0*/  FFMA.RM R3, R12, R14.reuse, R7.reuse ;  /* 0x0000000e0c037223 */ /* 0x180fe20000004007 */
[C---:B------:R-:W-:Y:S02]  /*17b0*/  ISETP.NE.AND P3, PT, R9.reuse, RZ, PT ;  /* 0x000000ff0900720c */ /* 0x040fe40003f65270 */
[----:B------:R-:W-:Y:S01]  /*17c0*/  LOP3.LUT R5, R2, 0x7fffff, RZ, 0xc0, !PT ;  /* 0x007fffff02057812 */ /* 0x000fe200078ec0ff */
[----:B------:R-:W-:Y:S01]  /*17d0*/  FFMA.RP R2, R12, R14, R7 ;  /* 0x0000000e0c027223 */ /* 0x000fe20000008007 */
[----:B------:R-:W-:Y:S02]  /*17e0*/  ISETP.NE.AND P1, PT, R9, RZ, PT ;  /* 0x000000ff0900720c */ /* 0x000fe40003f25270 */
[----:B------:R-:W-:Y:S02]  /*17f0*/  LOP3.LUT R5, R5, 0x800000, RZ, 0xfc, !PT ;  /* 0x0080000005057812 */ /* 0x000fe400078efcff */
[----:B------:R-:W-:-:S02]  /*1800*/  IADD3 R7, PT, PT, -R9, RZ, RZ ;  /* 0x000000ff09077210 */ /* 0x000fc40007ffe1ff */
[----:B------:R-:W-:Y:S02]  /*1810*/  SHF.L.U32 R8, R5, R8, RZ ;  /* 0x0000000805087219 */ /* 0x000fe400000006ff */
[----:B------:R-:W-:Y:S02]  /*1820*/  FSETP.NEU.FTZ.AND P0, PT, R2, R3, PT ;  /* 0x000000030200720b */ /* 0x000fe40003f1d000 */
        /* <DEDUP_REMOVED lines=11> */
.L_x_67:
[----:B------:R-:W-:-:S04]  /*18e0*/  LOP3.LUT R0, R0, 0x80000000, RZ, 0xc0, !PT ;  /* 0x8000000000007812 */ /* 0x000fc800078ec0ff */
[----:B------:R-:W-:Y:S01]  /*18f0*/  LOP3.LUT R0, R0, 0x7f800000, RZ, 0xfc, !PT ;  /* 0x7f80000000007812 */ /* 0x000fe200078efcff */
[----:B------:R-:W-:Y:S06]  /*1900*/  BRA `(.L_x_68) ;  /* 0x0000000000047947 */ /* 0x000fec0003800000 */
.L_x_66:
[----:B------:R-:W-:-:S07]  /*1910*/  LEA R0, R3, R0, 0x17 ;  /* 0x0000000003007211 */ /* 0x000fce00078eb8ff */
.L_x_68:
[----:B------:R-:W-:Y:S05]  /*1920*/  BSYNC.RECONVERGENT B2 ;  /* 0x0000000000027941 */ /* 0x000fea0003800200 */
.L_x_65:
[----:B------:R-:W-:Y:S05]  /*1930*/  BRA `(.L_x_69) ;  /* 0x0000000000207947 */ /* 0x000fea0003800000 */
.L_x_64:
[----:B------:R-:W-:-:S04]  /*1940*/  LOP3.LUT R0, R2, 0x80000000, R0, 0x48, !PT ;  /* 0x8000000002007812 */ /* 0x000fc800078e4800 */
[----:B------:R-:W-:Y:S01]  /*1950*/  LOP3.LUT R0, R0, 0x7f800000, RZ, 0xfc, !PT ;  /* 0x7f80000000007812 */ /* 0x000fe200078efcff */
[----:B------:R-:W-:Y:S06]  /*1960*/  BRA `(.L_x_69) ;  /* 0x0000000000147947 */ /* 0x000fec0003800000 */
.L_x_63:
[----:B------:R-:W-:Y:S01]  /*1970*/  LOP3.LUT R0, R2, 0x80000000, R0, 0x48, !PT ;  /* 0x8000000002007812 */ /* 0x000fe200078e4800 */
[----:B------:R-:W-:Y:S06]  /*1980*/  BRA `(.L_x_69) ;  /* 0x00000000000c7947 */ /* 0x000fec0003800000 */
.L_x_62:
[----:B------:R-:W0:Y:S01]  /*1990*/  MUFU.RSQ R0, -QNAN ;  /* 0xffc0000000007908 */ /* 0x000e220000001400 */
[----:B------:R-:W-:Y:S05]  /*19a0*/  BRA `(.L_x_69) ;  /* 0x0000000000047947 */ /* 0x000fea0003800000 */
.L_x_61:
[----:B------:R-:W-:-:S07]  /*19b0*/  FADD.FTZ R0, R0, R2 ;  /* 0x0000000200007221 */ /* 0x000fce0000010000 */
.L_x_69:
[----:B------:R-:W-:Y:S05]  /*19c0*/  BSYNC.RECONVERGENT B1 ;  /* 0x0000000000017941 */ /* 0x000fea0003800200 */
.L_x_59:
[----:B------:R-:W-:-:S04]  /*19d0*/  HFMA2 R7, -RZ, RZ, 0, 0 ;  /* 0x00000000ff077431 */ /* 0x000fc800000001ff */
[----:B0-----:R-:W-:Y:S05]  /*19e0*/  RET.REL.NODEC R6 `(saliency_merging_kernel) ;  /* 0xffffffe406847950 */ /* 0x001fea0003c3ffff */
.L_x_70:
        /* <DEDUP_REMOVED lines=9> */
.L_x_193:


//--------------------- .text.attention_entropy_kernel --------------------------
	.section	.text.attention_entropy_kernel,"ax",@progbits
	.align	128
        .global         attention_entropy_kernel
        .type           attention_entropy_kernel,@function
        .size           attention_entropy_kernel,(.L_x_194 - attention_entropy_kernel)
        .other          attention_entropy_kernel,@"STO_CUDA_ENTRY STV_DEFAULT"
attention_entropy_kernel:
.text.attention_entropy_kernel:
[----:B------:R-:W-:Y:S01]  /*0000*/  LDC R1, c[0x0][0x37c] ;  /* 0x0000df00ff017b82 */ /* 0x000fe20000000800 */
[----:B------:R-:W0:Y:S01]  /*0010*/  LDCU UR10, c[0x0][0x394] ;  /* 0x00007280ff0a77ac */ /* 0x000e220008000800 */
[----:B------:R-:W1:Y:S06]  /*0020*/  S2R R5, SR_TID.X ;  /* 0x0000000000057919 */ /* 0x000e6c0000002100 */
[----:B------:R-:W1:Y:S01]  /*0030*/  S2UR UR4, SR_CTAID.X ;  /* 0x00000000000479c3 */ /* 0x000e620000002500 */
[----:B------:R-:W2:Y:S01]  /*0040*/  LDCU UR5, c[0x0][0x390] ;  /* 0x00007200ff0577ac */ /* 0x000ea20008000800 */
[----:B0-----:R-:W-:-:S04]  /*0050*/  MOV R0, UR10 ;  /* 0x0000000a00007c02 */ /* 0x001fc80008000f00 */
[----:B------:R-:W-:Y:S02]  /*0060*/  IABS R7, R0 ;  /* 0x0000000000077213 */ /* 0x000fe40000000000 */
[----:B------:R-:W1:Y:S02]  /*0070*/  LDC R0, c[0x0][0x360] ;  /* 0x0000d800ff007b82 */ /* 0x000e640000000800 */
[----:B------:R-:W0:Y:S08]  /*0080*/  I2F.RP R4, R7 ;  /* 0x0000000700047306 */ /* 0x000e300000209400 */
[----:B0-----:R-:W0:Y:S01]  /*0090*/  MUFU.RCP R4, R4 ;  /* 0x0000000400047308 */ /* 0x001e220000001000 */
[----:B-1----:R-:W-:Y:S01]  /*00a0*/  IMAD R0, R0, UR4, R5 ;  /* 0x0000000400007c24 */ /* 0x002fe2000f8e0205 */
[----:B0-----:R-:W-:-:S04]  /*00b0*/  IADD3 R2, PT, PT, R4, 0xffffffe, RZ ;  /* 0x0ffffffe04027810 */ /* 0x001fc80007ffe0ff */
[----:B------:R-:W-:Y:S02]  /*00c0*/  IABS R4, R0 ;  /* 0x0000000000047213 */ /* 0x000fe40000000000 */
[----:B------:R0:W1:Y:S02]  /*00d0*/  F2I.FTZ.U32.TRUNC.NTZ R3, R2 ;  /* 0x0000000200037305 */ /* 0x000064000021f000 */
[----:B0-----:R-:W-:Y:S01]  /*00e0*/  HFMA2 R2, -RZ, RZ, 0, 0 ;  /* 0x00000000ff027431 */ /* 0x001fe200000001ff */
[----:B-1----:R-:W-:-:S05]  /*00f0*/  IADD3 R6, PT, PT, RZ, -R3, RZ ;  /* 0x80000003ff067210 */ /* 0x002fca0007ffe0ff */
[----:B------:R-:W-:Y:S01]  /*0100*/  IMAD R5, R6, R7, RZ ;  /* 0x0000000706057224 */ /* 0x000fe200078e02ff */
[----:B------:R-:W-:-:S03]  /*0110*/  LOP3.LUT R6, RZ, UR10, RZ, 0x33, !PT ;  /* 0x0000000aff067c12 */ /* 0x000fc6000f8e33ff */
[----:B------:R-:W-:Y:S01]  /*0120*/  IMAD.HI.U32 R3, R3, R5, R2 ;  /* 0x0000000503037227 */ /* 0x000fe200078e0002 */
[----:B------:R-:W-:-:S04]  /*0130*/  LOP3.LUT R2, R0, UR10, RZ, 0x3c, !PT ;  /* 0x0000000a00027c12 */ /* 0x000fc8000f8e3cff */
[----:B------:R-:W-:Y:S01]  /*0140*/  ISETP.GE.AND P2, PT, R2, RZ, PT ;  /* 0x000000ff0200720c */ /* 0x000fe20003f46270 */
[----:B------:R-:W-:-:S05]  /*0150*/  IMAD.HI.U32 R3, R3, R4, RZ ;  /* 0x0000000403037227 */ /* 0x000fca00078e00ff */
[----:B------:R-:W-:-:S05]  /*0160*/  IADD3 R5, PT, PT, -R3, RZ, RZ ;  /* 0x000000ff03057210 */ /* 0x000fca0007ffe1ff */
[----:B------:R-:W-:-:S05]  /*0170*/  IMAD R4, R7, R5, R4 ;  /* 0x0000000507047224 */ /* 0x000fca00078e0204 */
[----:B------:R-:W-:-:S13]  /*0180*/  ISETP.GT.U32.AND P1, PT, R7, R4, PT ;  /* 0x000000040700720c */ /* 0x000fda0003f24070 */
[-C--:B------:R-:W-:Y:S02]  /*0190*/  @!P1 IADD3 R4, PT, PT, R4, -R7.reuse, RZ ;  /* 0x8000000704049210 */ /* 0x080fe40007ffe0ff */
[----:B------:R-:W-:Y:S02]  /*01a0*/  @!P1 IADD3 R3, PT, PT, R3, 0x1, RZ ;  /* 0x0000000103039810 */ /* 0x000fe40007ffe0ff */
[----:B------:R-:W-:Y:S02]  /*01b0*/  ISETP.GE.U32.AND P0, PT, R4, R7, PT ;  /* 0x000000070400720c */ /* 0x000fe40003f06070 */
[----:B------:R-:W-:-:S11]  /*01c0*/  ISETP.NE.AND P1, PT, RZ, UR10, PT ;  /* 0x0000000aff007c0c */ /* 0x000fd6000bf25270 */
[----:B------:R-:W-:-:S04]  /*01d0*/  @P0 IADD3 R3, PT, PT, R3, 0x1, RZ ;  /* 0x0000000103030810 */ /* 0x000fc80007ffe0ff */
[----:B------:R-:W-:-:S04]  /*01e0*/  @!P2 IADD3 R3, PT, PT, -R3, RZ, RZ ;  /* 0x000000ff0303a210 */ /* 0x000fc80007ffe1ff */
[----:B------:R-:W-:-:S04]  /*01f0*/  SEL R5, R6, R3, !P1 ;  /* 0x0000000306057207 */ /* 0x000fc80004800000 */
[----:B--2---:R-:W-:-:S04]  /*0200*/  ISETP.GE.AND P0, PT, R5, UR5, PT ;  /* 0x0000000505007c0c */ /* 0x004fc8000bf06270 */
[----:B------:R-:W-:-:S13]  /*0210*/  ISETP.GT.OR P0, PT, RZ, UR10, P0 ;  /* 0x0000000aff007c0c */ /* 0x000fda0008704670 */
[----:B------:R-:W-:Y:S05]  /*0220*/  @P0 EXIT ;  /* 0x000000000000094d */ /* 0x000fea0003800000 */
[----:B------:R-:W0:Y:S01]  /*0230*/  LDCU UR4, c[0x0][0x39c] ;  /* 0x00007380ff0477ac */ /* 0x000e220008000800 */
[----:B------:R-:W-:Y:S01]  /*0240*/  MOV R2, RZ ;  /* 0x000000ff00027202 */ /* 0x000fe20000000f00 */
[----:B------:R-:W1:Y:S01]  /*0250*/  LDCU.64 UR12, c[0x0][0x358] ;  /* 0x00006b00ff0c77ac */ /* 0x000e620008000a00 */
[----:B0-----:R-:W-:-:S09]  /*0260*/  UISETP.GE.AND UP0, UPT, UR4, 0x1, UPT ;  /* 0x000000010400788c */ /* 0x001fd2000bf06270 */
[----:B-1----:R-:W-:Y:S05]  /*0270*/  BRA.U !UP0, `(.L_x_71) ;  /* 0x0000007108487547 */ /* 0x002fea000b800000 */
[----:B------:R-:W0:Y:S01]  /*0280*/  LDC R15, c[0x0][0x398] ;  /* 0x0000e600ff0f7b82 */ /* 0x000e220000000800 */
[-C--:B------:R-:W-:Y:S01]  /*0290*/  ISETP.GT.U32.AND P0, PT, R7, R4.reuse, PT ;  /* 0x000000040700720c */ /* 0x080fe20003f04070 */
[----:B------:R-:W-:Y:S01]  /*02a0*/  UMOV UR4, 0x400 ;  /* 0x0000040000047882 */ /* 0x000fe20000000000 */
[----:B------:R-:W-:Y:S02]  /*02b0*/  IADD3 R3, PT, PT, R4, -R7, RZ ;  /* 0x8000000704037210 */ /* 0x000fe40007ffe0ff */
[----:B------:R-:W-:Y:S02]  /*02c0*/  ISETP.GE.AND P2, PT, R0, RZ, PT ;  /* 0x000000ff0000720c */ /* 0x000fe40003f46270 */
[----:B------:R-:W-:Y:S01]  /*02d0*/  SEL R3, R3, R4, !P0 ;  /* 0x0000000403037207 */ /* 0x000fe20004000000 */
[----:B------:R-:W1:Y:S10]  /*02e0*/  S2UR UR6, SR_CgaCtaId ;  /* 0x00000000000679c3 */ /* 0x000e740000008800 */
[----:B------:R-:W-:-:S04]  /*02f0*/  @!P2 IADD3 R3, PT, PT, -R3, RZ, RZ ;  /* 0x000000ff0303a210 */ /* 0x000fc80007ffe1ff */
[----:B------:R-:W-:Y:S02]  /*0300*/  SEL R6, R6, R3, !P1 ;  /* 0x0000000306067207 */ /* 0x000fe40004800000 */
[----:B0-----:R-:W-:Y:S01]  /*0310*/  ISETP.GE.AND P0, PT, R15, 0x1, PT ;  /* 0x000000010f00780c */ /* 0x001fe20003f06270 */
[----:B-1----:R-:W-:-:S04]  /*0320*/  ULEA UR6, UR6, UR4, 0x18 ;  /* 0x0000000406067291 */ /* 0x002fc8000f8ec0ff */
[----:B------:R-:W-:-:S08]  /*0330*/  ULEA UR15, UR10, UR6, 0x2 ;  /* 0x000000060a0f7291 */ /* 0x000fd0000f8e10ff */
[----:B------:R-:W-:Y:S05]  /*0340*/  @!P0 BRA `(.L_x_72) ;  /* 0x0000003c00048947 */ /* 0x000fea0003800000 */
[----:B------:R-:W-:Y:S01]  /*0350*/  IMAD R3, R5, UR10, RZ ;  /* 0x0000000a05037c24 */ /* 0x000fe2000f8e02ff */
[----:B------:R-:W-:Y:S02]  /*0360*/  UISETP.GE.U32.AND UP0, UPT, UR10, 0x2, UPT ;  /* 0x000000020a00788c */ /* 0x000fe4000bf06070 */
[----:B------:R-:W-:Y:S02]  /*0370*/  UIMAD UR4, UR10, UR5, URZ ;  /* 0x000000050a0472a4 */ /* 0x000fe4000f8e02ff */
[----:B------:R-:W-:-:S04]  /*0380*/  IADD3 R6, PT, PT, R3, R6, RZ ;  /* 0x0000000603067210 */ /* 0x000fc80007ffe0ff */
[----:B------:R-:W-:Y:S02]  /*0390*/  IMAD R17, R15, UR4, RZ ;  /* 0x000000040f117c24 */ /* 0x000fe4000f8e02ff */
[----:B------:R-:W-:-:S05]  /*03a0*/  IMAD R16, R6, R15, RZ ;  /* 0x0000000f06107224 */ /* 0x000fca00078e02ff */
[----:B------:R-:W-:Y:S01]  /*03b0*/  SHF.R.S32.HI R19, RZ, 0x1f, R16 ;  /* 0x0000001fff137819 */ /* 0x000fe20000011410 */
[----:B------:R-:W-:Y:S06]  /*03c0*/  BRA.U !UP0, `(.L_x_73) ;  /* 0x00000031082c7547 */ /* 0x000fec000b800000 */
[----:B------:R-:W-:Y:S01]  /*03d0*/  UIADD3 UR18, UPT, UPT, UR10, 0xf, URZ ;  /* 0x0000000f0a127890 */ /* 0x000fe2000fffe0ff */
[C---:B------:R-:W-:Y:S01]  /*03e0*/  LOP3.LUT R18, R15.reuse, 0x7ffffff8, RZ, 0xc0, !PT ;  /* 0x7ffffff80f127812 */ /* 0x040fe200078ec0ff */
[----:B------:R-:W-:Y:S01]  /*03f0*/  UIADD3 UR5, UPT, UPT, UR10, 0x7, URZ ;  /* 0x000000070a057890 */ /* 0x000fe2000fffe0ff */
[C---:B------:R-:W-:Y:S01]  /*0400*/  LOP3.LUT R22, R15.reuse, 0x7, RZ, 0xc0, !PT ;  /* 0x000000070f167812 */ /* 0x040fe200078ec0ff */
[----:B------:R-:W-:Y:S01]  /*0410*/  ULOP3.LUT UR4, UR18, 0xf, URZ, 0xc0, !UPT ;  /* 0x0000000f12047892 */ /* 0x000fe2000f8ec0ff */
[----:B------:R-:W-:Y:S01]  /*0420*/  LOP3.LUT R23, R15, 0x3, RZ, 0xc0, !PT ;  /* 0x000000030f177812 */ /* 0x000fe200078ec0ff */
[----:B------:R-:W-:Y:S01]  /*0430*/  ULOP3.LUT UR7, UR5, 0x7, URZ, 0xc0, !UPT ;  /* 0x0000000705077892 */ /* 0x000fe2000f8ec0ff */
[----:B------:R-:W-:Y:S01]  /*0440*/  MOV R2, RZ ;  /* 0x000000ff00027202 */ /* 0x000fe20000000f00 */
[----:B------:R-:W-:Y:S01]  /*0450*/  UIADD3 UR16, UPT, UPT, UR10, -0x1, URZ ;  /* 0xffffffff0a107890 */ /* 0x000fe2000fffe0ff */
[----:B------:R-:W-:Y:S01]  /*0460*/  IADD3 R24, PT, PT, -R18, RZ, RZ ;  /* 0x000000ff12187210 */ /* 0x000fe20007ffe1ff */
[----:B------:R-:W-:-:S02]  /*0470*/  UIADD3 UR17, UPT, UPT, UR10, -0x2, URZ ;  /* 0xfffffffe0a117890 */ /* 0x000fc4000fffe0ff */
[----:B------:R-:W-:Y:S02]  /*0480*/  ULOP3.LUT UR19, UR10, 0x3, URZ, 0xc0, !UPT ;  /* 0x000000030a137892 */ /* 0x000fe4000f8ec0ff */
[----:B------:R-:W-:Y:S02]  /*0490*/  ULOP3.LUT UR20, UR10, 0x7, URZ, 0xc0, !UPT ;  /* 0x000000070a147892 */ /* 0x000fe4000f8ec0ff */
[----:B------:R-:W-:Y:S02]  /*04a0*/  ULOP3.LUT UR9, UR10, 0x7ffffffc, URZ, 0xc0, !UPT ;  /* 0x7ffffffc0a097892 */ /* 0x000fe4000f8ec0ff */
[----:B------:R-:W-:Y:S02]  /*04b0*/  ULOP3.LUT UR21, UR10, 0x1, URZ, 0xc0, !UPT ;  /* 0x000000010a157892 */ /* 0x000fe4000f8ec0ff */
[----:B------:R-:W-:Y:S02]  /*04c0*/  UIADD3 UR6, UPT, UPT, UR4, -0x1, URZ ;  /* 0xffffffff04067890 */ /* 0x000fe4000fffe0ff */
[----:B------:R-:W-:-:S02]  /*04d0*/  ULOP3.LUT UR10, UR10, 0x7ffffff8, URZ, 0xc0, !UPT ;  /* 0x7ffffff80a0a7892 */ /* 0x000fc4000f8ec0ff */
[----:B------:R-:W-:Y:S02]  /*04e0*/  ULOP3.LUT UR8, UR5, 0x3, URZ, 0xc0, !UPT ;  /* 0x0000000305087892 */ /* 0x000fe4000f8ec0ff */
[----:B------:R-:W-:Y:S01]  /*04f0*/  UIADD3 UR7, UPT, UPT, UR7, -0x1, URZ ;  /* 0xffffffff07077890 */ /* 0x000fe2000fffe0ff */
[----:B------:R-:W-:-:S11]  /*0500*/  UMOV UR4, URZ ;  /* 0x000000ff00047c82 */ /* 0x000fd60008000000 */
.L_x_117:
[----:B01-34-:R-:W0:Y:S01]  /*0510*/  LDC.64 R4, c[0x0][0x380] ;  /* 0x0000e000ff047b82 */ /* 0x01be220000000a00 */
[----:B------:R-:W-:Y:S01]  /*0520*/  IMAD R7, R17, UR4, RZ ;  /* 0x0000000411077c24 */ /* 0x000fe2000f8e02ff */
[----:B------:R-:W-:-:S03]  /*0530*/  UMOV UR5, URZ ;  /* 0x000000ff00057c82 */ /* 0x000fc60008000000 */
[----:B0-----:R-:W-:-:S03]  /*0540*/  IMAD.WIDE R4, R7, 0x4, R4 ;  /* 0x0000000407047825 */ /* 0x001fc600078e0204 */
[----:B------:R-:W-:-:S04]  /*0550*/  IADD3 R14, P0, PT, R4, 0x10, RZ ;  /* 0x00000010040e7810 */ /* 0x000fc80007f1e0ff */
[----:B------:R-:W-:-:S09]  /*0560*/  IADD3.X R15, PT, PT, RZ, R5, RZ, P0, !PT ;  /* 0x00000005ff0f7210 */ /* 0x000fd200007fe4ff */
.L_x_78:
[----:B0-----:R-:W0:Y:S01]  /*0570*/  LDC R12, c[0x0][0x398] ;  /* 0x0000e600ff0c7b82 */ /* 0x001e220000000800 */
[----:B------:R-:W-:Y:S01]  /*0580*/  IADD3 R7, PT, PT, R3, UR5, RZ ;  /* 0x0000000503077c10 */ /* 0x000fe2000fffe0ff */
[----:B------:R-:W-:Y:S01]  /*0590*/  HFMA2 R20, -RZ, RZ, 0, 0 ;  /* 0x00000000ff147431 */ /* 0x000fe200000001ff */
[----:B------:R-:W-:Y:S02]  /*05a0*/  MOV R13, RZ ;  /* 0x000000ff000d7202 */ /* 0x000fe40000000f00 */
[----:B0-----:R-:W-:Y:S01]  /*05b0*/  ISETP.GE.U32.AND P0, PT, R12, 0x8, PT ;  /* 0x000000080c00780c */ /* 0x001fe20003f06070 */
[----:B------:R-:W-:-:S05]  /*05c0*/  IMAD R10, R7, R12, RZ ;  /* 0x0000000c070a7224 */ /* 0x000fca00078e02ff */
[----:B------:R-:W-:-:S07]  /*05d0*/  SHF.R.S32.HI R11, RZ, 0x1f, R10 ;  /* 0x0000001fff0b7819 */ /* 0x000fce000001140a */
[----:B------:R-:W-:Y:S05]  /*05e0*/  @!P0 BRA `(.L_x_74) ;  /* 0x0000000000bc8947 */ /* 0x000fea0003800000 */
[----:B------:R-:W0:Y:S01]  /*05f0*/  LDCU.64 UR22, c[0x0][0x380] ;  /* 0x00007000ff1677ac */ /* 0x000e220008000a00 */
[----:B------:R-:W-:Y:S01]  /*0600*/  IMAD R9, R17, UR4, RZ ;  /* 0x0000000411097c24 */ /* 0x000fe2000f8e02ff */
[C---:B------:R-:W-:Y:S02]  /*0610*/  LEA R21, P1, R10.reuse, R14, 0x2 ;  /* 0x0000000e0a157211 */ /* 0x040fe400078210ff */
[----:B------:R-:W-:Y:S02]  /*0620*/  MOV R20, RZ ;  /* 0x000000ff00147202 */ /* 0x000fe40000000f00 */
[----:B------:R-:W-:Y:S02]  /*0630*/  MOV R13, R24 ;  /* 0x00000018000d7202 */ /* 0x000fe40000000f00 */
[----:B------:R-:W-:Y:S02]  /*0640*/  LEA.HI.X R26, R10, R15, R11, 0x2, P1 ;  /* 0x0000000f0a1a7211 */ /* 0x000fe400008f140b */
[----:B0-----:R-:W-:-:S04]  /*0650*/  LEA R6, P0, R16, UR22, 0x2 ;  /* 0x0000001610067c11 */ /* 0x001fc8000f8010ff */
[----:B------:R-:W-:-:S03]  /*0660*/  LEA.HI.X R7, R16, UR23, R19, 0x2, P0 ;  /* 0x0000001710077c11 */ /* 0x000fc600080f1413 */
[----:B------:R-:W-:-:S03]  /*0670*/  IMAD.WIDE R6, R9, 0x4, R6 ;  /* 0x0000000409067825 */ /* 0x000fc600078e0206 */
[----:B------:R-:W-:-:S04]  /*0680*/  IADD3 R25, P0, PT, R6, 0x10, RZ ;  /* 0x0000001006197810 */ /* 0x000fc80007f1e0ff */
[----:B------:R-:W-:-:S09]  /*0690*/  IADD3.X R28, PT, PT, RZ, R7, RZ, P0, !PT ;  /* 0x00000007ff1c7210 */ /* 0x000fd200007fe4ff */
.L_x_75:
[----:B------:R-:W-:Y:S02]  /*06a0*/  MOV R6, R25 ;  /* 0x0000001900067202 */ /* 0x000fe40000000f00 */
[----:B------:R-:W-:Y:S02]  /*06b0*/  MOV R7, R28 ;  /* 0x0000001c00077202 */ /* 0x000fe40000000f00 */
[----:B------:R-:W-:Y:S02]  /*06c0*/  MOV R8, R21 ;  /* 0x0000001500087202 */ /* 0x000fe40000000f00 */
[----:B------:R-:W-:Y:S01]  /*06d0*/  MOV R9, R26 ;  /* 0x0000001a00097202 */ /* 0x000fe20000000f00 */
[----:B------:R-:W2:Y:S04]  /*06e0*/  LDG.E.CONSTANT R21, desc[UR12][R6.64+-0x10] ;  /* 0xfffff00c06157981 */ /* 0x000ea8000c1e9900 */
[----:B------:R-:W2:Y:S04]  /*06f0*/  LDG.E.CONSTANT R25, desc[UR12][R8.64+-0x10] ;  /* 0xfffff00c08197981 */ /* 0x000ea8000c1e9900 */
[----:B------:R-:W3:Y:S04]  /*0700*/  LDG.E.CONSTANT R26, desc[UR12][R6.64+-0xc] ;  /* 0xfffff40c061a7981 */ /* 0x000ee8000c1e9900 */
[----:B------:R-:W3:Y:S01]  /*0710*/  LDG.E.CONSTANT R27, desc[UR12][R8.64+-0xc] ;  /* 0xfffff40c081b7981 */ /* 0x000ee2000c1e9900 */
[----:B--2---:R-:W-:-:S03]  /*0720*/  FFMA R21, R21, R25, R20 ;  /* 0x0000001915157223 */ /* 0x004fc60000000014 */
[----:B------:R-:W2:Y:S04]  /*0730*/  LDG.E.CONSTANT R20, desc[UR12][R6.64+-0x8] ;  /* 0xfffff80c06147981 */ /* 0x000ea8000c1e9900 */
[----:B------:R-:W2:Y:S01]  /*0740*/  LDG.E.CONSTANT R25, desc[UR12][R8.64+-0x8] ;  /* 0xfffff80c08197981 */ /* 0x000ea2000c1e9900 */
[----:B---3--:R-:W-:-:S03]  /*0750*/  FFMA R21, R26, R27, R21 ;  /* 0x0000001b1a157223 */ /* 0x008fc60000000015 */
        /* <DEDUP_REMOVED lines=8> */
[----:B------:R-:W-:Y:S01]  /*07e0*/  IADD3 R13, PT, PT, R13, 0x8, RZ ;  /* 0x000000080d0d7810 */ /* 0x000fe20007ffe0ff */
[----:B--2---:R-:W-:Y:S02]  /*07f0*/  FFMA R20, R21, R25, R20 ;  /* 0x0000001915147223 */ /* 0x004fe40000000014 */
[----:B------:R-:W2:Y:S04]  /*0800*/  LDG.E.CONSTANT R21, desc[UR12][R6.64+0x8] ;  /* 0x0000080c06157981 */ /* 0x000ea8000c1e9900 */
[----:B------:R-:W2:Y:S01]  /*0810*/  LDG.E.CONSTANT R25, desc[UR12][R8.64+0x8] ;  /* 0x0000080c08197981 */ /* 0x000ea2000c1e9900 */
[----:B---3--:R-:W-:-:S03]  /*0820*/  FFMA R20, R27, R26, R20 ;  /* 0x0000001a1b147223 */ /* 0x008fc60000000014 */
[----:B------:R-:W3:Y:S04]  /*0830*/  LDG.E.CONSTANT R27, desc[UR12][R6.64+0xc] ;  /* 0x00000c0c061b7981 */ /* 0x000ee8000c1e9900 */
[----:B------:R-:W3:Y:S01]  /*0840*/  LDG.E.CONSTANT R26, desc[UR12][R8.64+0xc] ;  /* 0x00000c0c081a7981 */ /* 0x000ee2000c1e9900 */
[----:B------:R-:W-:Y:S01]  /*0850*/  ISETP.NE.AND P0, PT, R13, RZ, PT ;  /* 0x000000ff0d00720c */ /* 0x000fe20003f05270 */
[----:B--2---:R-:W-:Y:S01]  /*0860*/  FFMA R20, R21, R25, R20 ;  /* 0x0000001915147223 */ /* 0x004fe20000000014 */
[----:B------:R-:W-:Y:S02]  /*0870*/  IADD3 R25, P1, PT, R6, 0x20, RZ ;  /* 0x0000002006197810 */ /* 0x000fe40007f3e0ff */
[----:B------:R-:W-:Y:S02]  /*0880*/  IADD3 R21, P2, PT, R8, 0x20, RZ ;  /* 0x0000002008157810 */ /* 0x000fe40007f5e0ff */
[----:B------:R-:W-:Y:S01]  /*0890*/  IADD3.X R28, PT, PT, RZ, R7, RZ, P1, !PT ;  /* 0x00000007ff1c7210 */ /* 0x000fe20000ffe4ff */
[----:B---3--:R-:W-:Y:S01]  /*08a0*/  FFMA R20, R27, R26, R20 ;  /* 0x0000001a1b147223 */ /* 0x008fe20000000014 */
[----:B------:R-:W-:-:S05]  /*08b0*/  IADD3.X R26, PT, PT, RZ, R9, RZ, P2, !PT ;  /* 0x00000009ff1a7210 */ /* 0x000fca00017fe4ff */
[----:B------:R-:W-:Y:S05]  /*08c0*/  @P0 BRA `(.L_x_75) ;  /* 0xfffffffc00740947 */ /* 0x000fea000383ffff */
[----:B------:R-:W-:-:S07]  /*08d0*/  MOV R13, R18 ;  /* 0x00000012000d7202 */ /* 0x000fce0000000f00 */
.L_x_74:
[----:B------:R-:W-:-:S13]  /*08e0*/  ISETP.NE.AND P0, PT, R22, RZ, PT ;  /* 0x000000ff1600720c */ /* 0x000fda0003f05270 */
[----:B------:R-:W-:Y:S05]  /*08f0*/  @!P0 BRA `(.L_x_76) ;  /* 0x0000000000d88947 */ /* 0x000fea0003800000 */
[----:B------:R-:W-:Y:S02]  /*0900*/  IADD3 R6, PT, PT, R22, -0x1, RZ ;  /* 0xffffffff16067810 */ /* 0x000fe40007ffe0ff */
[----:B------:R-:W-:Y:S02]  /*0910*/  ISETP.NE.AND P1, PT, R23, RZ, PT ;  /* 0x000000ff1700720c */ /* 0x000fe40003f25270 */
[----:B------:R-:W-:-:S13]  /*0920*/  ISETP.GE.U32.AND P0, PT, R6, 0x3, PT ;  /* 0x000000030600780c */ /* 0x000fda0003f06070 */
[----:B------:R-:W-:Y:S05]  /*0930*/  @!P0 BRA `(.L_x_77) ;  /* 0x0000000000548947 */ /* 0x000fea0003800000 */
[-C--:B------:R-:W-:Y:S02]  /*0940*/  IADD3 R9, P0, PT, R16, R13.reuse, RZ ;  /* 0x0000000d10097210 */ /* 0x080fe40007f1e0ff */
[----:B------:R-:W-:Y:S02]  /*0950*/  IADD3 R7, P2, PT, R10, R13, RZ ;  /* 0x0000000d0a077210 */ /* 0x000fe40007f5e0ff */
[----:B------:R-:W-:Y:S02]  /*0960*/  IADD3.X R25, PT, PT, RZ, R19, RZ, P0, !PT ;  /* 0x00000013ff197210 */ /* 0x000fe400007fe4ff */
[----:B------:R-:W-:Y:S02]  /*0970*/  IADD3.X R21, PT, PT, RZ, R11, RZ, P2, !PT ;  /* 0x0000000bff157210 */ /* 0x000fe400017fe4ff */
[-C--:B------:R-:W-:Y:S02]  /*0980*/  LEA R8, P0, R9, R4.reuse, 0x2 ;  /* 0x0000000409087211 */ /* 0x080fe400078010ff */
[----:B------:R-:W-:-:S02]  /*0990*/  LEA R6, P2, R7, R4, 0x2 ;  /* 0x0000000407067211 */ /* 0x000fc400078410ff */
[-C--:B------:R-:W-:Y:S02]  /*09a0*/  LEA.HI.X R9, R9, R5.reuse, R25, 0x2, P0 ;  /* 0x0000000509097211 */ /* 0x080fe400000f1419 */
[----:B------:R-:W-:-:S03]  /*09b0*/  LEA.HI.X R7, R7, R5, R21, 0x2, P2 ;  /* 0x0000000507077211 */ /* 0x000fc600010f1415 */
[----:B------:R-:W2:Y:S04]  /*09c0*/  LDG.E.CONSTANT R21, desc[UR12][R8.64] ;  /* 0x0000000c08157981 */ /* 0x000ea8000c1e9900 */
[----:B------:R-:W2:Y:S04]  /*09d0*/  LDG.E.CONSTANT R25, desc[UR12][R6.64] ;  /* 0x0000000c06197981 */ /* 0x000ea8000c1e9900 */
[----:B------:R-:W3:Y:S04]  /*09e0*/  LDG.E.CONSTANT R26, desc[UR12][R8.64+0x4] ;  /* 0x0000040c081a7981 */ /* 0x000ee8000c1e9900 */
[----:B------:R-:W4:Y:S04]  /*09f0*/  LDG.E.CONSTANT R27, desc[UR12][R6.64+0x8] ;  /* 0x0000080c061b7981 */ /* 0x000f28000c1e9900 */
[----:B------:R-:W5:Y:S04]  /*0a00*/  LDG.E.CONSTANT R29, desc[UR12][R8.64+0xc] ;  /* 0x00000c0c081d7981 */ /* 0x000f68000c1e9900 */
[----:B------:R-:W5:Y:S01]  /*0a10*/  LDG.E.CONSTANT R28, desc[UR12][R6.64+0xc] ;  /* 0x00000c0c061c7981 */ /* 0x000f62000c1e9900 */
[----:B--2---:R-:W-:-:S03]  /*0a20*/  FFMA R21, R21, R25, R20 ;  /* 0x0000001915157223 */ /* 0x004fc60000000014 */
[----:B------:R-:W3:Y:S04]  /*0a30*/  LDG.E.CONSTANT R25, desc[UR12][R6.64+0x4] ;  /* 0x0000040c06197981 */ /* 0x000ee8000c1e9900 */
[----:B------:R-:W4:Y:S01]  /*0a40*/  LDG.E.CONSTANT R20, desc[UR12][R8.64+0x8] ;  /* 0x0000080c08147981 */ /* 0x000f22000c1e9900 */
[----:B------:R-:W-:Y:S01]  /*0a50*/  IADD3 R13, PT, PT, R13, 0x4, RZ ;  /* 0x000000040d0d7810 */ /* 0x000fe20007ffe0ff */
[----:B---3--:R-:W-:-:S04]  /*0a60*/  FFMA R21, R26, R25, R21 ;  /* 0x000000191a157223 */ /* 0x008fc80000000015 */
[----:B----4-:R-:W-:-:S04]  /*0a70*/  FFMA R20, R20, R27, R21 ;  /* 0x0000001b14147223 */ /* 0x010fc80000000015 */
[----:B-----5:R-:W-:-:S07]  /*0a80*/  FFMA R20, R29, R28, R20 ;  /* 0x0000001c1d147223 */ /* 0x020fce0000000014 */
.L_x_77:
[----:B------:R-:W-:Y:S05]  /*0a90*/  @!P1 BRA `(.L_x_76) ;  /* 0x0000000000709947 */ /* 0x000fea0003800000 */
[----:B------:R-:W-:Y:S02]  /*0aa0*/  ISETP.NE.AND P1, PT, R23, 0x1, PT ;  /* 0x000000011700780c */ /* 0x000fe40003f25270 */
[----:B------:R-:W-:-:S11]  /*0ab0*/  LOP3.LUT P0, RZ, R12, 0x1, RZ, 0xc0, !PT ;  /* 0x000000010cff7812 */ /* 0x000fd6000780c0ff */
[-C--:B------:R-:W-:Y:S02]  /*0ac0*/  @P1 IADD3 R7, P2, PT, R16, R13.reuse, RZ ;  /* 0x0000000d10071210 */ /* 0x080fe40007f5e0ff */
[----:B------:R-:W-:Y:S02]  /*0ad0*/  @P1 IADD3 R25, P3, PT, R10, R13, RZ ;  /* 0x0000000d0a191210 */ /* 0x000fe40007f7e0ff */
[----:B------:R-:W-:Y:S02]  /*0ae0*/  @P1 IADD3 R13, PT, PT, R13, 0x2, RZ ;  /* 0x000000020d0d1810 */ /* 0x000fe40007ffe0ff */
[----:B------:R-:W-:Y:S02]  /*0af0*/  @P1 IADD3.X R9, PT, PT, RZ, R19, RZ, P2, !PT ;  /* 0x00000013ff091210 */ /* 0x000fe400017fe4ff */
[----:B------:R-:W-:Y:S02]  /*0b00*/  @P1 LEA R6, P2, R7, R4, 0x2 ;  /* 0x0000000407061211 */ /* 0x000fe400078410ff */
[----:B------:R-:W-:-:S02]  /*0b10*/  @P1 IADD3.X R12, PT, PT, RZ, R11, RZ, P3, !PT ;  /* 0x0000000bff0c1210 */ /* 0x000fc40001ffe4ff */
[----:B------:R-:W-:Y:S02]  /*0b20*/  @P1 LEA R8, P5, R25, R4, 0x2 ;  /* 0x0000000419081211 */ /* 0x000fe400078a10ff */
[-C--:B------:R-:W-:Y:S02]  /*0b30*/  @P0 IADD3 R21, P4, PT, R10, R13.reuse, RZ ;  /* 0x0000000d0a150210 */ /* 0x080fe40007f9e0ff */
[----:B------:R-:W-:Y:S02]  /*0b40*/  @P0 IADD3 R13, P3, PT, R16, R13, RZ ;  /* 0x0000000d100d0210 */ /* 0x000fe40007f7e0ff */
[-C--:B------:R-:W-:Y:S02]  /*0b50*/  @P1 LEA.HI.X R7, R7, R5.reuse, R9, 0x2, P2 ;  /* 0x0000000507071211 */ /* 0x080fe400010f1409 */
[----:B------:R-:W-:Y:S02]  /*0b60*/  @P1 LEA.HI.X R9, R25, R5, R12, 0x2, P5 ;  /* 0x0000000519091211 */ /* 0x000fe400028f140c */
[----:B------:R-:W-:Y:S01]  /*0b70*/  @P0 IADD3.X R25, PT, PT, RZ, R19, RZ, P3, !PT ;  /* 0x00000013ff190210 */ /* 0x000fe20001ffe4ff */
[----:B------:R-:W2:Y:S01]  /*0b80*/  @P1 LDG.E.CONSTANT R26, desc[UR12][R6.64+0x4] ;  /* 0x0000040c061a1981 */ /* 0x000ea2000c1e9900 */
[----:B------:R-:W-:-:S02]  /*0b90*/  @P0 IADD3.X R11, PT, PT, RZ, R11, RZ, P4, !PT ;  /* 0x0000000bff0b0210 */ /* 0x000fc400027fe4ff */
[-C--:B------:R-:W-:Y:S01]  /*0ba0*/  @P0 LEA R12, P2, R13, R4.reuse, 0x2 ;  /* 0x000000040d0c0211 */ /* 0x080fe200078410ff */
[----:B------:R-:W2:Y:S01]  /*0bb0*/  @P1 LDG.E.CONSTANT R27, desc[UR12][R8.64+0x4] ;  /* 0x0000040c081b1981 */ /* 0x000ea2000c1e9900 */
[----:B------:R-:W-:Y:S02]  /*0bc0*/  @P0 LEA R10, P3, R21, R4, 0x2 ;  /* 0x00000004150a0211 */ /* 0x000fe400078610ff */
[-C--:B------:R-:W-:Y:S02]  /*0bd0*/  @P0 LEA.HI.X R13, R13, R5.reuse, R25, 0x2, P2 ;  /* 0x000000050d0d0211 */ /* 0x080fe400010f1419 */
[----:B------:R-:W-:Y:S01]  /*0be0*/  @P0 LEA.HI.X R11, R21, R5, R11, 0x2, P3 ;  /* 0x00000005150b0211 */ /* 0x000fe200018f140b */
[----:B------:R-:W3:Y:S04]  /*0bf0*/  @P1 LDG.E.CONSTANT R25, desc[UR12][R8.64] ;  /* 0x0000000c08191981 */ /* 0x000ee8000c1e9900 */
[----:B------:R-:W3:Y:S04]  /*0c00*/  @P1 LDG.E.CONSTANT R21, desc[UR12][R6.64] ;  /* 0x0000000c06151981 */ /* 0x000ee8000c1e9900 */
[----:B------:R-:W4:Y:S04]  /*0c10*/  @P0 LDG.E.CONSTANT R13, desc[UR12][R12.64] ;  /* 0x0000000c0c0d0981 */ /* 0x000f28000c1e9900 */
[----:B------:R-:W4:Y:S01]  /*0c20*/  @P0 LDG.E.CONSTANT R10, desc[UR12][R10.64] ;  /* 0x0000000c0a0a0981 */ /* 0x000f22000c1e9900 */
[----:B---3--:R-:W-:-:S04]  /*0c30*/  @P1 FFMA R21, R21, R25, R20 ;  /* 0x0000001915151223 */ /* 0x008fc80000000014 */
[----:B--2---:R-:W-:-:S04]  /*0c40*/  @P1 FFMA R20, R26, R27, R21 ;  /* 0x0000001b1a141223 */ /* 0x004fc80000000015 */
[----:B----4-:R-:W-:-:S07]  /*0c50*/  @P0 FFMA R20, R13, R10, R20 ;  /* 0x0000000a0d140223 */ /* 0x010fce0000000014 */
.L_x_76:
[----:B------:R-:W0:Y:S01]  /*0c60*/  S2UR UR14, SR_CgaCtaId ;  /* 0x00000000000e79c3 */ /* 0x000e220000008800 */
[----:B------:R-:W1:Y:S01]  /*0c70*/  LDCU UR22, c[0x0][0x3a0] ;  /* 0x00007400ff1677ac */ /* 0x000e620008000800 */
[----:B------:R-:W-:Y:S01]  /*0c80*/  UMOV UR11, 0x400 ;  /* 0x00000400000b7882 */ /* 0x000fe20000000000 */
[----:B------:R-:W2:Y:S01]  /*0c90*/  LDCU UR23, c[0x0][0x394] ;  /* 0x00007280ff1777ac */ /* 0x000ea20008000800 */
[----:B-1----:R-:W-:Y:S01]  /*0ca0*/  FMUL R20, R20, UR22 ;  /* 0x0000001614147c20 */ /* 0x002fe20008400000 */
[----:B0-----:R-:W-:-:S04]  /*0cb0*/  ULEA UR11, UR14, UR11, 0x18 ;  /* 0x0000000b0e0b7291 */ /* 0x001fc8000f8ec0ff */
[----:B------:R-:W-:Y:S02]  /*0cc0*/  ULEA UR14, UR5, UR11, 0x2 ;  /* 0x0000000b050e7291 */ /* 0x000fe4000f8e10ff */
[----:B------:R-:W-:-:S04]  /*0cd0*/  UIADD3 UR5, UPT, UPT, UR5, 0x1, URZ ;  /* 0x0000000105057890 */ /* 0x000fc8000fffe0ff */
[----:B--2---:R-:W-:-:S03]  /*0ce0*/  UISETP.NE.AND UP0, UPT, UR5, UR23, UPT ;  /* 0x000000170500728c */ /* 0x004fc6000bf05270 */
[----:B------:R0:W-:Y:S06]  /*0cf0*/  STS [UR14], R20 ;  /* 0x00000014ff007988 */ /* 0x0001ec000800080e */
[----:B------:R-:W-:Y:S05]  /*0d00*/  BRA.U UP0, `(.L_x_78) ;  /* 0xfffffff900187547 */ /* 0x000fea000b83ffff */
[----:B------:R-:W1:Y:S01]  /*0d10*/  LDS R4, [UR11] ;  /* 0x0000000bff047984 */ /* 0x000e620008000800 */
[----:B------:R-:W-:Y:S01]  /*0d20*/  UISETP.GE.U32.AND UP0, UPT, UR17, 0xf, UPT ;  /* 0x0000000f1100788c */ /* 0x000fe2000bf06070 */
[----:B------:R-:W-:Y:S01]  /*0d30*/  UMOV UR5, 0x1 ;  /* 0x0000000100057882 */ /* 0x000fe20000000000 */
[----:B-1----:R-:W-:-:S07]  /*0d40*/  R2UR UR14, R4 ;  /* 0x00000000040e72ca */ /* 0x002fce00000e0000 */
[----:B------:R-:W-:Y:S08]  /*0d50*/  BRA.U !UP0, `(.L_x_79) ;  /* 0x0000000108587547 */ /* 0x000ff0000b800000 */
[----:B------:R-:W-:Y:S01]  /*0d60*/  ULOP3.LUT UR23, UR16, 0xfffffff0, URZ, 0xc0, !UPT ;  /* 0xfffffff010177892 */ /* 0x000fe2000f8ec0ff */
[----:B------:R-:W-:-:S11]  /*0d70*/  UMOV UR5, 0x1 ;  /* 0x0000000100057882 */ /* 0x000fd60000000000 */
.L_x_80:
[----:B------:R-:W-:-:S09]  /*0d80*/  ULEA UR22, UR5, UR11, 0x2 ;  /* 0x0000000b05167291 */ /* 0x000fd2000f8e10ff */
[----:B------:R-:W-:Y:S04]  /*0d90*/  LDS R25, [UR22] ;  /* 0x00000016ff197984 */ /* 0x000fe80008000800 */
[----:B0-----:R-:W0:Y:S04]  /*0da0*/  LDS.64 R20, [UR22+0x4] ;  /* 0x00000416ff147984 */ /* 0x001e280008000a00 */
[----:B------:R-:W1:Y:S04]  /*0db0*/  LDS.128 R4, [UR22+0xc] ;  /* 0x00000c16ff047984 */ /* 0x000e680008000c00 */
[----:B------:R-:W2:Y:S04]  /*0dc0*/  LDS.128 R8, [UR22+0x1c] ;  /* 0x00001c16ff087984 */ /* 0x000ea80008000c00 */
[----:B------:R-:W3:Y:S04]  /*0dd0*/  LDS.128 R12, [UR22+0x2c] ;  /* 0x00002c16ff0c7984 */ /* 0x000ee80008000c00 */
[----:B------:R-:W4:Y:S01]  /*0de0*/  LDS R26, [UR22+0x3c] ;  /* 0x00003c16ff1a7984 */ /* 0x000f220008000800 */
[----:B------:R-:W-:-:S02]  /*0df0*/  UIADD3 UR22, UPT, UPT, UR5, 0xf, URZ ;  /* 0x0000000f05167890 */ /* 0x000fc4000fffe0ff */
[----:B------:R-:W-:Y:S02]  /*0e00*/  UIADD3 UR5, UPT, UPT, UR5, 0x10, URZ ;  /* 0x0000001005057890 */ /* 0x000fe4000fffe0ff */
[----:B------:R-:W-:Y:S01]  /*0e10*/  UISETP.NE.AND UP0, UPT, UR22, UR23, UPT ;  /* 0x000000171600728c */ /* 0x000fe2000bf05270 */
[----:B0-----:R-:W-:-:S04]  /*0e20*/  FMNMX3 R20, R25, UR14, R20, !PT ;  /* 0x0000000e19147c76 */ /* 0x001fc8000f800014 */
[----:B-1----:R-:W-:-:S04]  /*0e30*/  FMNMX3 R4, R20, R21, R4, !PT ;  /* 0x0000001514047276 */ /* 0x002fc80007800004 */
[----:B------:R-:W-:-:S04]  /*0e40*/  FMNMX3 R4, R4, R5, R6, !PT ;  /* 0x0000000504047276 */ /* 0x000fc80007800006 */
[----:B--2---:R-:W-:-:S04]  /*0e50*/  FMNMX3 R4, R4, R7, R8, !PT ;  /* 0x0000000704047276 */ /* 0x004fc80007800008 */
[----:B------:R-:W-:-:S04]  /*0e60*/  FMNMX3 R4, R4, R9, R10, !PT ;  /* 0x0000000904047276 */ /* 0x000fc8000780000a */
[----:B---3--:R-:W-:-:S04]  /*0e70*/  FMNMX3 R4, R4, R11, R12, !PT ;  /* 0x0000000b04047276 */ /* 0x008fc8000780000c */
[----:B------:R-:W-:-:S04]  /*0e80*/  FMNMX3 R4, R4, R13, R14, !PT ;  /* 0x0000000d04047276 */ /* 0x000fc8000780000e */
[----:B----4-:R-:W-:-:S04]  /*0e90*/  FMNMX3 R4, R4, R15, R26, !PT ;  /* 0x0000000f04047276 */ /* 0x010fc8000780001a */
[----:B------:R-:W-:Y:S01]  /*0ea0*/  R2UR UR14, R4 ;  /* 0x00000000040e72ca */ /* 0x000fe200000e0000 */
[----:B------:R-:W-:-:S14]  /*0eb0*/  BRA.U UP0, `(.L_x_80) ;  /* 0xfffffffd00b07547 */ /* 0x000fdc000b83ffff */
.L_x_79:
[----:B------:R-:W-:-:S09]  /*0ec0*/  ULOP3.LUT UP0, URZ, UR16, 0xf, URZ, 0xc0, !UPT ;  /* 0x0000000f10ff7892 */ /* 0x000fd2000f80c0ff */
[----:B------:R-:W-:Y:S05]  /*0ed0*/  BRA.U !UP0, `(.L_x_81) ;  /* 0x0000000108bc7547 */ /* 0x000fea000b800000 */
[----:B------:R-:W-:Y:S02]  /*0ee0*/  UISETP.GE.U32.AND UP0, UPT, UR6, 0x7, UPT ;  /* 0x000000070600788c */ /* 0x000fe4000bf06070 */
[----:B------:R-:W-:-:S07]  /*0ef0*/  ULOP3.LUT UP1, URZ, UR18, 0x7, URZ, 0xc0, !UPT ;  /* 0x0000000712ff7892 */ /* 0x000fce000f82c0ff */
[----:B------:R-:W-:Y:S05]  /*0f00*/  BRA.U !UP0, `(.L_x_82) ;  /* 0x00000001083c7547 */ /* 0x000fea000b800000 */
[----:B------:R-:W-:Y:S02]  /*0f10*/  ULEA UR22, UR5, UR11, 0x2 ;  /* 0x0000000b05167291 */ /* 0x000fe4000f8e10ff */
[----:B------:R-:W-:-:S07]  /*0f20*/  UIADD3 UR5, UPT, UPT, UR5, 0x8, URZ ;  /* 0x0000000805057890 */ /* 0x000fce000fffe0ff */
[----:B------:R-:W-:Y:S04]  /*0f30*/  LDS R4, [UR22] ;  /* 0x00000016ff047984 */ /* 0x000fe80008000800 */
[----:B------:R-:W1:Y:S04]  /*0f40*/  LDS R5, [UR22+0x4] ;  /* 0x00000416ff057984 */ /* 0x000e680008000800 */
[----:B------:R-:W-:Y:S04]  /*0f50*/  LDS R7, [UR22+0x8] ;  /* 0x00000816ff077984 */ /* 0x000fe80008000800 */
[----:B------:R-:W2:Y:S04]  /*0f60*/  LDS R6, [UR22+0xc] ;  /* 0x00000c16ff067984 */ /* 0x000ea80008000800 */
[----:B------:R-:W-:Y:S04]  /*0f70*/  LDS R9, [UR22+0x10] ;  /* 0x00001016ff097984 */ /* 0x000fe80008000800 */
[----:B------:R-:W3:Y:S04]  /*0f80*/  LDS R8, [UR22+0x14] ;  /* 0x00001416ff087984 */ /* 0x000ee80008000800 */
[----:B------:R-:W-:Y:S04]  /*0f90*/  LDS R11, [UR22+0x18] ;  /* 0x00001816ff0b7984 */ /* 0x000fe80008000800 */
[----:B------:R-:W4:Y:S01]  /*0fa0*/  LDS R10, [UR22+0x1c] ;  /* 0x00001c16ff0a7984 */ /* 0x000f220008000800 */
[----:B-1----:R-:W-:-:S04]  /*0fb0*/  FMNMX3 R4, R4, UR14, R5, !PT ;  /* 0x0000000e04047c76 */ /* 0x002fc8000f800005 */
[----:B--2---:R-:W-:-:S04]  /*0fc0*/  FMNMX3 R4, R4, R7, R6, !PT ;  /* 0x0000000704047276 */ /* 0x004fc80007800006 */
[----:B---3--:R-:W-:-:S04]  /*0fd0*/  FMNMX3 R4, R4, R9, R8, !PT ;  /* 0x0000000904047276 */ /* 0x008fc80007800008 */
[----:B----4-:R-:W-:-:S04]  /*0fe0*/  FMNMX3 R4, R4, R11, R10, !PT ;  /* 0x0000000b04047276 */ /* 0x010fc8000780000a */
[----:B------:R-:W-:-:S15]  /*0ff0*/  R2UR UR14, R4 ;  /* 0x00000000040e72ca */ /* 0x000fde00000e0000 */
.L_x_82:
[----:B------:R-:W-:Y:S05]  /*1000*/  BRA.U !UP1, `(.L_x_81) ;  /* 0x0000000109707547 */ /* 0x000fea000b800000 */
[----:B------:R-:W-:Y:S02]  /*1010*/  UISETP.GE.U32.AND UP0, UPT, UR7, 0x3, UPT ;  /* 0x000000030700788c */ /* 0x000fe4000bf06070 */
[----:B------:R-:W-:-:S07]  /*1020*/  UISETP.NE.AND UP1, UPT, UR8, URZ, UPT ;  /* 0x000000ff0800728c */ /* 0x000fce000bf25270 */
[----:B------:R-:W-:Y:S05]  /*1030*/  BRA.U !UP0, `(.L_x_83) ;  /* 0x0000000108247547 */ /* 0x000fea000b800000 */
[----:B------:R-:W-:Y:S02]  /*1040*/  ULEA UR22, UR5, UR11, 0x2 ;  /* 0x0000000b05167291 */ /* 0x000fe4000f8e10ff */
[----:B------:R-:W-:-:S07]  /*1050*/  UIADD3 UR5, UPT, UPT, UR5, 0x4, URZ ;  /* 0x0000000405057890 */ /* 0x000fce000fffe0ff */
[----:B------:R-:W-:Y:S04]  /*1060*/  LDS R4, [UR22] ;  /* 0x00000016ff047984 */ /* 0x000fe80008000800 */
[----:B------:R-:W1:Y:S04]  /*1070*/  LDS R5, [UR22+0x4] ;  /* 0x00000416ff057984 */ /* 0x000e680008000800 */
[----:B------:R-:W-:Y:S04]  /*1080*/  LDS R7, [UR22+0x8] ;  /* 0x00000816ff077984 */ /* 0x000fe80008000800 */
[----:B------:R-:W2:Y:S01]  /*1090*/  LDS R6, [UR22+0xc] ;  /* 0x00000c16ff067984 */ /* 0x000ea20008000800 */
[----:B-1----:R-:W-:-:S04]  /*10a0*/  FMNMX3 R4, R4, UR14, R5, !PT ;  /* 0x0000000e04047c76 */ /* 0x002fc8000f800005 */
[----:B--2---:R-:W-:-:S04]  /*10b0*/  FMNMX3 R4, R4, R7, R6, !PT ;  /* 0x0000000704047276 */ /* 0x004fc80007800006 */
[----:B------:R-:W-:-:S15]  /*10c0*/  R2UR UR14, R4 ;  /* 0x00000000040e72ca */ /* 0x000fde00000e0000 */
.L_x_83:
[----:B------:R-:W-:Y:S05]  /*10d0*/  BRA.U !UP1, `(.L_x_81) ;  /* 0x00000001093c7547 */ /* 0x000fea000b800000 */
[----:B------:R-:W-:Y:S02]  /*10e0*/  ULEA UR5, UR5, UR11, 0x2 ;  /* 0x0000000b05057291 */ /* 0x000fe4000f8e10ff */
[----:B------:R-:W-:-:S07]  /*10f0*/  UISETP.NE.AND UP0, UPT, UR8, 0x1, UPT ;  /* 0x000000010800788c */ /* 0x000fce000bf05270 */
[----:B------:R-:W1:Y:S02]  /*1100*/  LDS R4, [UR5] ;  /* 0x00000005ff047984 */ /* 0x000e640008000800 */
[----:B-1----:R-:W-:-:S04]  /*1110*/  FMNMX R4, R4, UR14, !PT ;  /* 0x0000000e04047c09 */ /* 0x002fc8000f800000 */
[----:B------:R-:W-:Y:S01]  /*1120*/  R2UR UR14, R4 ;  /* 0x00000000040e72ca */ /* 0x000fe200000e0000 */
[----:B------:R-:W-:-:S14]  /*1130*/  BRA.U !UP0, `(.L_x_81) ;  /* 0x0000000108247547 */ /* 0x000fdc000b800000 */
[----:B------:R-:W-:Y:S01]  /*1140*/  UISETP.NE.AND UP0, UPT, UR8, 0x2, UPT ;  /* 0x000000020800788c */ /* 0x000fe2000bf05270 */
[----:B------:R-:W1:Y:S05]  /*1150*/  LDS R4, [UR5+0x4] ;  /* 0x00000405ff047984 */ /* 0x000e6a0008000800 */
[----:B------:R-:W-:-:S13]  /*1160*/  PLOP3.LUT P0, PT, PT, PT, UP0, 0x80, 0x8 ;  /* 0x000000000008781c */ /* 0x000fda0003f0f008 */
[----:B------:R-:W2:Y:S01]  /*1170*/  @P0 LDS R5, [UR5+0x8] ;  /* 0x00000805ff050984 */ /* 0x000ea20008000800 */
[----:B-1----:R-:W-:-:S04]  /*1180*/  FMNMX R4, R4, UR14, !PT ;  /* 0x0000000e04047c09 */ /* 0x002fc8000f800000 */
[----:B------:R-:W-:-:S13]  /*1190*/  R2UR UR14, R4 ;  /* 0x00000000040e72ca */ /* 0x000fda00000e0000 */
[----:B--2---:R-:W-:-:S04]  /*11a0*/  @P0 FMNMX R5, R5, UR14, !PT ;  /* 0x0000000e05050c09 */ /* 0x004fc8000f800000 */
[----:B------:R-:W-:-:S13]  /*11b0*/  @P0 R2UR UR5, R5 ;  /* 0x00000000050502ca */ /* 0x000fda00000e0000 */
[----:B------:R-:W-:-:S05]  /*11c0*/  @UP0 UMOV UR14, UR5 ;  /* 0x00000005000e0c82 */ /* 0x000fca0008000000 */
.L_x_81:
[----:B------:R-:W-:Y:S01]  /*11d0*/  UISETP.GE.U32.AND UP0, UPT, UR16, 0x3, UPT ;  /* 0x000000031000788c */ /* 0x000fe2000bf06070 */
[----:B------:R-:W-:Y:S01]  /*11e0*/  HFMA2 R7, -RZ, RZ, 0, 0 ;  /* 0x00000000ff077431 */ /* 0x000fe200000001ff */
[----:B------:R-:W-:-:S07]  /*11f0*/  UMOV UR5, URZ ;  /* 0x000000ff00057c82 */ /* 0x000fce0008000000 */
[----:B------:R-:W-:Y:S05]  /*1200*/  BRA.U !UP0, `(.L_x_84) ;  /* 0x0000000108e87547 */ /* 0x000fea000b800000 */
[----:B------:R-:W-:Y:S01]  /*1210*/  MOV R7, RZ ;  /* 0x000000ff00077202 */ /* 0x000fe20000000f00 */
[----:B------:R-:W-:-:S06]  /*1220*/  UMOV UR5, URZ ;  /* 0x000000ff00057c82 */ /* 0x000fcc0008000000 */
.L_x_85:
[----:B------:R-:W-:Y:S01]  /*1230*/  ULEA UR22, UR5, UR11, 0x2 ;  /* 0x0000000b05167291 */ /* 0x000fe2000f8e10ff */
[----:B-1----:R-:W-:Y:S01]  /*1240*/  HFMA2 R4, -RZ, RZ, 0.96630859375, -0.0022525787353515625 ;  /* 0x3bbb989dff047431 */ /* 0x002fe200000001ff */
[----:B------:R-:W-:Y:S02]  /*1250*/  ULEA UR23, UR5, UR15, 0x2 ;  /* 0x0000000f05177291 */ /* 0x000fe4000f8e10ff */
[----:B------:R-:W-:-:S04]  /*1260*/  UIADD3 UR5, UPT, UPT, UR5, 0x4, URZ ;  /* 0x0000000405057890 */ /* 0x000fc8000fffe0ff */
[----:B------:R-:W-:Y:S01]  /*1270*/  UISETP.NE.AND UP1, UPT, UR5, UR9, UPT ;  /* 0x000000090500728c */ /* 0x000fe2000bf25270 */
[----:B------:R-:W1:Y:S02]  /*1280*/  LDS R5, [UR22] ;  /* 0x00000016ff057984 */ /* 0x000e640008000800 */
[----:B-1----:R-:W-:Y:S01]  /*1290*/  FADD R9, R5, -UR14 ;  /* 0x8000000e05097e21 */ /* 0x002fe20008000000 */
[----:B------:R-:W-:-:S03]  /*12a0*/  MOV R5, 0x437c0000 ;  /* 0x437c000000057802 */ /* 0x000fc60000000f00 */
[----:B------:R-:W-:-:S04]  /*12b0*/  FFMA.SAT R6, R9, R4, 0.5 ;  /* 0x3f00000009067423 */ /* 0x000fc80000002004 */
[----:B------:R-:W-:-:S04]  /*12c0*/  FFMA.RM R6, R6, R5, 12582913 ;  /* 0x4b40000106067423 */ /* 0x000fc80000004005 */
[C---:B------:R-:W-:Y:S01]  /*12d0*/  FADD R8, R6.reuse, -12583039 ;  /* 0xcb40007f06087421 */ /* 0x040fe20000000000 */
[----:B------:R-:W-:-:S03]  /*12e0*/  SHF.L.U32 R6, R6, 0x17, RZ ;  /* 0x0000001706067819 */ /* 0x000fc600000006ff */
[----:B------:R-:W-:-:S04]  /*12f0*/  FFMA R8, R9, 1.4426950216293334961, -R8 ;  /* 0x3fb8aa3b09087823 */ /* 0x000fc80000000808 */
[----:B------:R-:W-:-:S04]  /*1300*/  FFMA R8, R9, 1.925963033500011079e-08, R8 ;  /* 0x32a5706009087823 */ /* 0x000fc80000000008 */
[----:B------:R-:W1:Y:S02]  /*1310*/  MUFU.EX2 R9, R8 ;  /* 0x0000000800097308 */ /* 0x000e640000000800 */
[----:B-1----:R-:W-:-:S04]  /*1320*/  FMUL R6, R6, R9 ;  /* 0x0000000906067220 */ /* 0x002fc80000400000 */
[----:B------:R-:W-:Y:S01]  /*1330*/  FADD R7, R6, R7 ;  /* 0x0000000706077221 */ /* 0x000fe20000000000 */
[----:B------:R-:W-:Y:S04]  /*1340*/  STS [UR23], R6 ;  /* 0x00000006ff007988 */ /* 0x000fe80008000817 */
[----:B------:R-:W1:Y:S02]  /*1350*/  LDS R9, [UR22+0x4] ;  /* 0x00000416ff097984 */ /* 0x000e640008000800 */
[----:B-1----:R-:W-:-:S04]  /*1360*/  FADD R9, R9, -UR14 ;  /* 0x8000000e09097e21 */ /* 0x002fc80008000000 */
        /* <DEDUP_REMOVED lines=9> */
[----:B------:R-:W-:Y:S04]  /*1400*/  STS [UR23+0x4], R8 ;  /* 0x00000408ff007988 */ /* 0x000fe80008000817 */
        /* <DEDUP_REMOVED lines=23> */
[----:B------:R1:W-:Y:S01]  /*1580*/  STS [UR23+0xc], R4 ;  /* 0x00000c04ff007988 */ /* 0x0003e20008000817 */
[----:B------:R-:W-:Y:S05]  /*1590*/  BRA.U UP1, `(.L_x_85) ;  /* 0xfffffffd01247547 */ /* 0x000fea000b83ffff */
[----:B------:R-:W-:-:S05]  /*15a0*/  UMOV UR5, UR9 ;  /* 0x0000000900057c82 */ /* 0x000fca0008000000 */
.L_x_84:
[----:B------:R-:W-:Y:S02]  /*15b0*/  UISETP.NE.AND UP1, UPT, UR19, URZ, UPT ;  /* 0x000000ff1300728c */ /* 0x000fe4000bf25270 */
[----:B------:R-:W-:-:S07]  /*15c0*/  UIADD3 UR22, UPT, UPT, UR19, -0x1, URZ ;  /* 0xffffffff13167890 */ /* 0x000fce000fffe0ff */
[----:B------:R-:W-:Y:S05]  /*15d0*/  BRA.U !UP1, `(.L_x_86) ;  /* 0x0000000109c47547 */ /* 0x000fea000b800000 */
[----:B------:R-:W-:Y:S02]  /*15e0*/  UISETP.NE.AND UP2, UPT, UR22, URZ, UPT ;  /* 0x000000ff1600728c */ /* 0x000fe4000bf45270 */
[----:B------:R-:W-:-:S07]  /*15f0*/  UISETP.NE.AND UP3, UPT, UR21, URZ, UPT ;  /* 0x000000ff1500728c */ /* 0x000fce000bf65270 */
[----:B------:R-:W-:Y:S05]  /*1600*/  BRA.U !UP2, `(.L_x_87) ;  /* 0x000000010a747547 */ /* 0x000fea000b800000 */
[----:B------:R-:W-:Y:S01]  /*1610*/  ULEA UR23, UR5, UR11, 0x2 ;  /* 0x0000000b05177291 */ /* 0x000fe2000f8e10ff */
[----:B------:R-:W-:Y:S01]  /*1620*/  HFMA2 R6, -RZ, RZ, 0.96630859375, -0.0022525787353515625 ;  /* 0x3bbb989dff067431 */ /* 0x000fe200000001ff */
[----:B------:R-:W-:Y:S01]  /*1630*/  MOV R8, 0x437c0000 ;  /* 0x437c000000087802 */ /* 0x000fe20000000f00 */
[----:B------:R-:W-:Y:S02]  /*1640*/  ULEA UR24, UR5, UR15, 0x2 ;  /* 0x0000000f05187291 */ /* 0x000fe4000f8e10ff */
[----:B------:R-:W-:-:S04]  /*1650*/  UIADD3 UR5, UPT, UPT, UR5, 0x2, URZ ;  /* 0x0000000205057890 */ /* 0x000fc8000fffe0ff */
[----:B-1----:R-:W1:Y:S02]  /*1660*/  LDS R4, [UR23] ;  /* 0x00000017ff047984 */ /* 0x002e640008000800 */
        /* <DEDUP_REMOVED lines=22> */
[----:B------:R2:W-:Y:S06]  /*17d0*/  STS [UR24+0x4], R6 ;  /* 0x00000406ff007988 */ /* 0x0005ec0008000818 */
.L_x_87:
[----:B------:R-:W-:Y:S05]  /*17e0*/  BRA.U !UP3, `(.L_x_86) ;  /* 0x000000010b407547 */ /* 0x000fea000b800000 */
[----:B------:R-:W-:Y:S01]  /*17f0*/  ULEA UR11, UR5, UR11, 0x2 ;  /* 0x0000000b050b7291 */ /* 0x000fe2000f8e10ff */
[----:B------:R-:W-:Y:S01]  /*1800*/  HFMA2 R5, -RZ, RZ, 0.96630859375, -0.0022525787353515625 ;  /* 0x3bbb989dff057431 */ /* 0x000fe200000001ff */
[----:B--2---:R-:W-:Y:S01]  /*1810*/  MOV R6, 0x437c0000 ;  /* 0x437c000000067802 */ /* 0x004fe20000000f00 */
[----:B------:R-:W-:-:S06]  /*1820*/  ULEA UR5, UR5, UR15, 0x2 ;  /* 0x0000000f05057291 */ /* 0x000fcc000f8e10ff */
        /* <DEDUP_REMOVED lines=11> */
[----:B------:R3:W-:Y:S06]  /*18e0*/  STS [UR5], R4 ;  /* 0x00000004ff007988 */ /* 0x0007ec0008000805 */
.L_x_86:
[----:B------:R-:W-:Y:S01]  /*18f0*/  UISETP.GE.U32.AND UP2, UPT, UR16, 0x7, UPT ;  /* 0x000000071000788c */ /* 0x000fe2000bf46070 */
[----:B------:R-:W-:-:S08]  /*1900*/  UMOV UR5, URZ ;  /* 0x000000ff00057c82 */ /* 0x000fd00008000000 */
[----:B------:R-:W-:Y:S05]  /*1910*/  BRA.U !UP2, `(.L_x_88) ;  /* 0x000000050ae87547 */ /* 0x000fea000b800000 */
[----:B------:R-:W-:-:S05]  /*1920*/  UMOV UR5, URZ ;  /* 0x000000ff00057c82 */ /* 0x000fca0008000000 */
.L_x_97:
[----:B------:R-:W-:Y:S01]  /*1930*/  ULEA UR11, UR5, UR15, 0x2 ;  /* 0x0000000f050b7291 */ /* 0x000fe2000f8e10ff */
[----:B--2---:R-:W2:Y:S01]  /*1940*/  MUFU.RCP R6, R7 ;  /* 0x0000000700067308 */ /* 0x004ea20000001000 */
[----:B------:R-:W-:-:S04]  /*1950*/  UIADD3 UR5, UPT, UPT, UR5, 0x8, URZ ;  /* 0x0000000805057890 */ /* 0x000fc8000fffe0ff */
[----:B------:R-:W-:-:S03]  /*1960*/  UISETP.NE.AND UP2, UPT, UR5, UR10, UPT ;  /* 0x0000000a0500728c */ /* 0x000fc6000bf45270 */
[----:B-1-34-:R-:W1:Y:S01]  /*1970*/  LDS R4, [UR11] ;  /* 0x0000000bff047984 */ /* 0x01ae620008000800 */
[----:B--2---:R-:W-:-:S04]  /*1980*/  FFMA R5, R6, -R7, 1 ;  /* 0x3f80000006057423 */ /* 0x004fc80000000807 */
[----:B------:R-:W-:Y:S01]  /*1990*/  FFMA R5, R6, R5, R6 ;  /* 0x0000000506057223 */ /* 0x000fe20000000006 */
[----:B-1----:R-:W1:Y:S03]  /*19a0*/  FCHK P0, R4, R7 ;  /* 0x0000000704007302 */ /* 0x002e660000000000 */
[----:B------:R-:W-:-:S04]  /*19b0*/  FFMA R6, R4, R5, RZ ;  /* 0x0000000504067223 */ /* 0x000fc800000000ff */
[----:B------:R-:W-:-:S04]  /*19c0*/  FFMA R8, R6, -R7, R4 ;  /* 0x8000000706087223 */ /* 0x000fc80000000004 */
[----:B------:R-:W-:Y:S01]  /*19d0*/  FFMA R5, R5, R8, R6 ;  /* 0x0000000805057223 */ /* 0x000fe20000000006 */
[----:B-1----:R-:W-:Y:S06]  /*19e0*/  @!P0 BRA `(.L_x_89) ;  /* 0x0000000000108947 */ /* 0x002fec0003800000 */
[----:B------:R-:W-:Y:S02]  /*19f0*/  MOV R5, R7 ;  /* 0x0000000700057202 */ /* 0x000fe40000000f00 */
[----:B------:R-:W-:-:S07]  /*1a00*/  MOV R10, 0x1a20 ;  /* 0x00001a20000a7802 */ /* 0x000fce0000000f00 */
[----:B0-----:R-:W-:Y:S05]  /*1a10*/  CALL.REL.NOINC `($__internal_4_$__cuda_sm3x_div_rn_noftz_f32_slowpath) ;  /* 0x0000005800b07944 */ /* 0x001fea0003c00000 */
[----:B------:R-:W-:-:S07]  /*1a20*/  MOV R5, R6 ;  /* 0x0000000600057202 */ /* 0x000fce0000000f00 */
.L_x_89:
[----:B------:R-:W1:Y:S01]  /*1a30*/  LDS R11, [UR11+0x4] ;  /* 0x0000040bff0b7984 */ /* 0x000e620008000800 */
[----:B------:R-:W2:Y:S03]  /*1a40*/  MUFU.RCP R4, R7 ;  /* 0x0000000700047308 */ /* 0x000ea60000001000 */
[----:B------:R3:W-:Y:S01]  /*1a50*/  STS [UR11], R5 ;  /* 0x00000005ff007988 */ /* 0x0007e2000800080b */
[----:B--2---:R-:W-:-:S04]  /*1a60*/  FFMA R9, R4, -R7, 1 ;  /* 0x3f80000004097423 */ /* 0x004fc80000000807 */
[----:B------:R-:W-:Y:S01]  /*1a70*/  FFMA R4, R4, R9, R4 ;  /* 0x0000000904047223 */ /* 0x000fe20000000004 */
[----:B-1----:R-:W1:Y:S03]  /*1a80*/  FCHK P0, R11, R7 ;  /* 0x000000070b007302 */ /* 0x002e660000000000 */
[----:B------:R-:W-:-:S04]  /*1a90*/  FFMA R6, R4, R11, RZ ;  /* 0x0000000b04067223 */ /* 0x000fc800000000ff */
[----:B------:R-:W-:-:S04]  /*1aa0*/  FFMA R9, R6, -R7, R11 ;  /* 0x8000000706097223 */ /* 0x000fc8000000000b */
[----:B------:R-:W-:Y:S01]  /*1ab0*/  FFMA R6, R4, R9, R6 ;  /* 0x0000000904067223 */ /* 0x000fe20000000006 */
[----:B-1-3--:R-:W-:Y:S06]  /*1ac0*/  @!P0 BRA `(.L_x_90) ;  /* 0x0000000000108947 */ /* 0x00afec0003800000 */
[----:B------:R-:W-:Y:S02]  /*1ad0*/  MOV R4, R11 ;  /* 0x0000000b00047202 */ /* 0x000fe40000000f00 */
[----:B------:R-:W-:Y:S02]  /*1ae0*/  MOV R5, R7 ;  /* 0x0000000700057202 */ /* 0x000fe40000000f00 */
[----:B------:R-:W-:-:S07]  /*1af0*/  MOV R10, 0x1b10 ;  /* 0x00001b10000a7802 */ /* 0x000fce0000000f00 */
[----:B0-----:R-:W-:Y:S05]  /*1b00*/  CALL.REL.NOINC `($__internal_4_$__cuda_sm3x_div_rn_noftz_f32_slowpath) ;  /* 0x0000005800747944 */ /* 0x001fea0003c00000 */
.L_x_90:
[----:B------:R-:W1:Y:S01]  /*1b10*/  LDS R10, [UR11+0x8] ;  /* 0x0000080bff0a7984 */ /* 0x000e620008000800 */
[----:B------:R-:W2:Y:S03]  /*1b20*/  MUFU.RCP R4, R7 ;  /* 0x0000000700047308 */ /* 0x000ea60000001000 */
[----:B------:R3:W-:Y:S01]  /*1b30*/  STS [UR11+0x4], R6 ;  /* 0x00000406ff007988 */ /* 0x0007e2000800080b */
        /* <DEDUP_REMOVED lines=11> */
[----:B------:R-:W-:-:S07]  /*1bf0*/  MOV R5, R6 ;  /* 0x0000000600057202 */ /* 0x000fce0000000f00 */
.L_x_91:
        /* <DEDUP_REMOVED lines=14> */
.L_x_92:
        /* <DEDUP_REMOVED lines=15> */
.L_x_93:
        /* <DEDUP_REMOVED lines=14> */
.L_x_94:
        /* <DEDUP_REMOVED lines=15> */
.L_x_95:
        /* <DEDUP_REMOVED lines=15> */
.L_x_96:
[----:B------:R4:W-:Y:S01]  /*2090*/  STS [UR11+0x1c], R4 ;  /* 0x00001c04ff007988 */ /* 0x0009e2000800080b */
[----:B------:R-:W-:Y:S05]  /*20a0*/  BRA.U UP2, `(.L_x_97) ;  /* 0xfffffff902207547 */ /* 0x000fea000b83ffff */
[----:B------:R-:W-:-:S05]  /*20b0*/  UMOV UR5, UR10 ;  /* 0x0000000a00057c82 */ /* 0x000fca0008000000 */
.L_x_88:
[----:B------:R-:W-:-:S09]  /*20c0*/  UISETP.NE.AND UP2, UPT, UR20, URZ, UPT ;  /* 0x000000ff1400728c */ /* 0x000fd2000bf45270 */
[----:B------:R-:W-:Y:S05]  /*20d0*/  BRA.U !UP2, `(.L_x_98) ;  /* 0x000000050ad47547 */ /* 0x000fea000b800000 */
[----:B------:R-:W-:-:S04]  /*20e0*/  UIADD3 UR11, UPT, UPT, UR20, -0x1, URZ ;  /* 0xffffffff140b7890 */ /* 0x000fc8000fffe0ff */
[----:B------:R-:W-:-:S09]  /*20f0*/  UISETP.GE.U32.AND UP2, UPT, UR11, 0x3, UPT ;  /* 0x000000030b00788c */ /* 0x000fd2000bf46070 */
[----:B------:R-:W-:Y:S05]  /*2100*/  BRA.U !UP2, `(.L_x_99) ;  /* 0x000000010af47547 */ /* 0x000fea000b800000 */
[----:B------:R-:W-:Y:S01]  /*2110*/  ULEA UR11, UR5, UR15, 0x2 ;  /* 0x0000000f050b7291 */ /* 0x000fe2000f8e10ff */
[----:B-1-34-:R-:W1:Y:S08]  /*2120*/  MUFU.RCP R4, R7 ;  /* 0x0000000700047308 */ /* 0x01ae700000001000 */
[----:B------:R-:W3:Y:S01]  /*2130*/  LDS R8, [UR11] ;  /* 0x0000000bff087984 */ /* 0x000ee20008000800 */
[----:B-1----:R-:W-:-:S04]  /*2140*/  FFMA R5, R4, -R7, 1 ;  /* 0x3f80000004057423 */ /* 0x002fc80000000807 */
[----:B------:R-:W-:Y:S01]  /*2150*/  FFMA R4, R4, R5, R4 ;  /* 0x0000000504047223 */ /* 0x000fe20000000004 */
[----:B---3--:R-:W1:Y:S03]  /*2160*/  FCHK P0, R8, R7 ;  /* 0x0000000708007302 */ /* 0x008e660000000000 */
[----:B------:R-:W-:-:S04]  /*2170*/  FFMA R5, R4, R8, RZ ;  /* 0x0000000804057223 */ /* 0x000fc800000000ff */
[----:B--2---:R-:W-:-:S04]  /*2180*/  FFMA R6, R5, -R7, R8 ;  /* 0x8000000705067223 */ /* 0x004fc80000000008 */
[----:B------:R-:W-:Y:S01]  /*2190*/  FFMA R5, R4, R6, R5 ;  /* 0x0000000604057223 */ /* 0x000fe20000000005 */
[----:B-1----:R-:W-:Y:S06]  /*21a0*/  @!P0 BRA `(.L_x_100) ;  /* 0x0000000000148947 */ /* 0x002fec0003800000 */
[----:B------:R-:W-:Y:S02]  /*21b0*/  MOV R4, R8 ;  /* 0x0000000800047202 */ /* 0x000fe40000000f00 */
[----:B------:R-:W-:Y:S02]  /*21c0*/  MOV R5, R7 ;  /* 0x0000000700057202 */ /* 0x000fe40000000f00 */
[----:B------:R-:W-:-:S07]  /*21d0*/  MOV R10, 0x21f0 ;  /* 0x000021f0000a7802 */ /* 0x000fce0000000f00 */
[----:B0-----:R-:W-:Y:S05]  /*21e0*/  CALL.REL.NOINC `($__internal_4_$__cuda_sm3x_div_rn_noftz_f32_slowpath) ;  /* 0x0000005000bc7944 */ /* 0x001fea0003c00000 */
[----:B------:R-:W-:-:S07]  /*21f0*/  MOV R5, R6 ;  /* 0x0000000600057202 */ /* 0x000fce0000000f00 */
.L_x_100:
        /* <DEDUP_REMOVED lines=14> */
.L_x_101:
        /* <DEDUP_REMOVED lines=15> */
.L_x_102:
        /* <DEDUP_REMOVED lines=15> */
.L_x_103:
[----:B------:R1:W-:Y:S01]  /*24c0*/  STS [UR11+0xc], R4 ;  /* 0x00000c04ff007988 */ /* 0x0003e2000800080b */
[----:B------:R-:W-:-:S12]  /*24d0*/  UIADD3 UR5, UPT, UPT, UR5, 0x4, URZ ;  /* 0x0000000405057890 */ /* 0x000fd8000fffe0ff */
.L_x_99:
[----:B------:R-:W-:Y:S05]  /*24e0*/  BRA.U !UP1, `(.L_x_98) ;  /* 0x0000000109d07547 */ /* 0x000fea000b800000 */
[----:B------:R-:W-:-:S09]  /*24f0*/  UISETP.NE.AND UP2, UPT, UR22, URZ, UPT ;  /* 0x000000ff1600728c */ /* 0x000fd2000bf45270 */
        /* <DEDUP_REMOVED lines=16> */
.L_x_105:
        /* <DEDUP_REMOVED lines=15> */
.L_x_106:
[----:B------:R1:W-:Y:S01]  /*26f0*/  STS [UR11+0x4], R4 ;  /* 0x00000404ff007988 */ /* 0x0003e2000800080b */
[----:B------:R-:W-:-:S12]  /*2700*/  UIADD3 UR5, UPT, UPT, UR5, 0x2, URZ ;  /* 0x0000000205057890 */ /* 0x000fd8000fffe0ff */
.L_x_104:
        /* <DEDUP_REMOVED lines=17> */
.L_x_107:
[----:B------:R1:W-:Y:S02]  /*2820*/  STS [UR5], R4 ;  /* 0x00000004ff007988 */ /* 0x0003e40008000805 */
.L_x_98:
[----:B--2---:R-:W-:Y:S01]  /*2830*/  HFMA2 R6, -RZ, RZ, 0, 0 ;  /* 0x00000000ff067431 */ /* 0x004fe200000001ff */
[----:B------:R-:W-:Y:S01]  /*2840*/  UMOV UR5, URZ ;  /* 0x000000ff00057c82 */ /* 0x000fe20008000000 */
[----:B------:R-:W-:Y:S05]  /*2850*/  BRA.U !UP0, `(.L_x_108) ;  /* 0x0000000508ac7547 */ /* 0x000fea000b800000 */
[----:B------:R-:W-:Y:S01]  /*2860*/  MOV R6, RZ ;  /* 0x000000ff00067202 */ /* 0x000fe20000000f00 */
[----:B------:R-:W-:-:S06]  /*2870*/  UMOV UR5, URZ ;  /* 0x000000ff00057c82 */ /* 0x000fcc0008000000 */
.L_x_113:
[----:B------:R-:W-:Y:S02]  /*2880*/  ULEA UR11, UR5, UR15, 0x2 ;  /* 0x0000000f050b7291 */ /* 0x000fe4000f8e10ff */
[----:B------:R-:W-:-:S04]  /*2890*/  UIADD3 UR5, UPT, UPT, UR5, 0x4, URZ ;  /* 0x0000000405057890 */ /* 0x000fc8000fffe0ff */
[----:B------:R-:W-:-:S03]  /*28a0*/  UISETP.NE.AND UP0, UPT, UR5, UR9, UPT ;  /* 0x000000090500728c */ /* 0x000fc6000bf05270 */
[----:B------:R-:W2:Y:S04]  /*28b0*/  LDS R11, [UR11] ;  /* 0x0000000bff0b7984 */ /* 0x000ea80008000800 */
[----:B------:R-:W5:Y:S04]  /*28c0*/  LDS R9, [UR11+0x4] ;  /* 0x0000040bff097984 */ /* 0x000f680008000800 */
[----:B------:R-:W0:Y:S04]  /*28d0*/  LDS R7, [UR11+0x8] ;  /* 0x0000080bff077984 */ /* 0x000e280008000800 */
[----:B------:R-:W1:Y:S01]  /*28e0*/  LDS R5, [UR11+0xc] ;  /* 0x00000c0bff057984 */ /* 0x000e620008000800 */
[----:B--2---:R-:W-:-:S02]  /*28f0*/  FSETP.GT.AND P1, PT, R11, 9.9999999392252902908e-09, PT ;  /* 0x322bcc770b00780b */ /* 0x004fc40003f24000 */
[----:B-----5:R-:W-:Y:S02]  /*2900*/  FSETP.GT.AND P2, PT, R9, 9.9999999392252902908e-09, PT ;  /* 0x322bcc770900780b */ /* 0x020fe40003f44000 */
[----:B0-----:R-:W-:Y:S02]  /*2910*/  FSETP.GT.AND P3, PT, R7, 9.9999999392252902908e-09, PT ;  /* 0x322bcc770700780b */ /* 0x001fe40003f64000 */
[----:B-1----:R-:W-:-:S07]  /*2920*/  FSETP.GT.AND P0, PT, R5, 9.9999999392252902908e-09, PT ;  /* 0x322bcc770500780b */ /* 0x002fce0003f04000 */
[----:B------:R-:W-:Y:S06]  /*2930*/  @!P1 BRA `(.L_x_109) ;  /* 0x0000000000589947 */ /* 0x000fec0003800000 */
[C---:B---34-:R-:W-:Y:S01]  /*2940*/  IADD3 R4, PT, PT, R11.reuse, -0x3f2aaaab, RZ ;  /* 0xc0d555550b047810 */ /* 0x058fe20007ffe0ff */
[----:B------:R-:W-:Y:S01]  /*2950*/  HFMA2 R13, -RZ, RZ, 1.5048828125, 33.21875 ;  /* 0x3e055027ff0d7431 */ /* 0x000fe200000001ff */
[----:B------:R-:W-:Y:S02]  /*2960*/  ISETP.GT.U32.AND P1, PT, R11, 0x7f7fffff, PT ;  /* 0x7f7fffff0b00780c */ /* 0x000fe40003f24070 */
[----:B------:R-:W-:-:S04]  /*2970*/  LOP3.LUT R4, R4, 0xff800000, RZ, 0xc0, !PT ;  /* 0xff80000004047812 */ /* 0x000fc800078ec0ff */
[-C--:B------:R-:W-:Y:S02]  /*2980*/  IADD3 R8, PT, PT, R11, -R4.reuse, RZ ;  /* 0x800000040b087210 */ /* 0x080fe40007ffe0ff */
[----:B------:R-:W-:-:S03]  /*2990*/  I2FP.F32.S32 R4, R4 ;  /* 0x0000000400047245 */ /* 0x000fc60000201400 */
[----:B------:R-:W-:Y:S02]  /*29a0*/  FADD R8, R8, -1 ;  /* 0xbf80000008087421 */ /* 0x000fe40000000000 */
[----:B------:R-:W-:Y:S02]  /*29b0*/  FFMA R4, R4, 1.1920928955078125e-07, RZ ;  /* 0x3400000004047823 */ /* 0x000fe400000000ff */
[----:B------:R-:W-:-:S04]  /*29c0*/  FFMA R13, R8, -R13, 0.14084610342979431152 ;  /* 0x3e1039f6080d7423 */ /* 0x000fc8000000080d */
        /* <DEDUP_REMOVED lines=8> */
[----:B------:R-:W-:Y:S01]  /*2a50*/  FFMA R13, R8, R13, R8 ;  /* 0x0000000d080d7223 */ /* 0x000fe20000000008 */
[----:B------:R-:W-:-:S03]  /*2a60*/  MOV R8, 0x7f800000 ;  /* 0x7f80000000087802 */ /* 0x000fc60000000f00 */
[----:B------:R-:W-:Y:S02]  /*2a70*/  FFMA R13, R4, 0.69314718246459960938, R13 ;  /* 0x3f317218040d7823 */ /* 0x000fe4000000000d */
[----:B------:R-:W-:-:S04]  /*2a80*/  @P1 FFMA R13, R11, R8, +INF ;  /* 0x7f8000000b0d1423 */ /* 0x000fc80000000008 */
[----:B------:R-:W-:-:S07]  /*2a90*/  FFMA R6, -R11, R13, R6 ;  /* 0x0000000d0b067223 */ /* 0x000fce0000000106 */
.L_x_109:
[----:B------:R-:W-:Y:S05]  /*2aa0*/  @!P2 BRA `(.L_x_110) ;  /* 0x000000000058a947 */ /* 0x000fea0003800000 */
        /* <DEDUP_REMOVED lines=22> */
.L_x_110:
        /* <DEDUP_REMOVED lines=23> */
.L_x_111:
        /* <DEDUP_REMOVED lines=23> */
.L_x_112:
[----:B------:R-:W-:Y:S05]  /*2ef0*/  BRA.U UP0, `(.L_x_113) ;  /* 0xfffffff900607547 */ /* 0x000fea000b83ffff */
[----:B------:R-:W-:-:S05]  /*2f00*/  UMOV UR5, UR9 ;  /* 0x0000000900057c82 */ /* 0x000fca0008000000 */
.L_x_108:
[----:B------:R-:W-:Y:S05]  /*2f10*/  BRA.U !UP1, `(.L_x_114) ;  /* 0x0000000509407547 */ /* 0x000fea000b800000 */
[----:B------:R-:W-:Y:S02]  /*2f20*/  ULEA UR5, UR5, UR15, 0x2 ;  /* 0x0000000f05057291 */ /* 0x000fe4000f8e10ff */
[----:B------:R-:W-:-:S07]  /*2f30*/  UISETP.NE.AND UP0, UPT, UR19, 0x1, UPT ;  /* 0x000000011300788c */ /* 0x000fce000bf05270 */
[----:B------:R-:W2:Y:S02]  /*2f40*/  LDS R5, [UR5] ;  /* 0x00000005ff057984 */ /* 0x000ea40008000800 */
[----:B--2---:R-:W-:-:S13]  /*2f50*/  FSETP.GT.AND P0, PT, R5, 9.9999999392252902908e-09, PT ;  /* 0x322bcc770500780b */ /* 0x004fda0003f04000 */
[----:B------:R-:W-:Y:S05]  /*2f60*/  @!P0 BRA `(.L_x_115) ;  /* 0x0000000000588947 */ /* 0x000fea0003800000 */
[C---:B-1-34-:R-:W-:Y:S01]  /*2f70*/  IADD3 R4, PT, PT, R5.reuse, -0x3f2aaaab, RZ ;  /* 0xc0d5555505047810 */ /* 0x05afe20007ffe0ff */
        /* <DEDUP_REMOVED lines=21> */
.L_x_115:
[----:B------:R-:W-:Y:S05]  /*30d0*/  BRA.U !UP0, `(.L_x_114) ;  /* 0x0000000108d07547 */ /* 0x000fea000b800000 */
[----:B------:R-:W2:Y:S01]  /*30e0*/  LDS R5, [UR5+0x4] ;  /* 0x00000405ff057984 */ /* 0x000ea20008000800 */
[----:B------:R-:W-:Y:S01]  /*30f0*/  UISETP.NE.AND UP0, UPT, UR19, 0x2, UPT ;  /* 0x000000021300788c */ /* 0x000fe2000bf05270 */
        /* <DEDUP_REMOVED lines=24> */
.L_x_116:
[----:B------:R-:W-:Y:S05]  /*3280*/  BRA.U !UP0, `(.L_x_114) ;  /* 0x0000000108647547 */ /* 0x000fea000b800000 */
[----:B------:R-:W2:Y:S02]  /*3290*/  LDS R5, [UR5+0x8] ;  /* 0x00000805ff057984 */ /* 0x000ea40008000800 */
        /* <DEDUP_REMOVED lines=24> */
.L_x_114:
[----:B------:R-:W2:Y:S01]  /*3420*/  LDCU UR5, c[0x0][0x39c] ;  /* 0x00007380ff0577ac */ /* 0x000ea20008000800 */
[----:B------:R-:W-:Y:S01]  /*3430*/  FADD R2, R6, R2 ;  /* 0x0000000206027221 */ /* 0x000fe20000000000 */
[----:B------:R-:W-:-:S04]  /*3440*/  UIADD3 UR4, UPT, UPT, UR4, 0x1, URZ ;  /* 0x0000000104047890 */ /* 0x000fc8000fffe0ff */
[----:B--2---:R-:W-:-:S09]  /*3450*/  UISETP.NE.AND UP0, UPT, UR4, UR5, UPT ;  /* 0x000000050400728c */ /* 0x004fd2000bf05270 */
[----:B------:R-:W-:Y:S05]  /*3460*/  BRA.U !UP0, `(.L_x_71) ;  /* 0x0000003d08cc7547 */ /* 0x000fea000b800000 */
[----:B------:R-:W-:Y:S05]  /*3470*/  BRA `(.L_x_117) ;  /* 0xffffffd000247947 */ /* 0x000fea000383ffff */
.L_x_73:
[----:B------:R-:W-:Y:S01]  /*3480*/  IMAD R12, R3, R15, RZ ;  /* 0x0000000f030c7224 */ /* 0x000fe200078e02ff */
[C---:B------:R-:W-:Y:S01]  /*3490*/  LOP3.LUT R13, R15.reuse, 0x7, RZ, 0xc0, !PT ;  /* 0x000000070f0d7812 */ /* 0x040fe200078ec0ff */
[----:B------:R-:W-:Y:S01]  /*34a0*/  HFMA2 R2, -RZ, RZ, 0, 0 ;  /* 0x00000000ff027431 */ /* 0x000fe200000001ff */
[C---:B------:R-:W-:Y:S01]  /*34b0*/  LOP3.LUT R14, R15.reuse, 0x3, RZ, 0xc0, !PT ;  /* 0x000000030f0e7812 */ /* 0x040fe200078ec0ff */
[----:B------:R-:W-:Y:S01]  /*34c0*/  UMOV UR4, URZ ;  /* 0x000000ff00047c82 */ /* 0x000fe20008000000 */
[----:B------:R-:W-:Y:S02]  /*34d0*/  LOP3.LUT R15, R15, 0x7ffffff8, RZ, 0xc0, !PT ;  /* 0x7ffffff80f0f7812 */ /* 0x000fe400078ec0ff */
[----:B------:R-:W-:Y:S02]  /*34e0*/  IADD3 R18, PT, PT, R13, -0x1, RZ ;  /* 0xffffffff0d127810 */ /* 0x000fe40007ffe0ff */
[----:B------:R-:W-:-:S07]  /*34f0*/  SHF.R.S32.HI R20, RZ, 0x1f, R12 ;  /* 0x0000001fff147819 */ /* 0x000fce000001140c */
.L_x_126:
[----:B------:R-:W0:Y:S01]  /*3500*/  LDC R21, c[0x0][0x398] ;  /* 0x0000e600ff157b82 */ /* 0x000e220000000800 */
[----:B------:R-:W-:Y:S01]  /*3510*/  IMAD R7, R17, UR4, RZ ;  /* 0x0000000411077c24 */ /* 0x000fe2000f8e02ff */
[----:B------:R-:W-:Y:S02]  /*3520*/  MOV R3, RZ ;  /* 0x000000ff00037202 */ /* 0x000fe40000000f00 */
[----:B------:R-:W-:-:S04]  /*3530*/  MOV R11, RZ ;  /* 0x000000ff000b7202 */ /* 0x000fc80000000f00 */
[----:B------:R-:W1:Y:S01]  /*3540*/  LDC.64 R4, c[0x0][0x380] ;  /* 0x0000e000ff047b82 */ /* 0x000e620000000a00 */
[----:B0-----:R-:W-:Y:S01]  /*3550*/  ISETP.GE.U32.AND P0, PT, R21, 0x8, PT ;  /* 0x000000081500780c */ /* 0x001fe20003f06070 */
[----:B-1----:R-:W-:-:S12]  /*3560*/  IMAD.WIDE R4, R7, 0x4, R4 ;  /* 0x0000000407047825 */ /* 0x002fd800078e0204 */
[----:B------:R-:W-:Y:S05]  /*3570*/  @!P0 BRA `(.L_x_118) ;  /* 0x0000000000988947 */ /* 0x000fea0003800000 */
[----:B------:R-:W-:Y:S01]  /*3580*/  HFMA2 R3, -RZ, RZ, 0, 0 ;  /* 0x00000000ff037431 */ /* 0x000fe200000001ff */
[----:B------:R-:W-:-:S06]  /*3590*/  UMOV UR5, URZ ;  /* 0x000000ff00057c82 */ /* 0x000fcc0008000000 */
.L_x_119:
[----:B------:R-:W-:Y:S02]  /*35a0*/  IADD3 R9, P0, PT, R16, UR5, RZ ;  /* 0x0000000510097c10 */ /* 0x000fe4000ff1e0ff */
[----:B------:R-:W-:Y:S02]  /*35b0*/  IADD3 R7, P1, PT, R12, UR5, RZ ;  /* 0x000000050c077c10 */ /* 0x000fe4000ff3e0ff */
        /* <DEDUP_REMOVED lines=9> */
[----:B------:R-:W3:Y:S04]  /*3650*/  LDG.E.CONSTANT R25, desc[UR12][R6.64+0x4] ;  /* 0x0000040c06197981 */ /* 0x000ee8000c1e9900 */
[----:B------:R-:W4:Y:S04]  /*3660*/  LDG.E.CONSTANT R11, desc[UR12][R8.64+0x8] ;  /* 0x0000080c080b7981 */ /* 0x000f28000c1e9900 */
[----:B------:R-:W4:Y:S04]  /*3670*/  LDG.E.CONSTANT R22, desc[UR12][R6.64+0x8] ;  /* 0x0000080c06167981 */ /* 0x000f28000c1e9900 */
[----:B------:R-:W5:Y:S04]  /*3680*/  LDG.E.CONSTANT R27, desc[UR12][R6.64+0x14] ;  /* 0x0000140c061b7981 */ /* 0x000f68000c1e9900 */
[----:B------:R-:W5:Y:S01]  /*3690*/  LDG.E.CONSTANT R29, desc[UR12][R6.64+0x1c] ;  /* 0x00001c0c061d7981 */ /* 0x000f62000c1e9900 */
[----:B--2---:R-:W-:-:S03]  /*36a0*/  FFMA R23, R10, R23, R3 ;  /* 0x000000170a177223 */ /* 0x004fc60000000003 */
[----:B------:R-:W2:Y:S04]  /*36b0*/  LDG.E.CONSTANT R3, desc[UR12][R8.64+0xc] ;  /* 0x00000c0c08037981 */ /* 0x000ea8000c1e9900 */
[----:B------:R-:W2:Y:S01]  /*36c0*/  LDG.E.CONSTANT R10, desc[UR12][R6.64+0xc] ;  /* 0x00000c0c060a7981 */ /* 0x000ea2000c1e9900 */
[----:B---3--:R-:W-:-:S03]  /*36d0*/  FFMA R26, R24, R25, R23 ;  /* 0x00000019181a7223 */ /* 0x008fc60000000017 */
[----:B------:R-:W3:Y:S04]  /*36e0*/  LDG.E.CONSTANT R24, desc[UR12][R8.64+0x10] ;  /* 0x0000100c08187981 */ /* 0x000ee8000c1e9900 */
[----:B------:R-:W3:Y:S01]  /*36f0*/  LDG.E.CONSTANT R23, desc[UR12][R6.64+0x10] ;  /* 0x0000100c06177981 */ /* 0x000ee2000c1e9900 */
[----:B----4-:R-:W-:-:S03]  /*3700*/  FFMA R28, R11, R22, R26 ;  /* 0x000000160b1c7223 */ /* 0x010fc6000000001a */
[----:B------:R-:W5:Y:S04]  /*3710*/  LDG.E.CONSTANT R22, desc[UR12][R8.64+0x14] ;  /* 0x0000140c08167981 */ /* 0x000f68000c1e9900 */
[----:B------:R-:W4:Y:S04]  /*3720*/  LDG.E.CONSTANT R11, desc[UR12][R8.64+0x18] ;  /* 0x0000180c080b7981 */ /* 0x000f28000c1e9900 */
[----:B------:R-:W4:Y:S04]  /*3730*/  LDG.E.CONSTANT R26, desc[UR12][R6.64+0x18] ;  /* 0x0000180c061a7981 */ /* 0x000f28000c1e9900 */
[----:B------:R-:W4:Y:S01]  /*3740*/  LDG.E.CONSTANT R25, desc[UR12][R8.64+0x1c] ;  /* 0x00001c0c08197981 */ /* 0x000f22000c1e9900 */
[----:B------:R-:W-:-:S06]  /*3750*/  UIADD3 UR5, UPT, UPT, UR5, 0x8, URZ ;  /* 0x0000000805057890 */ /* 0x000fcc000fffe0ff */
[----:B------:R-:W-:Y:S01]  /*3760*/  ISETP.NE.AND P0, PT, R15, UR5, PT ;  /* 0x000000050f007c0c */ /* 0x000fe2000bf05270 */
[----:B--2---:R-:W-:-:S04]  /*3770*/  FFMA R3, R3, R10, R28 ;  /* 0x0000000a03037223 */ /* 0x004fc8000000001c */
[----:B---3--:R-:W-:-:S04]  /*3780*/  FFMA R3, R24, R23, R3 ;  /* 0x0000001718037223 */ /* 0x008fc80000000003 */
[----:B-----5:R-:W-:-:S04]  /*3790*/  FFMA R22, R22, R27, R3 ;  /* 0x0000001b16167223 */ /* 0x020fc80000000003 */
[----:B----4-:R-:W-:-:S04]  /*37a0*/  FFMA R22, R11, R26, R22 ;  /* 0x0000001a0b167223 */ /* 0x010fc80000000016 */
[----:B------:R-:W-:Y:S01]  /*37b0*/  FFMA R3, R25, R29, R22 ;  /* 0x0000001d19037223 */ /* 0x000fe20000000016 */
[----:B------:R-:W-:Y:S06]  /*37c0*/  @P0 BRA `(.L_x_119) ;  /* 0xfffffffc00740947 */ /* 0x000fec000383ffff */
[----:B------:R-:W-:-:S07]  /*37d0*/  MOV R11, R15 ;  /* 0x0000000f000b7202 */ /* 0x000fce0000000f00 */
.L_x_118:
[----:B------:R-:W-:-:S13]  /*37e0*/  ISETP.NE.AND P0, PT, R13, RZ, PT ;  /* 0x000000ff0d00720c */ /* 0x000fda0003f05270 */
[----:B------:R-:W-:Y:S05]  /*37f0*/  @!P0 BRA `(.L_x_120) ;  /* 0x0000000000d48947 */ /* 0x000fea0003800000 */
[----:B------:R-:W-:Y:S02]  /*3800*/  ISETP.GE.U32.AND P0, PT, R18, 0x3, PT ;  /* 0x000000031200780c */ /* 0x000fe40003f06070 */
[----:B------:R-:W-:-:S11]  /*3810*/  ISETP.NE.AND P2, PT, R14, RZ, PT ;  /* 0x000000ff0e00720c */ /* 0x000fd60003f45270 */
        /* <DEDUP_REMOVED lines=17> */
[----:B------:R-:W-:Y:S01]  /*3930*/  IADD3 R11, PT, PT, R11, 0x4, RZ ;  /* 0x000000040b0b7810 */ /* 0x000fe20007ffe0ff */
[----:B--2---:R-:W-:-:S04]  /*3940*/  FFMA R22, R22, R23, R3 ;  /* 0x0000001716167223 */ /* 0x004fc80000000003 */
[----:B---3--:R-:W-:-:S04]  /*3950*/  FFMA R25, R25, R24, R22 ;  /* 0x0000001819197223 */ /* 0x008fc80000000016 */
[----:B----4-:R-:W-:-:S04]  /*3960*/  FFMA R10, R10, R26, R25 ;  /* 0x0000001a0a0a7223 */ /* 0x010fc80000000019 */
[----:B-----5:R-:W-:-:S07]  /*3970*/  FFMA R3, R27, R28, R10 ;  /* 0x0000001c1b037223 */ /* 0x020fce000000000a */
.L_x_121:
        /* <DEDUP_REMOVED lines=8> */
[----:B------:R-:W-:-:S02]  /*3a00*/  @P0 IADD3 R23, P2, PT, R16, R11, RZ ;  /* 0x0000000b10170210 */ /* 0x000fc40007f5e0ff */
[----:B------:R-:W-:Y:S02]  /*3a10*/  @P1 IADD3.X R24, PT, PT, RZ, R20, RZ, P4, !PT ;  /* 0x00000014ff181210 */ /* 0x000fe400027fe4ff */
[-C--:B------:R-:W-:Y:S02]  /*3a20*/  @P1 LEA R8, P4, R21, R4.reuse, 0x2 ;  /* 0x0000000415081211 */ /* 0x080fe400078810ff */
[----:B------:R-:W-:Y:S02]  /*3a30*/  @P1 LEA.HI.X R7, R7, R5, R9, 0x2, P3 ;  /* 0x0000000507071211 */ /* 0x000fe400018f1409 */
[----:B------:R-:W-:Y:S02]  /*3a40*/  @P0 IADD3.X R22, PT, PT, RZ, R19, RZ, P2, !PT ;  /* 0x00000013ff160210 */ /* 0x000fe400017fe4ff */
[----:B------:R-:W-:Y:S02]  /*3a50*/  @P0 LEA R10, P2, R23, R4, 0x2 ;  /* 0x00000004170a0211 */ /* 0x000fe400078410ff */
[----:B------:R-:W-:-:S02]  /*3a60*/  @P1 LEA.HI.X R9, R21, R5, R24, 0x2, P4 ;  /* 0x0000000515091211 */ /* 0x000fc400020f1418 */
[----:B------:R-:W-:Y:S01]  /*3a70*/  @P0 IADD3 R21, P3, PT, R12, R11, RZ ;  /* 0x0000000b0c150210 */ /* 0x000fe20007f7e0ff */
[----:B------:R-:W2:Y:S01]  /*3a80*/  @P1 LDG.E.CONSTANT R24, desc[UR12][R6.64] ;  /* 0x0000000c06181981 */ /* 0x000ea2000c1e9900 */
[----:B------:R-:W-:Y:S02]  /*3a90*/  @P0 LEA.HI.X R11, R23, R5, R22, 0x2, P2 ;  /* 0x00000005170b0211 */ /* 0x000fe400010f1416 */
[----:B------:R-:W-:Y:S01]  /*3aa0*/  @P0 IADD3.X R23, PT, PT, RZ, R20, RZ, P3, !PT ;  /* 0x00000014ff170210 */ /* 0x000fe20001ffe4ff */
[----:B------:R-:W2:Y:S01]  /*3ab0*/  @P1 LDG.E.CONSTANT R22, desc[UR12][R8.64] ;  /* 0x0000000c08161981 */ /* 0x000ea2000c1e9900 */
[----:B------:R-:W-:-:S03]  /*3ac0*/  @P0 LEA R4, P2, R21, R4, 0x2 ;  /* 0x0000000415040211 */ /* 0x000fc600078410ff */
[----:B------:R-:W3:Y:S01]  /*3ad0*/  @P0 LDG.E.CONSTANT R10, desc[UR12][R10.64] ;  /* 0x0000000c0a0a0981 */ /* 0x000ee2000c1e9900 */
[----:B------:R-:W-:-:S03]  /*3ae0*/  @P0 LEA.HI.X R5, R21, R5, R23, 0x2, P2 ;  /* 0x0000000515050211 */ /* 0x000fc600010f1417 */
[----:B------:R-:W4:Y:S04]  /*3af0*/  @P1 LDG.E.CONSTANT R21, desc[UR12][R6.64+0x4] ;  /* 0x0000040c06151981 */ /* 0x000f28000c1e9900 */
[----:B------:R-:W4:Y:S04]  /*3b00*/  @P1 LDG.E.CONSTANT R23, desc[UR12][R8.64+0x4] ;  /* 0x0000040c08171981 */ /* 0x000f28000c1e9900 */
[----:B------:R-:W3:Y:S01]  /*3b10*/  @P0 LDG.E.CONSTANT R4, desc[UR12][R4.64] ;  /* 0x0000000c04040981 */ /* 0x000ee2000c1e9900 */
[----:B--2---:R-:W-:-:S04]  /*3b20*/  @P1 FFMA R22, R24, R22, R3 ;  /* 0x0000001618161223 */ /* 0x004fc80000000003 */
[----:B----4-:R-:W-:-:S04]  /*3b30*/  @P1 FFMA R3, R21, R23, R22 ;  /* 0x0000001715031223 */ /* 0x010fc80000000016 */
[----:B---3--:R-:W-:-:S07]  /*3b40*/  @P0 FFMA R3, R10, R4, R3 ;  /* 0x000000040a030223 */ /* 0x008fce0000000003 */
.L_x_120:
[----:B------:R-:W0:Y:S01]  /*3b50*/  LDCU UR5, c[0x0][0x3a0] ;  /* 0x00007400ff0577ac */ /* 0x000e220008000800 */
[----:B------:R-:W-:Y:S01]  /*3b60*/  HFMA2 R5, -RZ, RZ, 0.96630859375, -0.0022525787353515625 ;  /* 0x3bbb989dff057431 */ /* 0x000fe200000001ff */
[----:B------:R-:W-:Y:S01]  /*3b70*/  MOV R6, 0x437c0000 ;  /* 0x437c000000067802 */ /* 0x000fe20000000f00 */
[----:B------:R-:W1:Y:S01]  /*3b80*/  S2UR UR6, SR_CgaCtaId ;  /* 0x00000000000679c3 */ /* 0x000e620000008800 */
[----:B------:R-:W-:Y:S01]  /*3b90*/  BSSY.RECONVERGENT B0, `(.L_x_122) ;  /* 0x000001a000007945 */ /* 0x000fe20003800200 */
[----:B0-----:R-:W-:Y:S01]  /*3ba0*/  FMUL R3, R3, UR5 ;  /* 0x0000000503037c20 */ /* 0x001fe20008400000 */
[----:B------:R-:W-:-:S03]  /*3bb0*/  UMOV UR5, 0x400 ;  /* 0x0000040000057882 */ /* 0x000fc60000000000 */
[----:B------:R-:W-:-:S04]  /*3bc0*/  FADD R4, R3, -R3 ;  /* 0x8000000303047221 */ /* 0x000fc80000000000 */
[----:B------:R-:W-:Y:S01]  /*3bd0*/  FFMA.SAT R5, R4, R5, 0.5 ;  /* 0x3f00000004057423 */ /* 0x000fe20000002005 */
[----:B-1----:R-:W-:-:S03]  /*3be0*/  ULEA UR5, UR6, UR5, 0x18 ;  /* 0x0000000506057291 */ /* 0x002fc6000f8ec0ff */
[----:B------:R-:W-:-:S04]  /*3bf0*/  FFMA.RM R5, R5, R6, 12582913 ;  /* 0x4b40000105057423 */ /* 0x000fc80000004006 */
[----:B------:R-:W-:Y:S02]  /*3c00*/  FADD R7, R5, -12583039 ;  /* 0xcb40007f05077421 */ /* 0x000fe40000000000 */
[----:B------:R0:W-:Y:S02]  /*3c10*/  STS [UR5], R3 ;  /* 0x00000003ff007988 */ /* 0x0001e40008000805 */
[----:B------:R-:W-:-:S04]  /*3c20*/  FFMA R7, R4, 1.4426950216293334961, -R7 ;  /* 0x3fb8aa3b04077823 */ /* 0x000fc80000000807 */
[----:B------:R-:W-:Y:S01]  /*3c30*/  FFMA R7, R4, 1.925963033500011079e-08, R7 ;  /* 0x32a5706004077823 */ /* 0x000fe20000000007 */
[----:B------:R-:W-:-:S05]  /*3c40*/  SHF.L.U32 R4, R5, 0x17, RZ ;  /* 0x0000001705047819 */ /* 0x000fca00000006ff */
[----:B------:R-:W1:Y:S02]  /*3c50*/  MUFU.EX2 R7, R7 ;  /* 0x0000000700077308 */ /* 0x000e640000000800 */
[----:B-1----:R-:W-:-:S04]  /*3c60*/  FMUL R4, R4, R7 ;  /* 0x0000000704047220 */ /* 0x002fc80000400000 */
[----:B------:R-:W-:-:S04]  /*3c70*/  FADD R9, RZ, R4 ;  /* 0x00000004ff097221 */ /* 0x000fc80000000000 */
[----:B------:R-:W1:Y:S08]  /*3c80*/  MUFU.RCP R5, R9 ;  /* 0x0000000900057308 */ /* 0x000e700000001000 */
[----:B------:R-:W2:Y:S01]  /*3c90*/  FCHK P0, R4, R9 ;  /* 0x0000000904007302 */ /* 0x000ea20000000000 */
[----:B-1----:R-:W-:-:S04]  /*3ca0*/  FFMA R6, -R9, R5, 1 ;  /* 0x3f80000009067423 */ /* 0x002fc80000000105 */
[----:B------:R-:W-:-:S04]  /*3cb0*/  FFMA R5, R5, R6, R5 ;  /* 0x0000000605057223 */ /* 0x000fc80000000005 */
[----:B------:R-:W-:-:S04]  /*3cc0*/  FFMA R6, R4, R5, RZ ;  /* 0x0000000504067223 */ /* 0x000fc800000000ff */
[----:B------:R-:W-:-:S04]  /*3cd0*/  FFMA R7, -R9, R6, R4 ;  /* 0x0000000609077223 */ /* 0x000fc80000000104 */
[----:B------:R-:W-:Y:S01]  /*3ce0*/  FFMA R6, R5, R7, R6 ;  /* 0x0000000705067223 */ /* 0x000fe20000000006 */
[----:B0-2---:R-:W-:Y:S06]  /*3cf0*/  @!P0 BRA `(.L_x_123) ;  /* 0x00000000000c8947 */ /* 0x005fec0003800000 */
[----:B------:R-:W-:Y:S02]  /*3d00*/  MOV R5, R9 ;  /* 0x0000000900057202 */ /* 0x000fe40000000f00 */
[----:B------:R-:W-:-:S07]  /*3d10*/  MOV R10, 0x3d30 ;  /* 0x00003d30000a7802 */ /* 0x000fce0000000f00 */
[----:B------:R-:W-:Y:S05]  /*3d20*/  CALL.REL.NOINC `($__internal_4_$__cuda_sm3x_div_rn_noftz_f32_slowpath) ;  /* 0x0000003400ec7944 */ /* 0x000fea0003c00000 */
.L_x_123:
[----:B------:R-:W-:Y:S05]  /*3d30*/  BSYNC.RECONVERGENT B0 ;  /* 0x0000000000007941 */ /* 0x000fea0003800200 */
.L_x_122:
[----:B------:R-:W-:Y:S01]  /*3d40*/  FSETP.GT.AND P0, PT, R6, 9.9999999392252902908e-09, PT ;  /* 0x322bcc770600780b */ /* 0x000fe20003f04000 */
[----:B------:R-:W-:Y:S01]  /*3d50*/  BSSY.RECONVERGENT B0, `(.L_x_124) ;  /* 0x0000019000007945 */ /* 0x000fe20003800200 */
[----:B------:R-:W-:-:S11]  /*3d60*/  HFMA2 R3, -RZ, RZ, 0, 0 ;  /* 0x00000000ff037431 */ /* 0x000fd600000001ff */
[----:B------:R-:W-:Y:S05]  /*3d70*/  @!P0 BRA `(.L_x_125) ;  /* 0x0000000000588947 */ /* 0x000fea0003800000 */
[C---:B------:R-:W-:Y:S02]  /*3d80*/  IADD3 R3, PT, PT, R6.reuse, -0x3f2aaaab, RZ ;  /* 0xc0d5555506037810 */ /* 0x040fe40007ffe0ff */
[----:B------:R-:W-:Y:S02]  /*3d90*/  MOV R5, 0x3e055027 ;  /* 0x3e05502700057802 */ /* 0x000fe40000000f00 */
[----:B------:R-:W-:Y:S02]  /*3da0*/  LOP3.LUT R3, R3, 0xff800000, RZ, 0xc0, !PT ;  /* 0xff80000003037812 */ /* 0x000fe400078ec0ff */
[----:B------:R-:W-:Y:S02]  /*3db0*/  ISETP.GT.U32.AND P0, PT, R6, 0x7f7fffff, PT ;  /* 0x7f7fffff0600780c */ /* 0x000fe40003f04070 */
[----:B------:R-:W-:Y:S02]  /*3dc0*/  IADD3 R4, PT, PT, -R3, R6, RZ ;  /* 0x0000000603047210 */ /* 0x000fe40007ffe1ff */
        /* <DEDUP_REMOVED lines=16> */
[----:B------:R-:W-:-:S07]  /*3ed0*/  FFMA R3, R3, -R6, RZ ;  /* 0x8000000603037223 */ /* 0x000fce00000000ff */
.L_x_125:
[----:B------:R-:W-:Y:S05]  /*3ee0*/  BSYNC.RECONVERGENT B0 ;  /* 0x0000000000007941 */ /* 0x000fea0003800200 */
.L_x_124:
[----:B------:R-:W0:Y:S01]  /*3ef0*/  LDCU UR5, c[0x0][0x39c] ;  /* 0x00007380ff0577ac */ /* 0x000e220008000800 */
[----:B------:R1:W-:Y:S01]  /*3f00*/  STS [UR15], R6 ;  /* 0x00000006ff007988 */ /* 0x0003e2000800080f */
[----:B------:R-:W-:Y:S01]  /*3f10*/  FADD R2, R3, R2 ;  /* 0x0000000203027221 */ /* 0x000fe20000000000 */
[----:B------:R-:W-:-:S04]  /*3f20*/  UIADD3 UR4, UPT, UPT, UR4, 0x1, URZ ;  /* 0x0000000104047890 */ /* 0x000fc8000fffe0ff */
[----:B0-----:R-:W-:-:S09]  /*3f30*/  UISETP.NE.AND UP0, UPT, UR4, UR5, UPT ;  /* 0x000000050400728c */ /* 0x001fd2000bf05270 */
[----:B-1----:R-:W-:Y:S05]  /*3f40*/  BRA.U !UP0, `(.L_x_71) ;  /* 0x0000003508147547 */ /* 0x002fea000b800000 */
[----:B------:R-:W-:Y:S05]  /*3f50*/  BRA `(.L_x_126) ;  /* 0xfffffff400687947 */ /* 0x000fea000383ffff */
.L_x_72:
[----:B------:R-:W-:-:S09]  /*3f60*/  UISETP.GT.U32.AND UP0, UPT, UR10, 0x1, UPT ;  /* 0x000000010a00788c */ /* 0x000fd2000bf04070 */
[----:B------:R-:W-:Y:S05]  /*3f70*/  BRA.U UP0, `(.L_x_127) ;  /* 0x0000000500c47547 */ /* 0x000fea000b800000 */
[----:B------:R-:W0:Y:S01]  /*3f80*/  LDCU UR4, c[0x0][0x3a0] ;  /* 0x00007400ff0477ac */ /* 0x000e220008000800 */
[----:B------:R-:W-:Y:S01]  /*3f90*/  HFMA2 R4, -RZ, RZ, 3.7421875, 0 ;  /* 0x437c0000ff047431 */ /* 0x000fe200000001ff */
[----:B------:R-:W-:Y:S01]  /*3fa0*/  MOV R3, 0x3bbb989d ;  /* 0x3bbb989d00037802 */ /* 0x000fe20000000f00 */
[----:B0-----:R-:W-:-:S04]  /*3fb0*/  FMUL R7, RZ, UR4 ;  /* 0x00000004ff077c20 */ /* 0x001fc80008400000 */
[----:B------:R-:W-:-:S04]  /*3fc0*/  FADD R2, R7, -R7 ;  /* 0x8000000707027221 */ /* 0x000fc80000000000 */
[----:B------:R-:W-:-:S04]  /*3fd0*/  FFMA.SAT R3, R2, R3, 0.5 ;  /* 0x3f00000002037423 */ /* 0x000fc80000002003 */
[----:B------:R-:W-:-:S04]  /*3fe0*/  FFMA.RM R3, R3, R4, 12582913 ;  /* 0x4b40000103037423 */ /* 0x000fc80000004004 */
[C---:B------:R-:W-:Y:S01]  /*3ff0*/  FADD R5, R3.reuse, -12583039 ;  /* 0xcb40007f03057421 */ /* 0x040fe20000000000 */
[----:B------:R-:W-:-:S03]  /*4000*/  SHF.L.U32 R4, R3, 0x17, RZ ;  /* 0x0000001703047819 */ /* 0x000fc600000006ff */
[----:B------:R-:W-:-:S04]  /*4010*/  FFMA R5, R2, 1.4426950216293334961, -R5 ;  /* 0x3fb8aa3b02057823 */ /* 0x000fc80000000805 */
[----:B------:R-:W-:-:S06]  /*4020*/  FFMA R5, R2, 1.925963033500011079e-08, R5 ;  /* 0x32a5706002057823 */ /* 0x000fcc0000000005 */
[----:B------:R-:W0:Y:S02]  /*4030*/  MUFU.EX2 R5, R5 ;  /* 0x0000000500057308 */ /* 0x000e240000000800 */
[----:B0-----:R-:W-:-:S04]  /*4040*/  FMUL R4, R4, R5 ;  /* 0x0000000504047220 */ /* 0x001fc80000400000 */
[----:B------:R-:W-:-:S04]  /*4050*/  FADD R5, RZ, R4 ;  /* 0x00000004ff057221 */ /* 0x000fc80000000000 */
        /* <DEDUP_REMOVED lines=8> */
[----:B------:R-:W-:-:S07]  /*40e0*/  MOV R10, 0x4100 ;  /* 0x00004100000a7802 */ /* 0x000fce0000000f00 */
[----:B------:R-:W-:Y:S05]  /*40f0*/  CALL.REL.NOINC `($__internal_4_$__cuda_sm3x_div_rn_noftz_f32_slowpath) ;  /* 0x0000003000f87944 */ /* 0x000fea0003c00000 */
.L_x_128:
[C---:B------:R-:W-:Y:S01]  /*4100*/  FMUL R3, R6.reuse, 8388608 ;  /* 0x4b00000006037820 */ /* 0x040fe20000400000 */
[----:B------:R-:W-:Y:S01]  /*4110*/  FSETP.GEU.AND P0, PT, R6, 1.175494350822287508e-38, PT ;  /* 0x008000000600780b */ /* 0x000fe20003f0e000 */
[----:B------:R-:W0:Y:S01]  /*4120*/  LDCU UR8, c[0x0][0x39c] ;  /* 0x00007380ff0877ac */ /* 0x000e220008000800 */
[----:B------:R-:W-:Y:S02]  /*4130*/  MOV R5, 0x3e055027 ;  /* 0x3e05502700057802 */ /* 0x000fe40000000f00 */
[----:B------:R-:W-:Y:S01]  /*4140*/  FSEL R3, R3, R6, !P0 ;  /* 0x0000000603037208 */ /* 0x000fe20004000000 */
[----:B------:R-:W-:-:S03]  /*4150*/  UMOV UR4, URZ ;  /* 0x000000ff00047c82 */ /* 0x000fc60008000000 */
[----:B------:R-:W-:-:S04]  /*4160*/  IADD3 R2, PT, PT, R3, -0x3f2aaaab, RZ ;  /* 0xc0d5555503027810 */ /* 0x000fc80007ffe0ff */
[----:B------:R-:W-:-:S04]  /*4170*/  LOP3.LUT R4, R2, 0xff800000, RZ, 0xc0, !PT ;  /* 0xff80000002047812 */ /* 0x000fc800078ec0ff */
[----:B------:R-:W-:Y:S01]  /*4180*/  IADD3 R2, PT, PT, R3, -R4, RZ ;  /* 0x8000000403027210 */ /* 0x000fe20007ffe0ff */
[----:B0-----:R-:W-:-:S04]  /*4190*/  UISETP.GT.AND UP0, UPT, UR8, URZ, UPT ;  /* 0x000000ff0800728c */ /* 0x001fc8000bf04270 */
[----:B------:R-:W-:Y:S01]  /*41a0*/  FADD R8, R2, -1 ;  /* 0xbf80000002087421 */ /* 0x000fe20000000000 */
[----:B------:R-:W-:Y:S02]  /*41b0*/  FSEL R2, RZ, -23, P0 ;  /* 0xc1b80000ff027808 */ /* 0x000fe40000000000 */
[----:B------:R-:W-:Y:S01]  /*41c0*/  ISETP.GT.U32.AND P0, PT, R3, 0x7f7fffff, PT ;  /* 0x7f7fffff0300780c */ /* 0x000fe20003f04070 */
[----:B------:R-:W-:-:S04]  /*41d0*/  FFMA R5, R8, -R5, 0.14084610342979431152 ;  /* 0x3e1039f608057423 */ /* 0x000fc80000000805 */
[----:B------:R-:W-:-:S04]  /*41e0*/  FFMA R5, R8, R5, -0.12148627638816833496 ;  /* 0xbdf8cdcc08057423 */ /* 0x000fc80000000005 */
[----:B------:R-:W-:-:S04]  /*41f0*/  FFMA R5, R8, R5, 0.13980610668659210205 ;  /* 0x3e0f295508057423 */ /* 0x000fc80000000005 */
[----:B------:R-:W-:-:S04]  /*4200*/  FFMA R5, R8, R5, -0.16684235632419586182 ;  /* 0xbe2ad8b908057423 */ /* 0x000fc80000000005 */
[----:B------:R-:W-:-:S04]  /*4210*/  FFMA R5, R8, R5, 0.20012299716472625732 ;  /* 0x3e4ced0b08057423 */ /* 0x000fc80000000005 */
[----:B------:R-:W-:-:S04]  /*4220*/  FFMA R5, R8, R5, -0.24999669194221496582 ;  /* 0xbe7fff2208057423 */ /* 0x000fc80000000005 */
[----:B------:R-:W-:-:S04]  /*4230*/  FFMA R5, R8, R5, 0.33333182334899902344 ;  /* 0x3eaaaa7808057423 */ /* 0x000fc80000000005 */
[C---:B------:R-:W-:Y:S01]  /*4240*/  FFMA R9, R8.reuse, R5, -0.5 ;  /* 0xbf00000008097423 */ /* 0x040fe20000000005 */
[----:B------:R-:W-:Y:S02]  /*4250*/  I2FP.F32.S32 R5, R4 ;  /* 0x0000000400057245 */ /* 0x000fe40000201400 */
[----:B------:R-:W-:Y:S01]  /*4260*/  MOV R4, 0x7f800000 ;  /* 0x7f80000000047802 */ /* 0x000fe20000000f00 */
[C---:B------:R-:W-:Y:S02]  /*4270*/  FMUL R9, R8.reuse, R9 ;  /* 0x0000000908097220 */ /* 0x040fe40000400000 */
[----:B------:R-:W-:Y:S02]  /*4280*/  FFMA R2, R5, 1.1920928955078125e-07, R2 ;  /* 0x3400000005027823 */ /* 0x000fe40000000002 */
[----:B------:R-:W-:-:S04]  /*4290*/  FFMA R9, R8, R9, R8 ;  /* 0x0000000908097223 */ /* 0x000fc80000000008 */
[----:B------:R-:W-:Y:S01]  /*42a0*/  FFMA R2, R2, 0.69314718246459960938, R9 ;  /* 0x3f31721802027823 */ /* 0x000fe20000000009 */
[C---:B------:R-:W-:Y:S01]  /*42b0*/  @P0 FFMA R2, R3.reuse, R4, +INF ;  /* 0x7f80000003020423 */ /* 0x040fe20000000004 */
[----:B------:R-:W-:-:S04]  /*42c0*/  FSETP.NEU.AND P0, PT, R3, RZ, PT ;  /* 0x000000ff0300720b */ /* 0x000fc80003f0d000 */
[----:B------:R-:W-:Y:S02]  /*42d0*/  FSEL R3, R2, -INF , P0 ;  /* 0xff80000002037808 */ /* 0x000fe40000000000 */
[----:B------:R-:W-:-:S03]  /*42e0*/  MOV R2, RZ ;  /* 0x000000ff00027202 */ /* 0x000fc60000000f00 */
[----:B------:R-:W-:Y:S01]  /*42f0*/  FFMA R3, R3, -R6, RZ ;  /* 0x8000000603037223 */ /* 0x000fe200000000ff */
[----:B------:R-:W-:Y:S06]  /*4300*/  BRA.U !UP0, `(.L_x_129) ;  /* 0x0000000108b07547 */ /* 0x000fec000b800000 */
[----:B------:R-:W-:Y:S02]  /*4310*/  UIADD3 UR5, UPT, UPT, -UR4, UR8, URZ ;  /* 0x0000000804057290 */ /* 0x000fe4000fffe1ff */
[----:B------:R-:W-:Y:S02]  /*4320*/  UPLOP3.LUT UP0, UPT, UPT, UPT, UPT, 0x80, 0x8 ;  /* 0x000000000008789c */ /* 0x000fe40003f0f070 */
[----:B------:R-:W-:-:S09]  /*4330*/  UISETP.GT.AND UP1, UPT, UR5, 0x3, UPT ;  /* 0x000000030500788c */ /* 0x000fd2000bf24270 */
[----:B------:R-:W-:Y:S05]  /*4340*/  BRA.U !UP1, `(.L_x_130) ;  /* 0x0000000109587547 */ /* 0x000fea000b800000 */
[----:B------:R-:W0:Y:S01]  /*4350*/  S2UR UR6, SR_CgaCtaId ;  /* 0x00000000000679c3 */ /* 0x000e220000008800 */
[----:B------:R-:W-:Y:S01]  /*4360*/  FSETP.GT.AND P0, PT, R6, 9.9999999392252902908e-09, PT ;  /* 0x322bcc770600780b */ /* 0x000fe20003f04000 */
[----:B------:R-:W-:Y:S01]  /*4370*/  UMOV UR5, 0x400 ;  /* 0x0000040000057882 */ /* 0x000fe20000000000 */
[----:B------:R-:W-:Y:S02]  /*4380*/  UIADD3 UR7, UPT, UPT, UR8, -0x3, URZ ;  /* 0xfffffffd08077890 */ /* 0x000fe4000fffe0ff */
[----:B------:R-:W-:Y:S01]  /*4390*/  FSEL R5, R3, RZ, P0 ;  /* 0x000000ff03057208 */ /* 0x000fe20000000000 */
[----:B------:R-:W-:Y:S02]  /*43a0*/  UPLOP3.LUT UP0, UPT, UPT, UPT, UPT, 0x40, 0x4 ;  /* 0x000000000004789c */ /* 0x000fe40003f0e870 */
[----:B0-----:R-:W-:-:S12]  /*43b0*/  ULEA UR5, UR6, UR5, 0x18 ;  /* 0x0000000506057291 */ /* 0x001fd8000f8ec0ff */
.L_x_131:
[----:B0-----:R0:W-:Y:S01]  /*43c0*/  STS [UR5], R7 ;  /* 0x00000007ff007988 */ /* 0x0011e20008000805 */
[----:B------:R-:W-:Y:S01]  /*43d0*/  UIADD3 UR4, UPT, UPT, UR4, 0x4, URZ ;  /* 0x0000000404047890 */ /* 0x000fe2000fffe0ff */
[----:B------:R-:W-:Y:S02]  /*43e0*/  FADD R2, R5, R2 ;  /* 0x0000000205027221 */ /* 0x000fe40000000000 */
[----:B------:R0:W-:Y:S01]  /*43f0*/  STS [UR15], R6 ;  /* 0x00000006ff007988 */ /* 0x0001e2000800080f */
[----:B------:R-:W-:Y:S01]  /*4400*/  UISETP.GE.AND UP1, UPT, UR4, UR7, UPT ;  /* 0x000000070400728c */ /* 0x000fe2000bf26270 */
[--C-:B------:R-:W-:Y:S02]  /*4410*/  FADD R2, R2, R5.reuse ;  /* 0x0000000502027221 */ /* 0x100fe40000000000 */
[----:B------:R0:W-:Y:S02]  /*4420*/  STS [UR5], R7 ;  /* 0x00000007ff007988 */ /* 0x0001e40008000805 */
[----:B------:R-:W-:-:S02]  /*4430*/  FADD R2, R2, R5 ;  /* 0x0000000502027221 */ /* 0x000fc40000000000 */
[----:B------:R0:W-:Y:S02]  /*4440*/  STS [UR15], R6 ;  /* 0x00000006ff007988 */ /* 0x0001e4000800080f */
[----:B------:R-:W-:Y:S02]  /*4450*/  FADD R2, R2, R5 ;  /* 0x0000000502027221 */ /* 0x000fe40000000000 */
[----:B------:R0:W-:Y:S04]  /*4460*/  STS [UR5], R7 ;  /* 0x00000007ff007988 */ /* 0x0001e80008000805 */
[----:B------:R0:W-:Y:S04]  /*4470*/  STS [UR15], R6 ;  /* 0x00000006ff007988 */ /* 0x0001e8000800080f */
[----:B------:R0:W-:Y:S04]  /*4480*/  STS [UR5], R7 ;  /* 0x00000007ff007988 */ /* 0x0001e80008000805 */
[----:B------:R0:W-:Y:S01]  /*4490*/  STS [UR15], R6 ;  /* 0x00000006ff007988 */ /* 0x0001e2000800080f */
[----:B------:R-:W-:Y:S05]  /*44a0*/  BRA.U !UP1, `(.L_x_131) ;  /* 0xfffffffd09c47547 */ /* 0x000fea000b83ffff */
.L_x_130:
[----:B------:R-:W-:-:S04]  /*44b0*/  UIADD3 UR5, UPT, UPT, -UR4, UR8, URZ ;  /* 0x0000000804057290 */ /* 0x000fc8000fffe1ff */
[----:B------:R-:W-:-:S09]  /*44c0*/  UISETP.GT.AND UP1, UPT, UR5, 0x1, UPT ;  /* 0x000000010500788c */ /* 0x000fd2000bf24270 */
[----:B------:R-:W-:Y:S05]  /*44d0*/  BRA.U !UP1, `(.L_x_132) ;  /* 0x0000000109347547 */ /* 0x000fea000b800000 */
[----:B------:R-:W1:Y:S01]  /*44e0*/  S2UR UR6, SR_CgaCtaId ;  /* 0x00000000000679c3 */ /* 0x000e620000008800 */
[----:B------:R-:W-:Y:S01]  /*44f0*/  UMOV UR5, 0x400 ;  /* 0x0000040000057882 */ /* 0x000fe20000000000 */
[----:B------:R-:W-:Y:S01]  /*4500*/  FSETP.GT.AND P0, PT, R6, 9.9999999392252902908e-09, PT ;  /* 0x322bcc770600780b */ /* 0x000fe20003f04000 */
[----:B------:R-:W-:Y:S02]  /*4510*/  UPLOP3.LUT UP0, UPT, UPT, UPT, UPT, 0x40, 0x4 ;  /* 0x000000000004789c */ /* 0x000fe40003f0e870 */
[----:B------:R-:W-:Y:S01]  /*4520*/  UIADD3 UR4, UPT, UPT, UR4, 0x2, URZ ;  /* 0x0000000204047890 */ /* 0x000fe2000fffe0ff */
[----:B------:R-:W-:-:S05]  /*4530*/  FSEL R5, R3, RZ, P0 ;  /* 0x000000ff03057208 */ /* 0x000fca0000000000 */
[----:B------:R-:W-:-:S04]  /*4540*/  FADD R2, R2, R5 ;  /* 0x0000000502027221 */ /* 0x000fc80000000000 */
[----:B------:R-:W-:Y:S01]  /*4550*/  FADD R2, R2, R5 ;  /* 0x0000000502027221 */ /* 0x000fe20000000000 */
[----:B-1----:R-:W-:-:S09]  /*4560*/  ULEA UR5, UR6, UR5, 0x18 ;  /* 0x0000000506057291 */ /* 0x002fd2000f8ec0ff */
[----:B------:R1:W-:Y:S04]  /*4570*/  STS [UR5], R7 ;  /* 0x00000007ff007988 */ /* 0x0003e80008000805 */
[----:B------:R1:W-:Y:S04]  /*4580*/  STS [UR15], R6 ;  /* 0x00000006ff007988 */ /* 0x0003e8000800080f */
[----:B------:R1:W-:Y:S04]  /*4590*/  STS [UR5], R7 ;  /* 0x00000007ff007988 */ /* 0x0003e80008000805 */
[----:B------:R1:W-:Y:S02]  /*45a0*/  STS [UR15], R6 ;  /* 0x00000006ff007988 */ /* 0x0003e4000800080f */
.L_x_132:
[----:B------:R-:W-:-:S09]  /*45b0*/  UISETP.NE.OR UP0, UPT, UR4, UR8, UP0 ;  /* 0x000000080400728c */ /* 0x000fd20008705670 */
[----:B------:R-:W-:Y:S05]  /*45c0*/  BRA.U !UP0, `(.L_x_71) ;  /* 0x0000002d08747547 */ /* 0x000fea000b800000 */
.L_x_129:
[----:B------:R-:W2:Y:S01]  /*45d0*/  S2UR UR6, SR_CgaCtaId ;  /* 0x00000000000679c3 */ /* 0x000ea20000008800 */
[----:B------:R-:W-:Y:S01]  /*45e0*/  FSETP.GT.AND P0, PT, R6, 9.9999999392252902908e-09, PT ;  /* 0x322bcc770600780b */ /* 0x000fe20003f04000 */
[----:B------:R-:W-:-:S03]  /*45f0*/  UMOV UR5, 0x400 ;  /* 0x0000040000057882 */ /* 0x000fc60000000000 */
[----:B------:R-:W-:Y:S01]  /*4600*/  FSEL R3, R3, RZ, P0 ;  /* 0x000000ff03037208 */ /* 0x000fe20000000000 */
[----:B--2---:R-:W-:-:S12]  /*4610*/  ULEA UR5, UR6, UR5, 0x18 ;  /* 0x0000000506057291 */ /* 0x004fd8000f8ec0ff */
.L_x_133:
[----:B------:R2:W-:Y:S01]  /*4620*/  STS [UR5], R7 ;  /* 0x00000007ff007988 */ /* 0x0005e20008000805 */
[----:B------:R-:W-:Y:S01]  /*4630*/  UIADD3 UR4, UPT, UPT, UR4, 0x1, URZ ;  /* 0x0000000104047890 */ /* 0x000fe2000fffe0ff */
[----:B------:R-:W-:Y:S02]  /*4640*/  FADD R2, R3, R2 ;  /* 0x0000000203027221 */ /* 0x000fe40000000000 */
[----:B------:R2:W-:Y:S01]  /*4650*/  STS [UR15], R6 ;  /* 0x00000006ff007988 */ /* 0x0005e2000800080f */
[----:B------:R-:W-:-:S09]  /*4660*/  UISETP.NE.AND UP0, UPT, UR4, UR8, UPT ;  /* 0x000000080400728c */ /* 0x000fd2000bf05270 */
[----:B--2---:R-:W-:Y:S05]  /*4670*/  BRA.U UP0, `(.L_x_133) ;  /* 0xfffffffd00e87547 */ /* 0x004fea000b83ffff */
[----:B------:R-:W-:Y:S05]  /*4680*/  BRA `(.L_x_71) ;  /* 0x0000002c00447947 */ /* 0x000fea0003800000 */
.L_x_127:
[----:B------:R-:W0:Y:S01]  /*4690*/  LDCU UR18, c[0x0][0x3a0] ;  /* 0x00007400ff1277ac */ /* 0x000e220008000800 */
[----:B------:R-:W-:Y:S01]  /*46a0*/  HFMA2 R2, -RZ, RZ, 0, 0 ;  /* 0x00000000ff027431 */ /* 0x000fe200000001ff */
[----:B------:R-:W-:Y:S02]  /*46b0*/  UIADD3 UR24, UPT, UPT, UR10, 0xf, URZ ;  /* 0x0000000f0a187890 */ /* 0x000fe4000fffe0ff */
[----:B------:R-:W-:Y:S02]  /*46c0*/  UIADD3 UR5, UPT, UPT, UR10, 0x7, URZ ;  /* 0x000000070a057890 */ /* 0x000fe4000fffe0ff */
[----:B------:R-:W-:Y:S02]  /*46d0*/  ULOP3.LUT UR4, UR24, 0xf, URZ, 0xc0, !UPT ;  /* 0x0000000f18047892 */ /* 0x000fe4000f8ec0ff */
[----:B------:R-:W-:Y:S02]  /*46e0*/  UIADD3 UR20, UPT, UPT, UR10, -0x1, URZ ;  /* 0xffffffff0a147890 */ /* 0x000fe4000fffe0ff */
[----:B------:R-:W-:-:S02]  /*46f0*/  ULOP3.LUT UR16, UR10, 0xf, URZ, 0xc0, !UPT ;  /* 0x0000000f0a107892 */ /* 0x000fc4000f8ec0ff */
[----:B------:R-:W-:Y:S02]  /*4700*/  ULOP3.LUT UR21, UR10, 0x7, URZ, 0xc0, !UPT ;  /* 0x000000070a157892 */ /* 0x000fe4000f8ec0ff */
[----:B------:R-:W-:Y:S02]  /*4710*/  ULOP3.LUT UR25, UR10, 0x3, URZ, 0xc0, !UPT ;  /* 0x000000030a197892 */ /* 0x000fe4000f8ec0ff */
[----:B------:R-:W-:Y:S01]  /*4720*/  ULOP3.LUT UR9, UR5, 0x7, URZ, 0xc0, !UPT ;  /* 0x0000000705097892 */ /* 0x000fe2000f8ec0ff */
[----:B0-----:R-:W-:Y:S01]  /*4730*/  FMUL R8, RZ, UR18 ;  /* 0x00000012ff087c20 */ /* 0x001fe20008400000 */
[----:B------:R-:W-:Y:S02]  /*4740*/  UIADD3 UR23, UPT, UPT, UR10, -0x2, URZ ;  /* 0xfffffffe0a177890 */ /* 0x000fe4000fffe0ff */
[----:B------:R-:W-:Y:S02]  /*4750*/  ULOP3.LUT UR7, UR10, 0x7ffffff0, URZ, 0xc0, !UPT ;  /* 0x7ffffff00a077892 */ /* 0x000fe4000f8ec0ff */
[----:B------:R-:W-:-:S02]  /*4760*/  ULOP3.LUT UR11, UR10, 0x7ffffffc, URZ, 0xc0, !UPT ;  /* 0x7ffffffc0a0b7892 */ /* 0x000fc4000f8ec0ff */
[----:B------:R-:W-:Y:S02]  /*4770*/  ULOP3.LUT UR28, UR10, 0x1, URZ, 0xc0, !UPT ;  /* 0x000000010a1c7892 */ /* 0x000fe4000f8ec0ff */
[----:B------:R-:W-:Y:S02]  /*4780*/  ULOP3.LUT UR14, UR10, 0x7ffffff8, URZ, 0xc0, !UPT ;  /* 0x7ffffff80a0e7892 */ /* 0x000fe4000f8ec0ff */
[----:B------:R-:W-:Y:S02]  /*4790*/  UIADD3 UR8, UPT, UPT, UR4, -0x1, URZ ;  /* 0xffffffff04087890 */ /* 0x000fe4000fffe0ff */
[----:B------:R-:W-:Y:S02]  /*47a0*/  UIADD3 UR17, UPT, UPT, UR16, -0x1, URZ ;  /* 0xffffffff10117890 */ /* 0x000fe4000fffe0ff */
[----:B------:R-:W-:Y:S02]  /*47b0*/  UIADD3 UR22, UPT, UPT, UR21, -0x1, URZ ;  /* 0xffffffff15167890 */ /* 0x000fe4000fffe0ff */
[----:B------:R-:W-:-:S02]  /*47c0*/  UIADD3 UR26, UPT, UPT, UR25, -0x1, URZ ;  /* 0xffffffff191a7890 */ /* 0x000fc4000fffe0ff */
[----:B------:R-:W-:Y:S02]  /*47d0*/  ULOP3.LUT UR27, UR20, 0xfffffff0, URZ, 0xc0, !UPT ;  /* 0xfffffff0141b7892 */ /* 0x000fe4000f8ec0ff */
[----:B------:R-:W-:Y:S02]  /*47e0*/  ULOP3.LUT UR10, UR5, 0x3, URZ, 0xc0, !UPT ;  /* 0x00000003050a7892 */ /* 0x000fe4000f8ec0ff */
[----:B------:R-:W-:Y:S01]  /*47f0*/  UIADD3 UR9, UPT, UPT, UR9, -0x1, URZ ;  /* 0xffffffff09097890 */ /* 0x000fe2000fffe0ff */
[----:B------:R-:W-:-:S11]  /*4800*/  UMOV UR4, URZ ;  /* 0x000000ff00047c82 */ /* 0x000fd60008000000 */
.L_x_175:
[----:B------:R-:W0:Y:S01]  /*4810*/  LDCU UR5, c[0x0][0x39c] ;  /* 0x00007380ff0577ac */ /* 0x000e220008000800 */
[----:B------:R-:W-:Y:S02]  /*4820*/  UISETP.GE.U32.AND UP1, UPT, UR20, 0xf, UPT ;  /* 0x0000000f1400788c */ /* 0x000fe4000bf26070 */
[----:B------:R-:W-:-:S04]  /*4830*/  UIADD3 UR4, UPT, UPT, UR4, 0x1, URZ ;  /* 0x0000000104047890 */ /* 0x000fc8000fffe0ff */
[----:B0-----:R-:W-:-:S03]  /*4840*/  UISETP.NE.AND UP0, UPT, UR4, UR5, UPT ;  /* 0x000000050400728c */ /* 0x001fc6000bf05270 */
[----:B------:R-:W-:Y:S01]  /*4850*/  UMOV UR5, URZ ;  /* 0x000000ff00057c82 */ /* 0x000fe20008000000 */
[----:B-1234-:R-:W-:Y:S07]  /*4860*/  BRA.U !UP1, `(.L_x_134) ;  /* 0x0000000109647547 */ /* 0x01efee000b800000 */
[----:B------:R-:W-:-:S05]  /*4870*/  UMOV UR5, URZ ;  /* 0x000000ff00057c82 */ /* 0x000fca0008000000 */
.L_x_135:
[----:B------:R-:W-:Y:S01]  /*4880*/  ULEA UR18, UR5, UR6, 0x2 ;  /* 0x0000000605127291 */ /* 0x000fe2000f8e10ff */
[-C--:B0-----:R-:W-:Y:S01]  /*4890*/  MOV R9, R8.reuse ;  /* 0x0000000800097202 */ /* 0x081fe20000000f00 */
[----:B------:R-:W-:Y:S01]  /*48a0*/  UIADD3 UR5, UPT, UPT, UR5, 0x10, URZ ;  /* 0x0000001005057890 */ /* 0x000fe2000fffe0ff */
[-C--:B------:R-:W-:Y:S02]  /*48b0*/  MOV R10, R8.reuse ;  /* 0x00000008000a7202 */ /* 0x080fe40000000f00 */
[-C--:B------:R-:W-:Y:S01]  /*48c0*/  MOV R4, R8.reuse ;  /* 0x0000000800047202 */ /* 0x080fe20000000f00 */
[----:B------:R-:W-:Y:S01]  /*48d0*/  UISETP.NE.AND UP1, UPT, UR5, UR7, UPT ;  /* 0x000000070500728c */ /* 0x000fe2000bf25270 */
[-C--:B------:R-:W-:Y:S02]  /*48e0*/  MOV R5, R8.reuse ;  /* 0x0000000800057202 */ /* 0x080fe40000000f00 */
[-C--:B------:R-:W-:Y:S02]  /*48f0*/  MOV R6, R8.reuse ;  /* 0x0000000800067202 */ /* 0x080fe40000000f00 */
[----:B------:R-:W-:-:S02]  /*4900*/  MOV R7, R8 ;  /* 0x0000000800077202 */ /* 0x000fc40000000f00 */
[-C--:B------:R-:W-:Y:S02]  /*4910*/  MOV R12, R8.reuse ;  /* 0x00000008000c7202 */ /* 0x080fe40000000f00 */
[-C--:B------:R-:W-:Y:S01]  /*4920*/  MOV R13, R8.reuse ;  /* 0x00000008000d7202 */ /* 0x080fe20000000f00 */
[----:B------:R0:W-:Y:S01]  /*4930*/  STS.128 [UR18+0x10], R4 ;  /* 0x00001004ff007988 */ /* 0x0001e20008000c12 */
[-C--:B------:R-:W-:Y:S02]  /*4940*/  MOV R14, R8.reuse ;  /* 0x00000008000e7202 */ /* 0x080fe40000000f00 */
[-C--:B------:R-:W-:Y:S02]  /*4950*/  MOV R15, R8.reuse ;  /* 0x00000008000f7202 */ /* 0x080fe40000000f00 */
[-C--:B------:R-:W-:Y:S02]  /*4960*/  MOV R16, R8.reuse ;  /* 0x0000000800107202 */ /* 0x080fe40000000f00 */
[-C--:B------:R-:W-:Y:S01]  /*4970*/  MOV R17, R8.reuse ;  /* 0x0000000800117202 */ /* 0x080fe20000000f00 */
[----:B------:R0:W-:Y:S01]  /*4980*/  STS.128 [UR18+0x20], R12 ;  /* 0x0000200cff007988 */ /* 0x0001e20008000c12 */
[----:B------:R-:W-:-:S02]  /*4990*/  MOV R18, R8 ;  /* 0x0000000800127202 */ /* 0x000fc40000000f00 */
[-C--:B------:R-:W-:Y:S02]  /*49a0*/  MOV R19, R8.reuse ;  /* 0x0000000800137202 */ /* 0x080fe40000000f00 */
[----:B------:R-:W-:-:S03]  /*49b0*/  MOV R11, R8 ;  /* 0x00000008000b7202 */ /* 0x000fc60000000f00 */
[----:B------:R0:W-:Y:S04]  /*49c0*/  STS.128 [UR18+0x30], R16 ;  /* 0x00003010ff007988 */ /* 0x0001e80008000c12 */
[----:B------:R0:W-:Y:S01]  /*49d0*/  STS.128 [UR18], R8 ;  /* 0x00000008ff007988 */ /* 0x0001e20008000c12 */
[----:B------:R-:W-:Y:S05]  /*49e0*/  BRA.U UP1, `(.L_x_135) ;  /* 0xfffffffd01a47547 */ /* 0x000fea000b83ffff */
[----:B------:R-:W-:-:S05]  /*49f0*/  UMOV UR5, UR7 ;  /* 0x0000000700057c82 */ /* 0x000fca0008000000 */
.L_x_134:
[----:B------:R-:W-:-:S09]  /*4a00*/  UISETP.NE.AND UP1, UPT, UR16, URZ, UPT ;  /* 0x000000ff1000728c */ /* 0x000fd2000bf25270 */
[----:B------:R-:W-:Y:S05]  /*4a10*/  BRA.U !UP1, `(.L_x_136) ;  /* 0x0000000109907547 */ /* 0x000fea000b800000 */
[----:B------:R-:W-:Y:S01]  /*4a20*/  UISETP.GE.U32.AND UP1, UPT, UR17, 0x7, UPT ;  /* 0x000000071100788c */ /* 0x000fe2000bf26070 */
[-C--:B0-----:R-:W-:Y:S02]  /*4a30*/  MOV R9, R8.reuse ;  /* 0x0000000800097202 */ /* 0x081fe40000000f00 */
[-C--:B------:R-:W-:Y:S02]  /*4a40*/  MOV R10, R8.reuse ;  /* 0x00000008000a7202 */ /* 0x080fe40000000f00 */
[-C--:B------:R-:W-:Y:S02]  /*4a50*/  MOV R11, R8.reuse ;  /* 0x00000008000b7202 */ /* 0x080fe40000000f00 */
[----:B------:R-:W-:Y:S02]  /*4a60*/  PLOP3.LUT P0, PT, PT, PT, UP1, 0x80, 0x8 ;  /* 0x000000000008781c */ /* 0x000fe40003f0f018 */
[-C--:B------:R-:W-:Y:S02]  /*4a70*/  MOV R4, R8.reuse ;  /* 0x0000000800047202 */ /* 0x080fe40000000f00 */
[----:B------:R-:W-:Y:S01]  /*4a80*/  @UP1 ULEA UR18, UR5, UR6, 0x2 ;  /* 0x0000000605121291 */ /* 0x000fe2000f8e10ff */
[-C--:B------:R-:W-:Y:S01]  /*4a90*/  MOV R5, R8.reuse ;  /* 0x0000000800057202 */ /* 0x080fe20000000f00 */
[----:B------:R-:W-:Y:S01]  /*4aa0*/  @UP1 UIADD3 UR5, UPT, UPT, UR5, 0x8, URZ ;  /* 0x0000000805051890 */ /* 0x000fe2000fffe0ff */
[-C--:B------:R-:W-:Y:S01]  /*4ab0*/  MOV R6, R8.reuse ;  /* 0x0000000800067202 */ /* 0x080fe20000000f00 */
[----:B------:R-:W-:Y:S01]  /*4ac0*/  UISETP.NE.AND UP1, UPT, UR21, URZ, UPT ;  /* 0x000000ff1500728c */ /* 0x000fe2000bf25270 */
[----:B------:R-:W-:-:S04]  /*4ad0*/  MOV R7, R8 ;  /* 0x0000000800077202 */ /* 0x000fc80000000f00 */
[----:B------:R1:W-:Y:S04]  /*4ae0*/  @P0 STS.128 [UR18], R8 ;  /* 0x00000008ff000988 */ /* 0x0003e80008000c12 */
[----:B------:R1:W-:Y:S01]  /*4af0*/  @P0 STS.128 [UR18+0x10], R4 ;  /* 0x00001004ff000988 */ /* 0x0003e20008000c12 */
[----:B------:R-:W-:Y:S05]  /*4b00*/  BRA.U !UP1, `(.L_x_136) ;  /* 0x0000000109547547 */ /* 0x000fea000b800000 */
[----:B------:R-:W-:Y:S01]  /*4b10*/  UISETP.GE.U32.AND UP1, UPT, UR22, 0x3, UPT ;  /* 0x000000031600788c */ /* 0x000fe2000bf26070 */
[----:B------:R-:W-:Y:S02]  /*4b20*/  MOV R3, UR5 ;  /* 0x0000000500037c02 */ /* 0x000fe40008000f00 */
[-C--:B-1----:R-:W-:Y:S02]  /*4b30*/  MOV R9, R8.reuse ;  /* 0x0000000800097202 */ /* 0x082fe40000000f00 */
[-C--:B------:R-:W-:Y:S02]  /*4b40*/  MOV R10, R8.reuse ;  /* 0x00000008000a7202 */ /* 0x080fe40000000f00 */
[----:B------:R-:W-:Y:S01]  /*4b50*/  PLOP3.LUT P0, PT, PT, PT, UP1, 0x80, 0x8 ;  /* 0x000000000008781c */ /* 0x000fe20003f0f018 */
[----:B------:R-:W-:Y:S01]  /*4b60*/  UISETP.NE.AND UP1, UPT, UR25, URZ, UPT ;  /* 0x000000ff1900728c */ /* 0x000fe2000bf25270 */
[----:B------:R-:W-:-:S11]  /*4b70*/  MOV R11, R8 ;  /* 0x00000008000b7202 */ /* 0x000fd60000000f00 */
[C---:B------:R-:W-:Y:S02]  /*4b80*/  @P0 LEA R4, R3.reuse, UR6, 0x2 ;  /* 0x0000000603040c11 */ /* 0x040fe4000f8e10ff */
[----:B------:R-:W-:-:S03]  /*4b90*/  @P0 IADD3 R3, PT, PT, R3, 0x4, RZ ;  /* 0x0000000403030810 */ /* 0x000fc60007ffe0ff */
[----:B------:R2:W-:Y:S01]  /*4ba0*/  @P0 STS.128 [R4], R8 ;  /* 0x0000000804000388 */ /* 0x0005e20000000c00 */
[----:B------:R-:W-:Y:S01]  /*4bb0*/  @P0 R2UR UR5, R3 ;  /* 0x00000000030502ca */ /* 0x000fe200000e0000 */
[----:B------:R-:W-:-:S14]  /*4bc0*/  BRA.U !UP1, `(.L_x_136) ;  /* 0x0000000109247547 */ /* 0x000fdc000b800000 */
[----:B------:R-:W-:Y:S01]  /*4bd0*/  MOV R3, UR5 ;  /* 0x0000000500037c02 */ /* 0x000fe20008000f00 */
[----:B------:R-:W-:-:S03]  /*4be0*/  UISETP.NE.AND UP1, UPT, UR25, 0x1, UPT ;  /* 0x000000011900788c */ /* 0x000fc6000bf25270 */
[----:B------:R-:W-:-:S05]  /*4bf0*/  LEA R3, R3, UR6, 0x2 ;  /* 0x0000000603037c11 */ /* 0x000fca000f8e10ff */
[----:B------:R3:W-:Y:S01]  /*4c00*/  STS [R3], R8 ;  /* 0x0000000803007388 */ /* 0x0007e20000000800 */
[----:B------:R-:W-:Y:S05]  /*4c10*/  BRA.U !UP1, `(.L_x_136) ;  /* 0x0000000109107547 */ /* 0x000fea000b800000 */
[----:B------:R-:W-:Y:S01]  /*4c20*/  UISETP.NE.AND UP1, UPT, UR25, 0x2, UPT ;  /* 0x000000021900788c */ /* 0x000fe2000bf25270 */
[----:B------:R4:W-:Y:S05]  /*4c30*/  STS [R3+0x4], R8 ;  /* 0x0000040803007388 */ /* 0x0009ea0000000800 */
[----:B------:R-:W-:-:S13]  /*4c40*/  PLOP3.LUT P0, PT, PT, PT, UP1, 0x80, 0x8 ;  /* 0x000000000008781c */ /* 0x000fda0003f0f018 */
[----:B------:R4:W-:Y:S02]  /*4c50*/  @P0 STS [R3+0x8], R8 ;  /* 0x0000080803000388 */ /* 0x0009e40000000800 */
.L_x_136:
[----:B------:R-:W5:Y:S01]  /*4c60*/  S2UR UR5, SR_CgaCtaId ;  /* 0x00000000000579c3 */ /* 0x000f620000008800 */
[----:B------:R-:W-:Y:S01]  /*4c70*/  UMOV UR6, 0x400 ;  /* 0x0000040000067882 */ /* 0x000fe20000000000 */
[----:B------:R-:W-:Y:S02]  /*4c80*/  UISETP.GE.U32.AND UP1, UPT, UR23, 0xf, UPT ;  /* 0x0000000f1700788c */ /* 0x000fe4000bf26070 */
[----:B-----5:R-:W-:-:S03]  /*4c90*/  ULEA UR6, UR5, UR6, 0x18 ;  /* 0x0000000605067291 */ /* 0x020fc6000f8ec0ff */
[----:B------:R-:W-:-:S06]  /*4ca0*/  UMOV UR5, 0x1 ;  /* 0x0000000100057882 */ /* 0x000fcc0000000000 */
[----:B---34-:R-:W3:Y:S01]  /*4cb0*/  LDS R3, [UR6] ;  /* 0x00000006ff037984 */ /* 0x018ee20008000800 */
[----:B------:R-:W-:Y:S05]  /*4cc0*/  BRA.U !UP1, `(.L_x_137) ;  /* 0x0000000109507547 */ /* 0x000fea000b800000 */
[----:B------:R-:W-:-:S05]  /*4cd0*/  UMOV UR5, 0x1 ;  /* 0x0000000100057882 */ /* 0x000fca0000000000 */
.L_x_138:
[----:B------:R-:W-:-:S09]  /*4ce0*/  ULEA UR18, UR5, UR6, 0x2 ;  /* 0x0000000605127291 */ /* 0x000fd2000f8e10ff */
[----:B012---:R-:W-:Y:S04]  /*4cf0*/  LDS R9, [UR18] ;  /* 0x00000012ff097984 */ /* 0x007fe80008000800 */
[----:B------:R-:W3:Y:S04]  /*4d00*/  LDS.64 R10, [UR18+0x4] ;  /* 0x00000412ff0a7984 */ /* 0x000ee80008000a00 */
[----:B------:R-:W0:Y:S04]  /*4d10*/  LDS.128 R4, [UR18+0xc] ;  /* 0x00000c12ff047984 */ /* 0x000e280008000c00 */
[----:B------:R-:W1:Y:S04]  /*4d20*/  LDS.128 R12, [UR18+0x1c] ;  /* 0x00001c12ff0c7984 */ /* 0x000e680008000c00 */
[----:B------:R-:W2:Y:S04]  /*4d30*/  LDS.128 R16, [UR18+0x2c] ;  /* 0x00002c12ff107984 */ /* 0x000ea80008000c00 */
[----:B------:R-:W4:Y:S01]  /*4d40*/  LDS R20, [UR18+0x3c] ;  /* 0x00003c12ff147984 */ /* 0x000f220008000800 */
[----:B------:R-:W-:-:S02]  /*4d50*/  UIADD3 UR18, UPT, UPT, UR5, 0xf, URZ ;  /* 0x0000000f05127890 */ /* 0x000fc4000fffe0ff */
[----:B------:R-:W-:Y:S02]  /*4d60*/  UIADD3 UR5, UPT, UPT, UR5, 0x10, URZ ;  /* 0x0000001005057890 */ /* 0x000fe4000fffe0ff */
[----:B------:R-:W-:Y:S01]  /*4d70*/  UISETP.NE.AND UP1, UPT, UR18, UR27, UPT ;  /* 0x0000001b1200728c */ /* 0x000fe2000bf25270 */
[----:B---3--:R-:W-:-:S04]  /*4d80*/  FMNMX3 R9, R3, R9, R10, !PT ;  /* 0x0000000903097276 */ /* 0x008fc8000780000a */
[----:B0-----:R-:W-:-:S04]  /*4d90*/  FMNMX3 R4, R9, R11, R4, !PT ;  /* 0x0000000b09047276 */ /* 0x001fc80007800004 */
[----:B------:R-:W-:-:S04]  /*4da0*/  FMNMX3 R4, R4, R5, R6, !PT ;  /* 0x0000000504047276 */ /* 0x000fc80007800006 */
[----:B-1----:R-:W-:-:S04]  /*4db0*/  FMNMX3 R4, R4, R7, R12, !PT ;  /* 0x0000000704047276 */ /* 0x002fc8000780000c */
[----:B------:R-:W-:-:S04]  /*4dc0*/  FMNMX3 R4, R4, R13, R14, !PT ;  /* 0x0000000d04047276 */ /* 0x000fc8000780000e */
[----:B--2---:R-:W-:-:S04]  /*4dd0*/  FMNMX3 R4, R4, R15, R16, !PT ;  /* 0x0000000f04047276 */ /* 0x004fc80007800010 */
[----:B------:R-:W-:-:S04]  /*4de0*/  FMNMX3 R4, R4, R17, R18, !PT ;  /* 0x0000001104047276 */ /* 0x000fc80007800012 */
[----:B----4-:R-:W-:Y:S01]  /*4df0*/  FMNMX3 R3, R4, R19, R20, !PT ;  /* 0x0000001304037276 */ /* 0x010fe20007800014 */
[----:B------:R-:W-:Y:S06]  /*4e00*/  BRA.U UP1, `(.L_x_138) ;  /* 0xfffffffd01b47547 */ /* 0x000fec000b83ffff */
.L_x_137:
[----:B------:R-:W-:-:S09]  /*4e10*/  ULOP3.LUT UP1, URZ, UR20, 0xf, URZ, 0xc0, !UPT ;  /* 0x0000000f14ff7892 */ /* 0x000fd2000f82c0ff */
[----:B------:R-:W-:Y:S05]  /*4e20*/  BRA.U !UP1, `(.L_x_139) ;  /* 0x0000000109ac7547 */ /* 0x000fea000b800000 */
[----:B012---:R-:W-:Y:S01]  /*4e30*/  MOV R4, UR8 ;  /* 0x0000000800047c02 */ /* 0x007fe20008000f00 */
[----:B------:R-:W-:-:S03]  /*4e40*/  ULOP3.LUT UP1, URZ, UR24, 0x7, URZ, 0xc0, !UPT ;  /* 0x0000000718ff7892 */ /* 0x000fc6000f82c0ff */
[----:B------:R-:W-:-:S13]  /*4e50*/  ISETP.GE.U32.AND P0, PT, R4, 0x7, PT ;  /* 0x000000070400780c */ /* 0x000fda0003f06070 */
[----:B------:R-:W-:Y:S05]  /*4e60*/  @!P0 BRA `(.L_x_140) ;  /* 0x0000000000388947 */ /* 0x000fea0003800000 */
[----:B------:R-:W-:Y:S02]  /*4e70*/  ULEA UR18, UR5, UR6, 0x2 ;  /* 0x0000000605127291 */ /* 0x000fe4000f8e10ff */
[----:B------:R-:W-:-:S07]  /*4e80*/  UIADD3 UR5, UPT, UPT, UR5, 0x8, URZ ;  /* 0x0000000805057890 */ /* 0x000fce000fffe0ff */
[----:B------:R-:W-:Y:S04]  /*4e90*/  LDS R4, [UR18] ;  /* 0x00000012ff047984 */ /* 0x000fe80008000800 */
[----:B------:R-:W3:Y:S04]  /*4ea0*/  LDS R5, [UR18+0x4] ;  /* 0x00000412ff057984 */ /* 0x000ee80008000800 */
[----:B------:R-:W-:Y:S04]  /*4eb0*/  LDS R7, [UR18+0x8] ;  /* 0x00000812ff077984 */ /* 0x000fe80008000800 */
[----:B------:R-:W0:Y:S04]  /*4ec0*/  LDS R6, [UR18+0xc] ;  /* 0x00000c12ff067984 */ /* 0x000e280008000800 */
[----:B------:R-:W-:Y:S04]  /*4ed0*/  LDS R9, [UR18+0x10] ;  /* 0x00001012ff097984 */ /* 0x000fe80008000800 */
[----:B------:R-:W1:Y:S04]  /*4ee0*/  LDS R10, [UR18+0x14] ;  /* 0x00001412ff0a7984 */ /* 0x000e680008000800 */
[----:B------:R-:W-:Y:S04]  /*4ef0*/  LDS R11, [UR18+0x18] ;  /* 0x00001812ff0b7984 */ /* 0x000fe80008000800 */
[----:B------:R-:W2:Y:S01]  /*4f00*/  LDS R12, [UR18+0x1c] ;  /* 0x00001c12ff0c7984 */ /* 0x000ea20008000800 */
[----:B---3--:R-:W-:-:S04]  /*4f10*/  FMNMX3 R4, R3, R4, R5, !PT ;  /* 0x0000000403047276 */ /* 0x008fc80007800005 */
[----:B0-----:R-:W-:-:S04]  /*4f20*/  FMNMX3 R4, R4, R7, R6, !PT ;  /* 0x0000000704047276 */ /* 0x001fc80007800006 */
[----:B-1----:R-:W-:-:S04]  /*4f30*/  FMNMX3 R4, R4, R9, R10, !PT ;  /* 0x0000000904047276 */ /* 0x002fc8000780000a */
[----:B--2---:R-:W-:-:S07]  /*4f40*/  FMNMX3 R3, R4, R11, R12, !PT ;  /* 0x0000000b04037276 */ /* 0x004fce000780000c */
.L_x_140:
[----:B------:R-:W-:Y:S05]  /*4f50*/  BRA.U !UP1, `(.L_x_139) ;  /* 0x0000000109607547 */ /* 0x000fea000b800000 */
[----:B------:R-:W-:Y:S01]  /*4f60*/  MOV R4, UR9 ;  /* 0x0000000900047c02 */ /* 0x000fe20008000f00 */
[----:B------:R-:W-:-:S03]  /*4f70*/  UISETP.NE.AND UP1, UPT, UR10, URZ, UPT ;  /* 0x000000ff0a00728c */ /* 0x000fc6000bf25270 */
[----:B------:R-:W-:-:S13]  /*4f80*/  ISETP.GE.U32.AND P0, PT, R4, 0x3, PT ;  /* 0x000000030400780c */ /* 0x000fda0003f06070 */
[----:B------:R-:W-:Y:S05]  /*4f90*/  @!P0 BRA `(.L_x_141) ;  /* 0x0000000000208947 */ /* 0x000fea0003800000 */
[----:B------:R-:W-:Y:S02]  /*4fa0*/  ULEA UR18, UR5, UR6, 0x2 ;  /* 0x0000000605127291 */ /* 0x000fe4000f8e10ff */
[----:B------:R-:W-:-:S07]  /*4fb0*/  UIADD3 UR5, UPT, UPT, UR5, 0x4, URZ ;  /* 0x0000000405057890 */ /* 0x000fce000fffe0ff */
[----:B------:R-:W-:Y:S04]  /*4fc0*/  LDS R4, [UR18] ;  /* 0x00000012ff047984 */ /* 0x000fe80008000800 */
[----:B------:R-:W3:Y:S04]  /*4fd0*/  LDS R5, [UR18+0x4] ;  /* 0x00000412ff057984 */ /* 0x000ee80008000800 */
[----:B------:R-:W-:Y:S04]  /*4fe0*/  LDS R6, [UR18+0x8] ;  /* 0x00000812ff067984 */ /* 0x000fe80008000800 */
[----:B------:R-:W0:Y:S01]  /*4ff0*/  LDS R7, [UR18+0xc] ;  /* 0x00000c12ff077984 */ /* 0x000e220008000800 */
[----:B---3--:R-:W-:-:S04]  /*5000*/  FMNMX3 R3, R3, R4, R5, !PT ;  /* 0x0000000403037276 */ /* 0x008fc80007800005 */
[----:B0-----:R-:W-:-:S07]  /*5010*/  FMNMX3 R3, R3, R6, R7, !PT ;  /* 0x0000000603037276 */ /* 0x001fce0007800007 */
.L_x_141:
[----:B------:R-:W-:Y:S05]  /*5020*/  BRA.U !UP1, `(.L_x_139) ;  /* 0x00000001092c7547 */ /* 0x000fea000b800000 */
[----:B------:R-:W-:Y:S02]  /*5030*/  ULEA UR5, UR5, UR6, 0x2 ;  /* 0x0000000605057291 */ /* 0x000fe4000f8e10ff */
[----:B------:R-:W-:-:S07]  /*5040*/  UISETP.NE.AND UP1, UPT, UR10, 0x1, UPT ;  /* 0x000000010a00788c */ /* 0x000fce000bf25270 */
[----:B------:R-:W3:Y:S02]  /*5050*/  LDS R4, [UR5] ;  /* 0x00000005ff047984 */ /* 0x000ee40008000800 */
[----:B---3--:R-:W-:Y:S01]  /*5060*/  FMNMX R3, R3, R4, !PT ;  /* 0x0000000403037209 */ /* 0x008fe20007800000 */
[----:B------:R-:W-:Y:S06]  /*5070*/  BRA.U !UP1, `(.L_x_139) ;  /* 0x0000000109187547 */ /* 0x000fec000b800000 */
[----:B------:R-:W-:Y:S01]  /*5080*/  UISETP.NE.AND UP1, UPT, UR10, 0x2, UPT ;  /* 0x000000020a00788c */ /* 0x000fe2000bf25270 */
[----:B------:R-:W0:Y:S05]  /*5090*/  LDS R4, [UR5+0x4] ;  /* 0x00000405ff047984 */ /* 0x000e2a0008000800 */
[----:B------:R-:W-:-:S13]  /*50a0*/  PLOP3.LUT P0, PT, PT, PT, UP1, 0x80, 0x8 ;  /* 0x000000000008781c */ /* 0x000fda0003f0f018 */
[----:B------:R-:W1:Y:S01]  /*50b0*/  @P0 LDS R6, [UR5+0x8] ;  /* 0x00000805ff060984 */ /* 0x000e620008000800 */
[----:B0-----:R-:W-:-:S04]  /*50c0*/  FMNMX R3, R3, R4, !PT ;  /* 0x0000000403037209 */ /* 0x001fc80007800000 */
[----:B-1----:R-:W-:-:S07]  /*50d0*/  @P0 FMNMX R3, R3, R6, !PT ;  /* 0x0000000603030209 */ /* 0x002fce0007800000 */
.L_x_139:
[----:B------:R-:W-:Y:S01]  /*50e0*/  UISETP.GE.U32.AND UP1, UPT, UR20, 0x3, UPT ;  /* 0x000000031400788c */ /* 0x000fe2000bf26070 */
[----:B01----:R-:W-:Y:S01]  /*50f0*/  HFMA2 R7, -RZ, RZ, 0, 0 ;  /* 0x00000000ff077431 */ /* 0x003fe200000001ff */
[----:B------:R-:W-:-:S07]  /*5100*/  UMOV UR5, URZ ;  /* 0x000000ff00057c82 */ /* 0x000fce0008000000 */
[----:B------:R-:W-:Y:S05]  /*5110*/  BRA.U !UP1, `(.L_x_142) ;  /* 0x0000000109e87547 */ /* 0x000fea000b800000 */
[----:B------:R-:W-:Y:S01]  /*5120*/  MOV R7, RZ ;  /* 0x000000ff00077202 */ /* 0x000fe20000000f00 */
[----:B------:R-:W-:-:S06]  /*5130*/  UMOV UR5, URZ ;  /* 0x000000ff00057c82 */ /* 0x000fcc0008000000 */
.L_x_143:
[----:B------:R-:W-:Y:S01]  /*5140*/  ULEA UR18, UR5, UR6, 0x2 ;  /* 0x0000000605127291 */ /* 0x000fe2000f8e10ff */
[----:B--2---:R-:W-:Y:S01]  /*5150*/  HFMA2 R4, -RZ, RZ, 0.96630859375, -0.0022525787353515625 ;  /* 0x3bbb989dff047431 */ /* 0x004fe200000001ff */
[----:B0-----:R-:W-:Y:S01]  /*5160*/  MOV R5, 0x437c0000 ;  /* 0x437c000000057802 */ /* 0x001fe20000000f00 */
[----:B------:R-:W-:Y:S02]  /*5170*/  ULEA UR19, UR5, UR15, 0x2 ;  /* 0x0000000f05137291 */ /* 0x000fe4000f8e10ff */
[----:B------:R-:W-:-:S04]  /*5180*/  UIADD3 UR5, UPT, UPT, UR5, 0x4, URZ ;  /* 0x0000000405057890 */ /* 0x000fc8000fffe0ff */
[----:B------:R-:W3:Y:S01]  /*5190*/  LDS R6, [UR18] ;  /* 0x00000012ff067984 */ /* 0x000ee20008000800 */
[----:B------:R-:W-:Y:S01]  /*51a0*/  UISETP.NE.AND UP1, UPT, UR5, UR11, UPT ;  /* 0x0000000b0500728c */ /* 0x000fe2000bf25270 */
[----:B---3--:R-:W-:-:S04]  /*51b0*/  FADD R9, R6, -R3 ;  /* 0x8000000306097221 */ /* 0x008fc80000000000 */
[----:B------:R-:W-:-:S04]  /*51c0*/  FFMA.SAT R6, R9, R4, 0.5 ;  /* 0x3f00000009067423 */ /* 0x000fc80000002004 */
[----:B------:R-:W-:-:S04]  /*51d0*/  FFMA.RM R6, R6, R5, 12582913 ;  /* 0x4b40000106067423 */ /* 0x000fc80000004005 */
[C---:B------:R-:W-:Y:S01]  /*51e0*/  FADD R10, R6.reuse, -12583039 ;  /* 0xcb40007f060a7421 */ /* 0x040fe20000000000 */
[----:B------:R-:W-:-:S03]  /*51f0*/  SHF.L.U32 R6, R6, 0x17, RZ ;  /* 0x0000001706067819 */ /* 0x000fc600000006ff */
[----:B------:R-:W-:-:S04]  /*5200*/  FFMA R10, R9, 1.4426950216293334961, -R10 ;  /* 0x3fb8aa3b090a7823 */ /* 0x000fc8000000080a */
[----:B------:R-:W-:-:S04]  /*5210*/  FFMA R10, R9, 1.925963033500011079e-08, R10 ;  /* 0x32a57060090a7823 */ /* 0x000fc8000000000a */
[----:B------:R-:W0:Y:S02]  /*5220*/  MUFU.EX2 R9, R10 ;  /* 0x0000000a00097308 */ /* 0x000e240000000800 */
[----:B0-----:R-:W-:-:S05]  /*5230*/  FMUL R6, R6, R9 ;  /* 0x0000000906067220 */ /* 0x001fca0000400000 */
[----:B------:R0:W-:Y:S04]  /*5240*/  STS [UR19], R6 ;  /* 0x00000006ff007988 */ /* 0x0001e80008000813 */
[----:B------:R-:W1:Y:S01]  /*5250*/  LDS R12, [UR18+0x4] ;  /* 0x00000412ff0c7984 */ /* 0x000e620008000800 */
[----:B0-----:R-:W-:Y:S01]  /*5260*/  FADD R6, R6, R7 ;  /* 0x0000000706067221 */ /* 0x001fe20000000000 */
[----:B-1----:R-:W-:-:S04]  /*5270*/  FADD R9, R12, -R3 ;  /* 0x800000030c097221 */ /* 0x002fc80000000000 */
[----:B------:R-:W-:-:S04]  /*5280*/  FFMA.SAT R12, R9, R4, 0.5 ;  /* 0x3f000000090c7423 */ /* 0x000fc80000002004 */
[----:B------:R-:W-:-:S04]  /*5290*/  FFMA.RM R12, R12, R5, 12582913 ;  /* 0x4b4000010c0c7423 */ /* 0x000fc80000004005 */
[----:B------:R-:W-:-:S04]  /*52a0*/  FADD R14, R12, -12583039 ;  /* 0xcb40007f0c0e7421 */ /* 0x000fc80000000000 */
[----:B------:R-:W-:-:S04]  /*52b0*/  FFMA R14, R9, 1.4426950216293334961, -R14 ;  /* 0x3fb8aa3b090e7823 */ /* 0x000fc8000000080e */
[----:B------:R-:W-:Y:S01]  /*52c0*/  FFMA R14, R9, 1.925963033500011079e-08, R14 ;  /* 0x32a57060090e7823 */ /* 0x000fe2000000000e */
[----:B------:R-:W-:-:S05]  /*52d0*/  SHF.L.U32 R9, R12, 0x17, RZ ;  /* 0x000000170c097819 */ /* 0x000fca00000006ff */
[----:B------:R-:W0:Y:S02]  /*52e0*/  MUFU.EX2 R14, R14 ;  /* 0x0000000e000e7308 */ /* 0x000e240000000800 */
[----:B0-----:R-:W-:-:S04]  /*52f0*/  FMUL R9, R9, R14 ;  /* 0x0000000e09097220 */ /* 0x001fc80000400000 */
[----:B------:R-:W-:Y:S01]  /*5300*/  FADD R6, R6, R9 ;  /* 0x0000000906067221 */ /* 0x000fe20000000000 */
[----:B------:R-:W-:Y:S04]  /*5310*/  STS [UR19+0x4], R9 ;  /* 0x00000409ff007988 */ /* 0x000fe80008000813 */
[----:B------:R-:W0:Y:S02]  /*5320*/  LDS R10, [UR18+0x8] ;  /* 0x00000812ff0a7984 */ /* 0x000e240008000800 */
[----:B0-----:R-:W-:-:S04]  /*5330*/  FADD R11, R10, -R3 ;  /* 0x800000030a0b7221 */ /* 0x001fc80000000000 */
[----:B------:R-:W-:-:S04]  /*5340*/  FFMA.SAT R10, R11, R4, 0.5 ;  /* 0x3f0000000b0a7423 */ /* 0x000fc80000002004 */
[----:B------:R-:W-:-:S04]  /*5350*/  FFMA.RM R10, R10, R5, 12582913 ;  /* 0x4b4000010a0a7423 */ /* 0x000fc80000004005 */
[C---:B------:R-:W-:Y:S01]  /*5360*/  FADD R12, R10.reuse, -12583039 ;  /* 0xcb40007f0a0c7421 */ /* 0x040fe20000000000 */
[----:B------:R-:W-:-:S03]  /*5370*/  SHF.L.U32 R10, R10, 0x17, RZ ;  /* 0x000000170a0a7819 */ /* 0x000fc600000006ff */
[----:B------:R-:W-:-:S04]  /*5380*/  FFMA R12, R11, 1.4426950216293334961, -R12 ;  /* 0x3fb8aa3b0b0c7823 */ /* 0x000fc8000000080c */
[----:B------:R-:W-:-:S04]  /*5390*/  FFMA R12, R11, 1.925963033500011079e-08, R12 ;  /* 0x32a570600b0c7823 */ /* 0x000fc8000000000c */
        /* <DEDUP_REMOVED lines=15> */
[----:B------:R0:W-:Y:S01]  /*5490*/  STS [UR19+0xc], R5 ;  /* 0x00000c05ff007988 */ /* 0x0001e20008000813 */
[----:B------:R-:W-:Y:S05]  /*54a0*/  BRA.U UP1, `(.L_x_143) ;  /* 0xfffffffd01247547 */ /* 0x000fea000b83ffff */
[----:B------:R-:W-:-:S05]  /*54b0*/  UMOV UR5, UR11 ;  /* 0x0000000b00057c82 */ /* 0x000fca0008000000 */
.L_x_142:
[----:B------:R-:W-:-:S09]  /*54c0*/  UISETP.NE.AND UP1, UPT, UR25, URZ, UPT ;  /* 0x000000ff1900728c */ /* 0x000fd2000bf25270 */
[----:B------:R-:W-:Y:S05]  /*54d0*/  BRA.U !UP1, `(.L_x_144) ;  /* 0x0000000109c47547 */ /* 0x000fea000b800000 */
[----:B------:R-:W-:Y:S02]  /*54e0*/  UISETP.NE.AND UP1, UPT, UR26, URZ, UPT ;  /* 0x000000ff1a00728c */ /* 0x000fe4000bf25270 */
[----:B------:R-:W-:-:S07]  /*54f0*/  UISETP.NE.AND UP2, UPT, UR28, URZ, UPT ;  /* 0x000000ff1c00728c */ /* 0x000fce000bf45270 */
[----:B------:R-:W-:Y:S05]  /*5500*/  BRA.U !UP1, `(.L_x_145) ;  /* 0x0000000109747547 */ /* 0x000fea000b800000 */
[----:B------:R-:W-:Y:S01]  /*5510*/  ULEA UR18, UR5, UR6, 0x2 ;  /* 0x0000000605127291 */ /* 0x000fe2000f8e10ff */
[----:B--2---:R-:W-:Y:S01]  /*5520*/  HFMA2 R11, -RZ, RZ, 0.96630859375, -0.0022525787353515625 ;  /* 0x3bbb989dff0b7431 */ /* 0x004fe200000001ff */
[----:B------:R-:W-:Y:S01]  /*5530*/  MOV R10, 0x437c0000 ;  /* 0x437c0000000a7802 */ /* 0x000fe20000000f00 */
[----:B------:R-:W-:Y:S02]  /*5540*/  ULEA UR19, UR5, UR15, 0x2 ;  /* 0x0000000f05137291 */ /* 0x000fe4000f8e10ff */
[----:B------:R-:W-:-:S04]  /*5550*/  UIADD3 UR5, UPT, UPT, UR5, 0x2, URZ ;  /* 0x0000000205057890 */ /* 0x000fc8000fffe0ff */
[----:B------:R-:W3:Y:S02]  /*5560*/  LDS R4, [UR18] ;  /* 0x00000012ff047984 */ /* 0x000ee40008000800 */
[----:B---3--:R-:W-:-:S04]  /*5570*/  FADD R4, R4, -R3 ;  /* 0x8000000304047221 */ /* 0x008fc80000000000 */
[----:B0-----:R-:W-:-:S04]  /*5580*/  FFMA.SAT R5, R4, R11, 0.5 ;  /* 0x3f00000004057423 */ /* 0x001fc8000000200b */
        /* <DEDUP_REMOVED lines=8> */
[----:B------:R-:W-:Y:S04]  /*5610*/  STS [UR19], R4 ;  /* 0x00000004ff007988 */ /* 0x000fe80008000813 */
        /* <DEDUP_REMOVED lines=11> */
[----:B------:R1:W-:Y:S06]  /*56d0*/  STS [UR19+0x4], R6 ;  /* 0x00000406ff007988 */ /* 0x0003ec0008000813 */
.L_x_145:
[----:B------:R-:W-:Y:S05]  /*56e0*/  BRA.U !UP2, `(.L_x_144) ;  /* 0x000000010a407547 */ /* 0x000fea000b800000 */
[----:B------:R-:W-:Y:S01]  /*56f0*/  ULEA UR18, UR5, UR6, 0x2 ;  /* 0x0000000605127291 */ /* 0x000fe2000f8e10ff */
[----:B0-----:R-:W-:Y:S01]  /*5700*/  HFMA2 R5, -RZ, RZ, 0.96630859375, -0.0022525787353515625 ;  /* 0x3bbb989dff057431 */ /* 0x001fe200000001ff */
[----:B-1----:R-:W-:Y:S01]  /*5710*/  MOV R6, 0x437c0000 ;  /* 0x437c000000067802 */ /* 0x002fe20000000f00 */
[----:B------:R-:W-:-:S06]  /*5720*/  ULEA UR5, UR5, UR15, 0x2 ;  /* 0x0000000f05057291 */ /* 0x000fcc000f8e10ff */
[----:B--2---:R-:W3:Y:S02]  /*5730*/  LDS R4, [UR18] ;  /* 0x00000012ff047984 */ /* 0x004ee40008000800 */
        /* <DEDUP_REMOVED lines=10> */
[----:B------:R4:W-:Y:S06]  /*57e0*/  STS [UR5], R4 ;  /* 0x00000004ff007988 */ /* 0x0009ec0008000805 */
.L_x_144:
[----:B------:R-:W-:Y:S01]  /*57f0*/  UISETP.GE.U32.AND UP1, UPT, UR20, 0x7, UPT ;  /* 0x000000071400788c */ /* 0x000fe2000bf26070 */
[----:B------:R-:W-:-:S08]  /*5800*/  UMOV UR5, URZ ;  /* 0x000000ff00057c82 */ /* 0x000fd00008000000 */
[----:B------:R-:W-:Y:S05]  /*5810*/  BRA.U !UP1, `(.L_x_146) ;  /* 0x0000000509f47547 */ /* 0x000fea000b800000 */
[----:B------:R-:W-:-:S05]  /*5820*/  UMOV UR5, URZ ;  /* 0x000000ff00057c82 */ /* 0x000fca0008000000 */
.L_x_155:
[----:B------:R-:W-:Y:S01]  /*5830*/  ULEA UR18, UR5, UR15, 0x2 ;  /* 0x0000000f05127291 */ /* 0x000fe2000f8e10ff */
[----:B-1----:R-:W3:Y:S01]  /*5840*/  MUFU.RCP R6, R7 ;  /* 0x0000000700067308 */ /* 0x002ee20000001000 */
[----:B------:R-:W-:-:S04]  /*5850*/  UIADD3 UR5, UPT, UPT, UR5, 0x8, URZ ;  /* 0x0000000805057890 */ /* 0x000fc8000fffe0ff */
[----:B------:R-:W-:-:S03]  /*5860*/  UISETP.NE.AND UP1, UPT, UR5, UR14, UPT ;  /* 0x0000000e0500728c */ /* 0x000fc6000bf25270 */
[----:B--2-4-:R-:W1:Y:S01]  /*5870*/  LDS R4, [UR18] ;  /* 0x00000012ff047984 */ /* 0x014e620008000800 */
[----:B0--3--:R-:W-:-:S04]  /*5880*/  FFMA R3, R6, -R7, 1 ;  /* 0x3f80000006037423 */ /* 0x009fc80000000807 */
[----:B------:R-:W-:Y:S01]  /*5890*/  FFMA R3, R6, R3, R6 ;  /* 0x0000000306037223 */ /* 0x000fe20000000006 */
[----:B-1----:R-:W1:Y:S03]  /*58a0*/  FCHK P0, R4, R7 ;  /* 0x0000000704007302 */ /* 0x002e660000000000 */
[----:B------:R-:W-:-:S04]  /*58b0*/  FFMA R6, R4, R3, RZ ;  /* 0x0000000304067223 */ /* 0x000fc800000000ff */
[----:B0-----:R-:W-:-:S04]  /*58c0*/  FFMA R5, R6, -R7, R4 ;  /* 0x8000000706057223 */ /* 0x001fc80000000004 */
[----:B------:R-:W-:Y:S01]  /*58d0*/  FFMA R5, R3, R5, R6 ;  /* 0x0000000503057223 */ /* 0x000fe20000000006 */
[----:B-1----:R-:W-:Y:S06]  /*58e0*/  @!P0 BRA `(.L_x_147) ;  /* 0x0000000000108947 */ /* 0x002fec0003800000 */
[----:B------:R-:W-:Y:S02]  /*58f0*/  MOV R5, R7 ;  /* 0x0000000700057202 */ /* 0x000fe40000000f00 */
[----:B------:R-:W-:-:S07]  /*5900*/  MOV R10, 0x5920 ;  /* 0x00005920000a7802 */ /* 0x000fce0000000f00 */
[----:B------:R-:W-:Y:S05]  /*5910*/  CALL.REL.NOINC `($__internal_4_$__cuda_sm3x_div_rn_noftz_f32_slowpath) ;  /* 0x0000001800f07944 */ /* 0x000fea0003c00000 */
[----:B------:R-:W-:-:S07]  /*5920*/  MOV R5, R6 ;  /* 0x0000000600057202 */ /* 0x000fce0000000f00 */
.L_x_147:
[----:B------:R-:W0:Y:S01]  /*5930*/  LDS R6, [UR18+0x4] ;  /* 0x00000412ff067984 */ /* 0x000e220008000800 */
[----:B------:R-:W1:Y:S03]  /*5940*/  MUFU.RCP R4, R7 ;  /* 0x0000000700047308 */ /* 0x000e660000001000 */
[----:B------:R2:W-:Y:S01]  /*5950*/  STS [UR18], R5 ;  /* 0x00000005ff007988 */ /* 0x0005e20008000812 */
[----:B-1----:R-:W-:-:S04]  /*5960*/  FFMA R3, R4, -R7, 1 ;  /* 0x3f80000004037423 */ /* 0x002fc80000000807 */
[----:B------:R-:W-:Y:S01]  /*5970*/  FFMA R3, R4, R3, R4 ;  /* 0x0000000304037223 */ /* 0x000fe20000000004 */
[----:B0-----:R-:W0:Y:S03]  /*5980*/  FCHK P0, R6, R7 ;  /* 0x0000000706007302 */ /* 0x001e260000000000 */
[----:B------:R-:W-:-:S04]  /*5990*/  FFMA R4, R3, R6, RZ ;  /* 0x0000000603047223 */ /* 0x000fc800000000ff */
[----:B------:R-:W-:-:S04]  /*59a0*/  FFMA R9, R4, -R7, R6 ;  /* 0x8000000704097223 */ /* 0x000fc80000000006 */
[----:B------:R-:W-:Y:S01]  /*59b0*/  FFMA R4, R3, R9, R4 ;  /* 0x0000000903047223 */ /* 0x000fe20000000004 */
[----:B0-2---:R-:W-:Y:S06]  /*59c0*/  @!P0 BRA `(.L_x_148) ;  /* 0x0000000000148947 */ /* 0x005fec0003800000 */
[----:B------:R-:W-:Y:S02]  /*59d0*/  MOV R4, R6 ;  /* 0x0000000600047202 */ /* 0x000fe40000000f00 */
[----:B------:R-:W-:Y:S02]  /*59e0*/  MOV R5, R7 ;  /* 0x0000000700057202 */ /* 0x000fe40000000f00 */
[----:B------:R-:W-:-:S07]  /*59f0*/  MOV R10, 0x5a10 ;  /* 0x00005a10000a7802 */ /* 0x000fce0000000f00 */
[----:B------:R-:W-:Y:S05]  /*5a00*/  CALL.REL.NOINC `($__internal_4_$__cuda_sm3x_div_rn_noftz_f32_slowpath) ;  /* 0x0000001800b47944 */ /* 0x000fea0003c00000 */
[----:B------:R-:W-:-:S07]  /*5a10*/  MOV R4, R6 ;  /* 0x0000000600047202 */ /* 0x000fce0000000f00 */
.L_x_148:
[----:B------:R-:W0:Y:S01]  /*5a20*/  LDS R9, [UR18+0x8] ;  /* 0x00000812ff097984 */ /* 0x000e220008000800 */
[----:B------:R-:W1:Y:S03]  /*5a30*/  MUFU.RCP R6, R7 ;  /* 0x0000000700067308 */ /* 0x000e660000001000 */
[----:B------:R2:W-:Y:S01]  /*5a40*/  STS [UR18+0x4], R4 ;  /* 0x00000404ff007988 */ /* 0x0005e20008000812 */
        /* <DEDUP_REMOVED lines=12> */
.L_x_149:
        /* <DEDUP_REMOVED lines=15> */
.L_x_150:
        /* <DEDUP_REMOVED lines=15> */
.L_x_151:
        /* <DEDUP_REMOVED lines=15> */
.L_x_152:
        /* <DEDUP_REMOVED lines=15> */
.L_x_153:
        /* <DEDUP_REMOVED lines=15> */
.L_x_154:
[----:B------:R0:W-:Y:S01]  /*5fc0*/  STS [UR18+0x1c], R3 ;  /* 0x00001c03ff007988 */ /* 0x0001e20008000812 */
[----:B------:R-:W-:Y:S05]  /*5fd0*/  BRA.U UP1, `(.L_x_155) ;  /* 0xfffffff901147547 */ /* 0x000fea000b83ffff */
[----:B------:R-:W-:-:S05]  /*5fe0*/  UMOV UR5, UR14 ;  /* 0x0000000e00057c82 */ /* 0x000fca0008000000 */
.L_x_146:
[----:B------:R-:W-:-:S09]  /*5ff0*/  UISETP.NE.AND UP1, UPT, UR21, URZ, UPT ;  /* 0x000000ff1500728c */ /* 0x000fd2000bf25270 */
[----:B------:R-:W-:Y:S05]  /*6000*/  BRA.U !UP1, `(.L_x_156) ;  /* 0x0000000509d87547 */ /* 0x000fea000b800000 */
[----:B------:R-:W-:-:S09]  /*6010*/  UISETP.GE.U32.AND UP1, UPT, UR22, 0x3, UPT ;  /* 0x000000031600788c */ /* 0x000fd2000bf26070 */
[----:B------:R-:W-:Y:S05]  /*6020*/  BRA.U !UP1, `(.L_x_157) ;  /* 0x0000000109f87547 */ /* 0x000fea000b800000 */
[----:B------:R-:W-:Y:S01]  /*6030*/  ULEA UR18, UR5, UR15, 0x2 ;  /* 0x0000000f05127291 */ /* 0x000fe2000f8e10ff */
[----:B--2-4-:R-:W0:Y:S08]  /*6040*/  MUFU.RCP R4, R7 ;  /* 0x0000000700047308 */ /* 0x014e300000001000 */
[----:B-1----:R-:W1:Y:S01]  /*6050*/  LDS R6, [UR18] ;  /* 0x00000012ff067984 */ /* 0x002e620008000800 */
[----:B0--3--:R-:W-:-:S04]  /*6060*/  FFMA R3, R4, -R7, 1 ;  /* 0x3f80000004037423 */ /* 0x009fc80000000807 */
[----:B------:R-:W-:Y:S01]  /*6070*/  FFMA R3, R4, R3, R4 ;  /* 0x0000000304037223 */ /* 0x000fe20000000004 */
[----:B-1----:R-:W0:Y:S03]  /*6080*/  FCHK P0, R6, R7 ;  /* 0x0000000706007302 */ /* 0x002e260000000000 */
[----:B------:R-:W-:-:S04]  /*6090*/  FFMA R4, R3, R6, RZ ;  /* 0x0000000603047223 */ /* 0x000fc800000000ff */
[----:B------:R-:W-:-:S04]  /*60a0*/  FFMA R5, R4, -R7, R6 ;  /* 0x8000000704057223 */ /* 0x000fc80000000006 */
[----:B------:R-:W-:Y:S01]  /*60b0*/  FFMA R4, R3, R5, R4 ;  /* 0x0000000503047223 */ /* 0x000fe20000000004 */
[----:B0-----:R-:W-:Y:S06]  /*60c0*/  @!P0 BRA `(.L_x_158) ;  /* 0x0000000000148947 */ /* 0x001fec0003800000 */
[----:B------:R-:W-:Y:S02]  /*60d0*/  MOV R4, R6 ;  /* 0x0000000600047202 */ /* 0x000fe40000000f00 */
[----:B------:R-:W-:Y:S02]  /*60e0*/  MOV R5, R7 ;  /* 0x0000000700057202 */ /* 0x000fe40000000f00 */
[----:B------:R-:W-:-:S07]  /*60f0*/  MOV R10, 0x6110 ;  /* 0x00006110000a7802 */ /* 0x000fce0000000f00 */
[----:B------:R-:W-:Y:S05]  /*6100*/  CALL.REL.NOINC `($__internal_4_$__cuda_sm3x_div_rn_noftz_f32_slowpath) ;  /* 0x0000001000f47944 */ /* 0x000fea0003c00000 */
[----:B------:R-:W-:-:S07]  /*6110*/  MOV R4, R6 ;  /* 0x0000000600047202 */ /* 0x000fce0000000f00 */
.L_x_158:
        /* <DEDUP_REMOVED lines=15> */
.L_x_159:
        /* <DEDUP_REMOVED lines=15> */
.L_x_160:
        /* <DEDUP_REMOVED lines=15> */
.L_x_161:
[----:B------:R0:W-:Y:S01]  /*63f0*/  STS [UR18+0xc], R3 ;  /* 0x00000c03ff007988 */ /* 0x0001e20008000812 */
[----:B------:R-:W-:-:S12]  /*6400*/  UIADD3 UR5, UPT, UPT, UR5, 0x4, URZ ;  /* 0x0000000405057890 */ /* 0x000fd8000fffe0ff */
.L_x_157:
[----:B------:R-:W-:-:S09]  /*6410*/  UISETP.NE.AND UP1, UPT, UR25, URZ, UPT ;  /* 0x000000ff1900728c */ /* 0x000fd2000bf25270 */
[----:B------:R-:W-:Y:S05]  /*6420*/  BRA.U !UP1, `(.L_x_156) ;  /* 0x0000000109d07547 */ /* 0x000fea000b800000 */
[----:B------:R-:W-:-:S09]  /*6430*/  UISETP.NE.AND UP1, UPT, UR26, URZ, UPT ;  /* 0x000000ff1a00728c */ /* 0x000fd2000bf25270 */
        /* <DEDUP_REMOVED lines=16> */
.L_x_163:
        /* <DEDUP_REMOVED lines=15> */
.L_x_164:
[----:B------:R0:W-:Y:S01]  /*6630*/  STS [UR18+0x4], R3 ;  /* 0x00000403ff007988 */ /* 0x0001e20008000812 */
[----:B------:R-:W-:-:S12]  /*6640*/  UIADD3 UR5, UPT, UPT, UR5, 0x2, URZ ;  /* 0x0000000205057890 */ /* 0x000fd8000fffe0ff */
.L_x_162:
        /* <DEDUP_REMOVED lines=17> */
.L_x_165:
[----:B------:R0:W-:Y:S02]  /*6760*/  STS [UR5], R3 ;  /* 0x00000003ff007988 */ /* 0x0001e40008000805 */
.L_x_156:
[----:B------:R-:W-:Y:S01]  /*6770*/  UISETP.GE.U32.AND UP1, UPT, UR20, 0x3, UPT ;  /* 0x000000031400788c */ /* 0x000fe2000bf26070 */
[----:B0-----:R-:W-:Y:S01]  /*6780*/  HFMA2 R5, -RZ, RZ, 0, 0 ;  /* 0x00000000ff057431 */ /* 0x001fe200000001ff */
[----:B------:R-:W-:-:S07]  /*6790*/  UMOV UR5, URZ ;  /* 0x000000ff00057c82 */ /* 0x000fce0008000000 */
[----:B------:R-:W-:Y:S05]  /*67a0*/  BRA.U !UP1, `(.L_x_166) ;  /* 0x0000000509ac7547 */ /* 0x000fea000b800000 */
[----:B------:R-:W-:Y:S01]  /*67b0*/  MOV R5, RZ ;  /* 0x000000ff00057202 */ /* 0x000fe20000000f00 */
[----:B------:R-:W-:-:S06]  /*67c0*/  UMOV UR5, URZ ;  /* 0x000000ff00057c82 */ /* 0x000fcc0008000000 */
.L_x_171:
[----:B------:R-:W-:Y:S02]  /*67d0*/  ULEA UR18, UR5, UR15, 0x2 ;  /* 0x0000000f05127291 */ /* 0x000fe4000f8e10ff */
[----:B------:R-:W-:-:S04]  /*67e0*/  UIADD3 UR5, UPT, UPT, UR5, 0x4, URZ ;  /* 0x0000000405057890 */ /* 0x000fc8000fffe0ff */
[----:B------:R-:W-:-:S03]  /*67f0*/  UISETP.NE.AND UP1, UPT, UR5, UR11, UPT ;  /* 0x0000000b0500728c */ /* 0x000fc6000bf25270 */
[----:B------:R-:W0:Y:S04]  /*6800*/  LDS R14, [UR18] ;  /* 0x00000012ff0e7984 */ /* 0x000e280008000800 */
[----:B--2---:R-:W2:Y:S04]  /*6810*/  LDS R10, [UR18+0x4] ;  /* 0x00000412ff0a7984 */ /* 0x004ea80008000800 */
[----:B-1----:R-:W1:Y:S04]  /*6820*/  LDS R6, [UR18+0x8] ;  /* 0x00000812ff067984 */ /* 0x002e680008000800 */
[----:B----4-:R-:W4:Y:S01]  /*6830*/  LDS R4, [UR18+0xc] ;  /* 0x00000c12ff047984 */ /* 0x010f220008000800 */
[----:B0-----:R-:W-:-:S02]  /*6840*/  FSETP.GT.AND P1, PT, R14, 9.9999999392252902908e-09, PT ;  /* 0x322bcc770e00780b */ /* 0x001fc40003f24000 */
[----:B--2---:R-:W-:Y:S02]  /*6850*/  FSETP.GT.AND P2, PT, R10, 9.9999999392252902908e-09, PT ;  /* 0x322bcc770a00780b */ /* 0x004fe40003f44000 */
[----:B-1----:R-:W-:Y:S02]  /*6860*/  FSETP.GT.AND P3, PT, R6, 9.9999999392252902908e-09, PT ;  /* 0x322bcc770600780b */ /* 0x002fe40003f64000 */
[----:B----4-:R-:W-:-:S07]  /*6870*/  FSETP.GT.AND P0, PT, R4, 9.9999999392252902908e-09, PT ;  /* 0x322bcc770400780b */ /* 0x010fce0003f04000 */
[----:B------:R-:W-:Y:S06]  /*6880*/  @!P1 BRA `(.L_x_167) ;  /* 0x0000000000589947 */ /* 0x000fec0003800000 */
[C---:B---3--:R-:W-:Y:S01]  /*6890*/  IADD3 R3, PT, PT, R14.reuse, -0x3f2aaaab, RZ ;  /* 0xc0d555550e037810 */ /* 0x048fe20007ffe0ff */
        /* <DEDUP_REMOVED lines=21> */
.L_x_167:
[----:B------:R-:W-:Y:S05]  /*69f0*/  @!P2 BRA `(.L_x_168) ;  /* 0x000000000058a947 */ /* 0x000fea0003800000 */
        /* <DEDUP_REMOVED lines=22> */
.L_x_168:
        /* <DEDUP_REMOVED lines=23> */
.L_x_169:
        /* <DEDUP_REMOVED lines=23> */
.L_x_170:
[----:B------:R-:W-:Y:S05]  /*6e40*/  BRA.U UP1, `(.L_x_171) ;  /* 0xfffffff901607547 */ /* 0x000fea000b83ffff */
[----:B------:R-:W-:-:S05]  /*6e50*/  UMOV UR5, UR11 ;  /* 0x0000000b00057c82 */ /* 0x000fca0008000000 */
.L_x_166:
[----:B------:R-:W-:-:S09]  /*6e60*/  UISETP.NE.AND UP1, UPT, UR25, URZ, UPT ;  /* 0x000000ff1900728c */ /* 0x000fd2000bf25270 */
[----:B------:R-:W-:Y:S05]  /*6e70*/  BRA.U !UP1, `(.L_x_172) ;  /* 0x0000000509407547 */ /* 0x000fea000b800000 */
[----:B------:R-:W-:Y:S02]  /*6e80*/  ULEA UR5, UR5, UR15, 0x2 ;  /* 0x0000000f05057291 */ /* 0x000fe4000f8e10ff */
[----:B------:R-:W-:-:S07]  /*6e90*/  UISETP.NE.AND UP1, UPT, UR25, 0x1, UPT ;  /* 0x000000011900788c */ /* 0x000fce000bf25270 */
[----:B-1----:R-:W0:Y:S02]  /*6ea0*/  LDS R6, [UR5] ;  /* 0x00000005ff067984 */ /* 0x002e240008000800 */
[----:B0-----:R-:W-:-:S13]  /*6eb0*/  FSETP.GT.AND P0, PT, R6, 9.9999999392252902908e-09, PT ;  /* 0x322bcc770600780b */ /* 0x001fda0003f04000 */
[----:B------:R-:W-:Y:S05]  /*6ec0*/  @!P0 BRA `(.L_x_173) ;  /* 0x0000000000588947 */ /* 0x000fea0003800000 */
[C---:B---3--:R-:W-:Y:S01]  /*6ed0*/  IADD3 R3, PT, PT, R6.reuse, -0x3f2aaaab, RZ ;  /* 0xc0d5555506037810 */ /* 0x048fe20007ffe0ff */
[----:B------:R-:W-:Y:S01]  /*6ee0*/  HFMA2 R7, -RZ, RZ, 1.5048828125, 33.21875 ;  /* 0x3e055027ff077431 */ /* 0x000fe200000001ff */
[----:B------:R-:W-:Y:S02]  /*6ef0*/  ISETP.GT.U32.AND P0, PT, R6, 0x7f7fffff, PT ;  /* 0x7f7fffff0600780c */ /* 0x000fe40003f04070 */
[----:B------:R-:W-:-:S04]  /*6f00*/  LOP3.LUT R3, R3, 0xff800000, RZ, 0xc0, !PT ;  /* 0xff80000003037812 */ /* 0x000fc800078ec0ff */
[-C--:B--2-4-:R-:W-:Y:S02]  /*6f10*/  IADD3 R4, PT, PT, R6, -R3.reuse, RZ ;  /* 0x8000000306047210 */ /* 0x094fe40007ffe0ff */
        /* <DEDUP_REMOVED lines=17> */
.L_x_173:
[----:B------:R-:W-:Y:S05]  /*7030*/  BRA.U !UP1, `(.L_x_172) ;  /* 0x0000000109d07547 */ /* 0x000fea000b800000 */
[----:B------:R-:W0:Y:S01]  /*7040*/  LDS R6, [UR5+0x4] ;  /* 0x00000405ff067984 */ /* 0x000e220008000800 */
[----:B------:R-:W-:Y:S01]  /*7050*/  UISETP.NE.AND UP1, UPT, UR25, 0x2, UPT ;  /* 0x000000021900788c */ /* 0x000fe2000bf25270 */
        /* <DEDUP_REMOVED lines=24> */
.L_x_174:
[----:B------:R-:W-:Y:S05]  /*71e0*/  BRA.U !UP1, `(.L_x_172) ;  /* 0x0000000109647547 */ /* 0x000fea000b800000 */
[----:B------:R-:W0:Y:S02]  /*71f0*/  LDS R6, [UR5+0x8] ;  /* 0x00000805ff067984 */ /* 0x000e240008000800 */
        /* <DEDUP_REMOVED lines=24> */
.L_x_172:
[----:B------:R-:W-:Y:S01]  /*7380*/  FADD R2, R5, R2 ;  /* 0x0000000205027221 */ /* 0x000fe20000000000 */
[----:B------:R-:W-:Y:S06]  /*7390*/  BRA.U UP0, `(.L_x_175) ;  /* 0xffffffd5001c7547 */ /* 0x000fec000b83ffff */
.L_x_71:
[----:B------:R-:W5:Y:S01]  /*73a0*/  LDCU UR4, c[0x0][0x39c] ;  /* 0x00007380ff0477ac */ /* 0x000f620008000800 */
[----:B------:R-:W-:Y:S01]  /*73b0*/  BSSY.RECONVERGENT B0, `(.L_x_176) ;  /* 0x000000e000007945 */ /* 0x000fe20003800200 */
[----:B-----5:R-:W-:-:S04]  /*73c0*/  I2FP.F32.S32 R5, UR4 ;  /* 0x0000000400057c45 */ /* 0x020fc80008201400 */
[----:B-1234-:R-:W1:Y:S08]  /*73d0*/  MUFU.RCP R4, R5 ;  /* 0x0000000500047308 */ /* 0x01ee700000001000 */
[----:B------:R-:W2:Y:S01]  /*73e0*/  FCHK P0, R2, R5 ;  /* 0x0000000502007302 */ /* 0x000ea20000000000 */
[----:B-1----:R-:W-:-:S04]  /*73f0*/  FFMA R3, -R5, R4, 1 ;  /* 0x3f80000005037423 */ /* 0x002fc80000000104 */
[----:B------:R-:W-:-:S04]  /*7400*/  FFMA R3, R4, R3, R4 ;  /* 0x0000000304037223 */ /* 0x000fc80000000004 */
[----:B------:R-:W-:-:S04]  /*7410*/  FFMA R4, R3, R2, RZ ;  /* 0x0000000203047223 */ /* 0x000fc800000000ff */
[----:B0-----:R-:W-:-:S04]  /*7420*/  FFMA R7, -R5, R4, R2 ;  /* 0x0000000405077223 */ /* 0x001fc80000000102 */
[----:B------:R-:W-:Y:S01]  /*7430*/  FFMA R7, R3, R7, R4 ;  /* 0x0000000703077223 */ /* 0x000fe20000000004 */
[----:B--2---:R-:W-:Y:S06]  /*7440*/  @!P0 BRA `(.L_x_177) ;  /* 0x0000000000108947 */ /* 0x004fec0003800000 */
[----:B------:R-:W-:Y:S02]  /*7450*/  MOV R4, R2 ;  /* 0x0000000200047202 */ /* 0x000fe40000000f00 */
[----:B------:R-:W-:-:S07]  /*7460*/  MOV R10, 0x7480 ;  /* 0x00007480000a7802 */ /* 0x000fce0000000f00 */
[----:B------:R-:W-:Y:S05]  /*7470*/  CALL.REL.NOINC `($__internal_4_$__cuda_sm3x_div_rn_noftz_f32_slowpath) ;  /* 0x0000000000187944 */ /* 0x000fea0003c00000 */
[----:B------:R-:W-:-:S07]  /*7480*/  MOV R7, R6 ;  /* 0x0000000600077202 */ /* 0x000fce0000000f00 */
.L_x_177:
[----:B------:R-:W-:Y:S05]  /*7490*/  BSYNC.RECONVERGENT B0 ;  /* 0x0000000000007941 */ /* 0x000fea0003800200 */
.L_x_176:
[----:B------:R-:W0:Y:S02]  /*74a0*/  LDC.64 R2, c[0x0][0x388] ;  /* 0x0000e200ff027b82 */ /* 0x000e240000000a00 */
[----:B0-----:R-:W-:-:S05]  /*74b0*/  IMAD.WIDE R2, R0, 0x4, R2 ;  /* 0x0000000400027825 */ /* 0x001fca00078e0202 */
[----:B------:R-:W-:Y:S01]  /*74c0*/  STG.E desc[UR12][R2.64], R7 ;  /* 0x0000000702007986 */ /* 0x000fe2000c10190c */
[----:B------:R-:W-:Y:S05]  /*74d0*/  EXIT ;  /* 0x000000000000794d */ /* 0x000fea0003800000 */
        .weak           $__internal_4_$__cuda_sm3x_div_rn_noftz_f32_slowpath
        .type           $__internal_4_$__cuda_sm3x_div_rn_noftz_f32_slowpath,@function
        .size           $__internal_4_$__cuda_sm3x_div_rn_noftz_f32_slowpath,(.L_x_194 - $__internal_4_$__cuda_sm3x_div_rn_noftz_f32_slowpath)
$__internal_4_$__cuda_sm3x_div_rn_noftz_f32_slowpath:
[----:B------:R-:W-:Y:S01]  /*74e0*/  SHF.R.U32.HI R9, RZ, 0x17, R5 ;  /* 0x00000017ff097819 */ /* 0x000fe20000011605 */
[----:B------:R-:W-:Y:S01]  /*74f0*/  BSSY.RECONVERGENT B1, `(.L_x_178) ;  /* 0x0000062000017945 */ /* 0x000fe20003800200 */
[----:B------:R-:W-:Y:S02]  /*7500*/  SHF.R.U32.HI R26, RZ, 0x17, R4 ;  /* 0x00000017ff1a7819 */ /* 0x000fe40000011604 */
[----:B------:R-:W-:Y:S02]  /*7510*/  LOP3.LUT R9, R9, 0xff, RZ, 0xc0, !PT ;  /* 0x000000ff09097812 */ /* 0x000fe400078ec0ff */
[----:B------:R-:W-:Y:S02]  /*7520*/  LOP3.LUT R26, R26, 0xff, RZ, 0xc0, !PT ;  /* 0x000000ff1a1a7812 */ /* 0x000fe400078ec0ff */
[----:B------:R-:W-:Y:S02]  /*7530*/  IADD3 R21, PT, PT, R9, -0x1, RZ ;  /* 0xffffffff09157810 */ /* 0x000fe40007ffe0ff */
[----:B------:R-:W-:-:S02]  /*7540*/  IADD3 R11, PT, PT, R26, -0x1, RZ ;  /* 0xffffffff1a0b7810 */ /* 0x000fc40007ffe0ff */
        /* <DEDUP_REMOVED lines=23> */
[----:B------:R-:W-:Y:S01]  /*76c0*/  @!P0 FFMA R4, R4, 1.84467440737095516160e+19, RZ ;  /* 0x5f80000004048823 */ /* 0x000fe200000000ff */
[----:B------:R-:W-:Y:S01]  /*76d0*/  @!P0 MOV R6, 0xffffffc0 ;  /* 0xffffffc000068802 */ /* 0x000fe20000000f00 */
[----:B------:R-:W-:-:S03]  /*76e0*/  @!P1 FFMA R5, R5, 1.84467440737095516160e+19, RZ ;  /* 0x5f80000005059823 */ /* 0x000fc600000000ff */
[----:B------:R-:W-:-:S07]  /*76f0*/  @!P1 IADD3 R6, PT, PT, R6, 0x40, RZ ;  /* 0x0000004006069810 */ /* 0x000fce0007ffe0ff */
.L_x_179:
[----:B------:R-:W-:Y:S01]  /*7700*/  LEA R28, R9, 0xc0800000, 0x17 ;  /* 0xc0800000091c7811 */ /* 0x000fe200078eb8ff */
[----:B------:R-:W-:Y:S01]  /*7710*/  BSSY.RECONVERGENT B2, `(.L_x_184) ;  /* 0x0000036000027945 */ /* 0x000fe20003800200 */
[----:B------:R-:W-:Y:S02]  /*7720*/  IADD3 R26, PT, PT, R26, -0x7f, RZ ;  /* 0xffffff811a1a7810 */ /* 0x000fe40007ffe0ff */
[----:B------:R-:W-:Y:S02]  /*7730*/  IADD3 R21, PT, PT, -R28, R5, RZ ;  /* 0x000000051c157210 */ /* 0x000fe40007ffe1ff */
[C---:B------:R-:W-:Y:S01]  /*7740*/  IADD3 R9, PT, PT, R26.reuse, 0x7f, -R9 ;  /* 0x0000007f1a097810 */ /* 0x040fe20007ffe809 */
[----:B------:R-:W-:Y:S01]  /*7750*/  IMAD R4, R26, -0x800000, R4 ;  /* 0xff8000001a047824 */ /* 0x000fe200078e0204 */
[----:B------:R-:W0:Y:S01]  /*7760*/  MUFU.RCP R28, R21 ;  /* 0x00000015001c7308 */ /* 0x000e220000001000 */
[----:B------:R-:W-:Y:S01]  /*7770*/  FADD.FTZ R11, -R21, -RZ ;  /* 0x800000ff150b7221 */ /* 0x000fe20000010100 */
[----:B------:R-:W-:-:S03]  /*7780*/  IADD3 R9, PT, PT, R9, R6, RZ ;  /* 0x0000000609097210 */ /* 0x000fc60007ffe0ff */
        /* <DEDUP_REMOVED lines=9> */
[----:B------:R-:W-:-:S04]  /*7820*/  IADD3 R6, PT, PT, R6, R9, RZ ;  /* 0x0000000906067210 */ /* 0x000fc80007ffe0ff */
[----:B------:R-:W-:-:S04]  /*7830*/  IADD3 R21, PT, PT, R6, -0x1, RZ ;  /* 0xffffffff06157810 */ /* 0x000fc80007ffe0ff */
        /* <DEDUP_REMOVED lines=11> */
[CCC-:B------:R-:W-:Y:S01]  /*78f0*/  FFMA.RP R9, R5.reuse, R11.reuse, R28.reuse ;  /* 0x0000000b05097223 */ /* 0x1c0fe2000000801c */
[----:B------:R-:W-:Y:S01]  /*7900*/  FFMA.RM R28, R5, R11, R28 ;  /* 0x0000000b051c7223 */ /* 0x000fe2000000401c */
[C---:B------:R-:W-:Y:S02]  /*7910*/  ISETP.NE.AND P2, PT, R6.reuse, RZ, PT ;  /* 0x000000ff0600720c */ /* 0x040fe40003f45270 */
[----:B------:R-:W-:Y:S02]  /*7920*/  LOP3.LUT R21, R21, 0x7fffff, RZ, 0xc0, !PT ;  /* 0x007fffff15157812 */ /* 0x000fe400078ec0ff */
[----:B------:R-:W-:Y:S02]  /*7930*/  ISETP.NE.AND P1, PT, R6, RZ, PT ;  /* 0x000000ff0600720c */ /* 0x000fe40003f25270 */
[----:B------:R-:W-:-:S02]  /*7940*/  LOP3.LUT R21, R21, 0x800000, RZ, 0xfc, !PT ;  /* 0x0080000015157812 */ /* 0x000fc400078efcff */
[----:B------:R-:W-:Y:S02]  /*7950*/  IADD3 R6, PT, PT, -R6, RZ, RZ ;  /* 0x000000ff06067210 */ /* 0x000fe40007ffe1ff */
[----:B------:R-:W-:Y:S02]  /*7960*/  SHF.L.U32 R26, R21, R26, RZ ;  /* 0x0000001a151a7219 */ /* 0x000fe400000006ff */
[----:B------:R-:W-:Y:S02]  /*7970*/  FSETP.NEU.FTZ.AND P0, PT, R9, R28, PT ;  /* 0x0000001c0900720b */ /* 0x000fe40003f1d000 */
[----:B------:R-:W-:Y:S02]  /*7980*/  SEL R6, R6, RZ, P2 ;  /* 0x000000ff06067207 */ /* 0x000fe40001000000 */
[----:B------:R-:W-:Y:S02]  /*7990*/  ISETP.NE.AND P1, PT, R26, RZ, P1 ;  /* 0x000000ff1a00720c */ /* 0x000fe40000f25270 */
[----:B------:R-:W-:-:S02]  /*79a0*/  SHF.R.U32.HI R6, RZ, R6, R21 ;  /* 0x00000006ff067219 */ /* 0x000fc40000011615 */
[----:B------:R-:W-:Y:S02]  /*79b0*/  PLOP3.LUT P0, PT, P0, P1, PT, 0xf8, 0x8f ;  /* 0x00000000008f781c */ /* 0x000fe40000703f70 */
[----:B------:R-:W-:Y:S02]  /*79c0*/  SHF.R.U32.HI R26, RZ, 0x1, R6 ;  /* 0x00000001ff1a7819 */ /* 0x000fe40000011606 */
[----:B------:R-:W-:-:S04]  /*79d0*/  SEL R5, RZ, 0x1, !P0 ;  /* 0x00000001ff057807 */ /* 0x000fc80004000000 */
[----:B------:R-:W-:-:S04]  /*79e0*/  LOP3.LUT R5, R5, 0x1, R26, 0xf8, !PT ;  /* 0x0000000105057812 */ /* 0x000fc800078ef81a */
[----:B------:R-:W-:-:S04]  /*79f0*/  LOP3.LUT R5, R5, R6, RZ, 0xc0, !PT ;  /* 0x0000000605057212 */ /* 0x000fc800078ec0ff */
[----:B------:R-:W-:-:S04]  /*7a00*/  IADD3 R5, PT, PT, R26, R5, RZ ;  /* 0x000000051a057210 */ /* 0x000fc80007ffe0ff */
[----:B------:R-:W-:Y:S01]  /*7a10*/  LOP3.LUT R4, R5, R4, RZ, 0xfc, !PT ;  /* 0x0000000405047212 */ /* 0x000fe200078efcff */
[----:B------:R-:W-:Y:S06]  /*7a20*/  BRA `(.L_x_187) ;  /* 0x0000000000107947 */ /* 0x000fec0003800000 */
.L_x_186:
[----:B------:R-:W-:-:S04]  /*7a30*/  LOP3.LUT R4, R4, 0x80000000, RZ, 0xc0, !PT ;  /* 0x8000000004047812 */ /* 0x000fc800078ec0ff */
[----:B------:R-:W-:Y:S01]  /*7a40*/  LOP3.LUT R4, R4, 0x7f800000, RZ, 0xfc, !PT ;  /* 0x7f80000004047812 */ /* 0x000fe200078efcff */
[----:B------:R-:W-:Y:S06]  /*7a50*/  BRA `(.L_x_187) ;  /* 0x0000000000047947 */ /* 0x000fec0003800000 */
.L_x_185:
[----:B------:R-:W-:-:S07]  /*7a60*/  LEA R4, R9, R4, 0x17 ;  /* 0x0000000409047211 */ /* 0x000fce00078eb8ff */
.L_x_187:
[----:B------:R-:W-:Y:S05]  /*7a70*/  BSYNC.RECONVERGENT B2 ;  /* 0x0000000000027941 */ /* 0x000fea0003800200 */
.L_x_184:
[----:B------:R-:W-:Y:S05]  /*7a80*/  BRA `(.L_x_188) ;  /* 0x0000000000207947 */ /* 0x000fea0003800000 */
.L_x_183:
[----:B------:R-:W-:-:S04]  /*7a90*/  LOP3.LUT R4, R5, 0x80000000, R4, 0x48, !PT ;  /* 0x8000000005047812 */ /* 0x000fc800078e4804 */
[----:B------:R-:W-:Y:S01]  /*7aa0*/  LOP3.LUT R4, R4, 0x7f800000, RZ, 0xfc, !PT ;  /* 0x7f80000004047812 */ /* 0x000fe200078efcff */
[----:B------:R-:W-:Y:S06]  /*7ab0*/  BRA `(.L_x_188) ;  /* 0x0000000000147947 */ /* 0x000fec0003800000 */
.L_x_182:
[----:B------:R-:W-:Y:S01]  /*7ac0*/  LOP3.LUT R4, R5, 0x80000000, R4, 0x48, !PT ;  /* 0x8000000005047812 */ /* 0x000fe200078e4804 */
[----:B------:R-:W-:Y:S06]  /*7ad0*/  BRA `(.L_x_188) ;  /* 0x00000000000c7947 */ /* 0x000fec0003800000 */
.L_x_181:
[----:B------:R-:W0:Y:S01]  /*7ae0*/  MUFU.RSQ R4, -QNAN ;  /* 0xffc0000000047908 */ /* 0x000e220000001400 */
[----:B------:R-:W-:Y:S05]  /*7af0*/  BRA `(.L_x_188) ;  /* 0x0000000000047947 */ /* 0x000fea0003800000 */
.L_x_180:
[----:B------:R-:W-:-:S07]  /*7b00*/  FADD.FTZ R4, R4, R5 ;  /* 0x0000000504047221 */ /* 0x000fce0000010000 */
.L_x_188:
[----:B------:R-:W-:Y:S05]  /*7b10*/  BSYNC.RECONVERGENT B1 ;  /* 0x0000000000017941 */ /* 0x000fea0003800200 */
.L_x_178:
[----:B------:R-:W-:Y:S01]  /*7b20*/  HFMA2 R5, -RZ, RZ, 0, 0 ;  /* 0x00000000ff057431 */ /* 0x000fe200000001ff */
[----:B0-----:R-:W-:Y:S02]  /*7b30*/  MOV R6, R4 ;  /* 0x0000000400067202 */ /* 0x001fe40000000f00 */
[----:B------:R-:W-:-:S04]  /*7b40*/  MOV R4, R10 ;  /* 0x0000000a00047202 */ /* 0x000fc80000000f00 */
[----:B------:R-:W-:Y:S05]  /*7b50*/  RET.REL.NODEC R4 `(attention_entropy_kernel) ;  /* 0xffffff8404287950 */ /* 0x000fea0003c3ffff */
.L_x_189:
        /* <DEDUP_REMOVED lines=10> */
.L_x_194:


//--------------------- .nv.global.init           --------------------------
	.section	.nv.global.init,"aw",@progbits
	.align	4
.nv.global.init:
	.type		mrg32k3aM1SubSeq,@object
	.size		mrg32k3aM1SubSeq,(mrg32k3aM2SubSeq - mrg32k3aM1SubSeq)
mrg32k3aM1SubSeq:
        /*0000*/ 	.byte	0x0b, 0xcc, 0xee, 0x04, 0x73, 0x29, 0x8b, 0x6f, 0xf6, 0x53, 0x03, 0xf6, 0x23, 0xf6, 0xea, 0xda
        /* <DEDUP_REMOVED lines=125> */
	.type		mrg32k3aM2SubSeq,@object
	.size		mrg32k3aM2SubSeq,(mrg32k3aM1 - mrg32k3aM2SubSeq)
mrg32k3aM2SubSeq:
        /* <DEDUP_REMOVED lines=126> */
	.type		mrg32k3aM1,@object
	.size		mrg32k3aM1,(mrg32k3aM1Seq - mrg32k3aM1)
mrg32k3aM1:
        /* <DEDUP_REMOVED lines=144> */
	.type		mrg32k3aM1Seq,@object
	.size		mrg32k3aM1Seq,(mrg32k3aM2 - mrg32k3aM1Seq)
mrg32k3aM1Seq:
        /* <DEDUP_REMOVED lines=144> */
	.type		mrg32k3aM2,@object
	.size		mrg32k3aM2,(mrg32k3aM2Seq - mrg32k3aM2)
mrg32k3aM2:
        /* <DEDUP_REMOVED lines=144> */
	.type		mrg32k3aM2Seq,@object
	.size		mrg32k3aM2Seq,(precalc_xorwow_matrix - mrg32k3aM2Seq)
mrg32k3aM2Seq:
        /* <DEDUP_REMOVED lines=144> */
	.type		precalc_xorwow_matrix,@object
	.size		precalc_xorwow_matrix,(precalc_xorwow_offset_matrix - precalc_xorwow_matrix)
precalc_xorwow_matrix:
        /* <DEDUP_REMOVED lines=6400> */
	.type		precalc_xorwow_offset_matrix,@object
	.size		precalc_xorwow_offset_matrix,(.L_1 - precalc_xorwow_offset_matrix)
precalc_xorwow_offset_matrix:
        /* <DEDUP_REMOVED lines=6400> */
.L_1:


//--------------------- .nv.shared.gumbel_softmax_kernel --------------------------
	.section	.nv.shared.gumbel_softmax_kernel,"aw",@nobits
	.sectionflags	@""
	.align	16
	.zero		1024


//--------------------- .nv.shared.reserved.0     --------------------------
	.section	.nv.shared.reserved.0,"aw",@nobits
	.weak		__nv_reservedSMEM_offset_0_alias
	.size		__nv_reservedSMEM_offset_0_alias, 0, 64
	.other		__nv_reservedSMEM_offset_0_alias,@"STO_CUDA_RESERVED_SHARED STV_DEFAULT"
__nv_reservedSMEM_offset_0_alias:
	.zero		0
	.zero		64


//--------------------- .nv.shared.cosine_similarity_kernel --------------------------
	.section	.nv.shared.cosine_similarity_kernel,"aw",@nobits
	.sectionflags	@""
	.align	16
	.zero		1024


//--------------------- .nv.shared.saliency_merging_kernel --------------------------
	.section	.nv.shared.saliency_merging_kernel,"aw",@nobits
	.sectionflags	@""
	.align	16
	.zero		1024


//--------------------- .nv.shared.attention_entropy_kernel --------------------------
	.section	.nv.shared.attention_entropy_kernel,"aw",@nobits
	.sectionflags	@""
	.align	16
	.zero		1024


//--------------------- .nv.constant0.gumbel_softmax_kernel --------------------------
	.section	.nv.constant0.gumbel_softmax_kernel,"a",@progbits
	.sectionflags	@""
	.align	4
.nv.constant0.gumbel_softmax_kernel:
	.zero		924


//--------------------- .nv.constant0.cosine_similarity_kernel --------------------------
	.section	.nv.constant0.cosine_similarity_kernel,"a",@progbits
	.sectionflags	@""
	.align	4
.nv.constant0.cosine_similarity_kernel:
	.zero		924


//--------------------- .nv.constant0.saliency_merging_kernel --------------------------
	.section	.nv.constant0.saliency_merging_kernel,"a",@progbits
	.sectionflags	@""
	.align	4
.nv.constant0.saliency_merging_kernel:
	.zero		944


//--------------------- .nv.constant0.attention_entropy_kernel --------------------------
	.section	.nv.constant0.attention_entropy_kernel,"a",@progbits
	.sectionflags	@""
	.align	4
.nv.constant0.attention_entropy_kernel:
	.zero		932


//--------------------- SYMBOLS --------------------------

	.type		.nv.reservedSmem.offset0,@object
	.size		.nv.reservedSmem.offset0,0x4
	.type		.nv.reservedSmem.cap,@object
	.size		.nv.reservedSmem.cap,0x4
